	.target	sm_90a

	.elftype	@"ET_EXEC"


//--------------------- .note.nv.tkinfo           --------------------------
	.section	.note.nv.tkinfo,"",@"SHT_NOTE"
	.sectionflags	@"SHF_NOTE_NV_TKINFO"
	.tkinfo
        /*0018*/ 	.word	0x00000002
        /*0030*/ 	.string	""
        /*0030*/ 	.string	"ptxas"
        /*0030*/ 	.string	"Cuda compilation tools, release 13.0, V13.0.88"
        /*0030*/ 	.string	"Build cuda_13.0.r13.0/compiler.36424714_0"
        /*0030*/ 	.string	"-arch sm_90a -m 64 "



//--------------------- .note.nv.cuinfo           --------------------------
	.section	.note.nv.cuinfo,"",@"SHT_NOTE"
	.sectionflags	@"SHF_NOTE_NV_CUINFO"
        /*0018*/ 	.short	0x0002
        /*001a*/ 	.short	0x005a
        /*001c*/ 	.short	0x0082
	.zero		2


//--------------------- .nv.info                  --------------------------
	.section	.nv.info,"",@"SHT_CUDA_INFO"
	.align	4


	//----- nvinfo : EIATTR_REGCOUNT
	.align		4
        /*0000*/ 	.byte	0x04, 0x2f
        /*0002*/ 	.short	(.L_29 - .L_28)
	.align		4
.L_28:
        /*0004*/ 	.word	index@(_ZN2at6native40_GLOBAL__N__2351210d_8_Shape_cu_49f7391c30CatArrayBatchedCopy_vectorizedINS1_10OpaqueTypeILj1EEEjLi1ELi128ELi1ELi16ELi16EEEvPcNS1_25CatArrInputTensorMetadataIT_T0_XT2_EXT3_EEENS1_16TensorSizeStrideIS8_Lj4EEEiS8_)
        /*0008*/ 	.word	0x00000010


	//----- nvinfo : EIATTR_FRAME_SIZE
	.align		4
.L_29:
        /*000c*/ 	.byte	0x04, 0x11
        /*000e*/ 	.short	(.L_31 - .L_30)
	.align		4
.L_30:
        /*0010*/ 	.word	index@(_ZN2at6native40_GLOBAL__N__2351210d_8_Shape_cu_49f7391c30CatArrayBatchedCopy_vectorizedINS1_10OpaqueTypeILj1EEEjLi1ELi128ELi1ELi16ELi16EEEvPcNS1_25CatArrInputTensorMetadataIT_T0_XT2_EXT3_EEENS1_16TensorSizeStrideIS8_Lj4EEEiS8_)
        /*0014*/ 	.word	0x00000000


	//----- nvinfo : EIATTR_REGCOUNT
	.align		4
.L_31:
        /*0018*/ 	.byte	0x04, 0x2f
        /*001a*/ 	.short	(.L_33 - .L_32)
	.align		4
.L_32:
        /*001c*/ 	.word	index@(_ZN2at6native40_GLOBAL__N__2351210d_8_Shape_cu_49f7391c35CatArrayBatchedCopy_alignedK_contigINS1_10OpaqueTypeILj1EEEjLi1ELi128ELi1ELi16EEEvPT_NS1_25CatArrInputTensorMetadataIS5_T0_XT2_EXT3_EEENS1_16TensorSizeStrideIS8_Lj4EEEiS8_)
        /*0020*/ 	.word	0x0000001a


	//----- nvinfo : EIATTR_FRAME_SIZE
	.align		4
.L_33:
        /*0024*/ 	.byte	0x04, 0x11
        /*0026*/ 	.short	(.L_35 - .L_34)
	.align		4
.L_34:
        /*0028*/ 	.word	index@(_ZN2at6native40_GLOBAL__N__2351210d_8_Shape_cu_49f7391c35CatArrayBatchedCopy_alignedK_contigINS1_10OpaqueTypeILj1EEEjLi1ELi128ELi1ELi16EEEvPT_NS1_25CatArrInputTensorMetadataIS5_T0_XT2_EXT3_EEENS1_16TensorSizeStrideIS8_Lj4EEEiS8_)
        /*002c*/ 	.word	0x00000000


	//----- nvinfo : EIATTR_REGCOUNT
	.align		4
.L_35:
        /*0030*/ 	.byte	0x04, 0x2f
        /*0032*/ 	.short	(.L_37 - .L_36)
	.align		4
.L_36:
        /*0034*/ 	.word	index@(_ZN2at6native40_GLOBAL__N__2351210d_8_Shape_cu_49f7391c35CatArrayBatchedCopy_alignedK_contigINS1_10OpaqueTypeILj1EEEjLi1ELi128ELi1ELi8EEEvPT_NS1_25CatArrInputTensorMetadataIS5_T0_XT2_EXT3_EEENS1_16TensorSizeStrideIS8_Lj4EEEiS8_)
        /*0038*/ 	.word	0x00000018


	//----- nvinfo : EIATTR_FRAME_SIZE
	.align		4
.L_37:
        /*003c*/ 	.byte	0x04, 0x11
        /*003e*/ 	.short	(.L_39 - .L_38)
	.align		4
.L_38:
        /*0040*/ 	.word	index@(_ZN2at6native40_GLOBAL__N__2351210d_8_Shape_cu_49f7391c35CatArrayBatchedCopy_alignedK_contigINS1_10OpaqueTypeILj1EEEjLi1ELi128ELi1ELi8EEEvPT_NS1_25CatArrInputTensorMetadataIS5_T0_XT2_EXT3_EEENS1_16TensorSizeStrideIS8_Lj4EEEiS8_)
        /*0044*/ 	.word	0x00000000


	//----- nvinfo : EIATTR_REGCOUNT
	.align		4
.L_39:
        /*0048*/ 	.byte	0x04, 0x2f
        /*004a*/ 	.short	(.L_41 - .L_40)
	.align		4
.L_40:
        /*004c*/ 	.word	index@(_ZN2at6native40_GLOBAL__N__2351210d_8_Shape_cu_49f7391c26CatArrayBatchedCopy_contigINS1_10OpaqueTypeILj1EEEjLi1ELi128ELi1EEEvPT_NS1_25CatArrInputTensorMetadataIS5_T0_XT2_EXT3_EEENS1_16TensorSizeStrideIS8_Lj4EEEiS8_)
        /*0050*/ 	.word	0x0000000a


	//----- nvinfo : EIATTR_FRAME_SIZE
	.align		4
.L_41:
        /*0054*/ 	.byte	0x04, 0x11
        /*0056*/ 	.short	(.L_43 - .L_42)
	.align		4
.L_42:
        /*0058*/ 	.word	index@(_ZN2at6native40_GLOBAL__N__2351210d_8_Shape_cu_49f7391c26CatArrayBatchedCopy_contigINS1_10OpaqueTypeILj1EEEjLi1ELi128ELi1EEEvPT_NS1_25CatArrInputTensorMetadataIS5_T0_XT2_EXT3_EEENS1_16TensorSizeStrideIS8_Lj4EEEiS8_)
        /*005c*/ 	.word	0x00000000


	//----- nvinfo : EIATTR_REGCOUNT
	.align		4
.L_43:
        /*0060*/ 	.byte	0x04, 0x2f
        /*0062*/ 	.short	(.L_45 - .L_44)
	.align		4
.L_44:
        /*0064*/ 	.word	index@(_ZN2at6native40_GLOBAL__N__2351210d_8_Shape_cu_49f7391c19CatArrayBatchedCopyINS1_10OpaqueTypeILj1EEEjLi1ELi128ELi1EEEvPT_NS1_25CatArrInputTensorMetadataIS5_T0_XT2_EXT3_EEENS1_16TensorSizeStrideIS8_Lj4EEEiS8_)
        /*0068*/ 	.word	0x0000000e


	//----- nvinfo : EIATTR_FRAME_SIZE
	.align		4
.L_45:
        /*006c*/ 	.byte	0x04, 0x11
        /*006e*/ 	.short	(.L_47 - .L_46)
	.align		4
.L_46:
        /*0070*/ 	.word	index@(_ZN2at6native40_GLOBAL__N__2351210d_8_Shape_cu_49f7391c19CatArrayBatchedCopyINS1_10OpaqueTypeILj1EEEjLi1ELi128ELi1EEEvPT_NS1_25CatArrInputTensorMetadataIS5_T0_XT2_EXT3_EEENS1_16TensorSizeStrideIS8_Lj4EEEiS8_)
        /*0074*/ 	.word	0x00000000


	//----- nvinfo : EIATTR_REGCOUNT
	.align		4
.L_47:
        /*0078*/ 	.byte	0x04, 0x2f
        /*007a*/ 	.short	(.L_49 - .L_48)
	.align		4
.L_48:
        /*007c*/ 	.word	index@(_ZN2at6native40_GLOBAL__N__2351210d_8_Shape_cu_49f7391c30CatArrayBatchedCopy_vectorizedINS1_10OpaqueTypeILj1EEEjLi2ELi128ELi1ELi16ELi16EEEvPcNS1_25CatArrInputTensorMetadataIT_T0_XT2_EXT3_EEENS1_16TensorSizeStrideIS8_Lj4EEEiS8_)
        /*0080*/ 	.word	0x00000012


	//----- nvinfo : EIATTR_FRAME_SIZE
	.align		4
.L_49:
        /*0084*/ 	.byte	0x04, 0x11
        /*0086*/ 	.short	(.L_51 - .L_50)
	.align		4
.L_50:
        /*0088*/ 	.word	index@(_ZN2at6native40_GLOBAL__N__2351210d_8_Shape_cu_49f7391c30CatArrayBatchedCopy_vectorizedINS1_10OpaqueTypeILj1EEEjLi2ELi128ELi1ELi16ELi16EEEvPcNS1_25CatArrInputTensorMetadataIT_T0_XT2_EXT3_EEENS1_16TensorSizeStrideIS8_Lj4EEEiS8_)
        /*008c*/ 	.word	0x00000000


	//----- nvinfo : EIATTR_REGCOUNT
	.align		4
.L_51:
        /*0090*/ 	.byte	0x04, 0x2f
        /*0092*/ 	.short	(.L_53 - .L_52)
	.align		4
.L_52:
        /*0094*/ 	.word	index@(_ZN2at6native40_GLOBAL__N__2351210d_8_Shape_cu_49f7391c35CatArrayBatchedCopy_alignedK_contigINS1_10OpaqueTypeILj1EEEjLi2ELi128ELi1ELi16EEEvPT_NS1_25CatArrInputTensorMetadataIS5_T0_XT2_EXT3_EEENS1_16TensorSizeStrideIS8_Lj4EEEiS8_)
        /*0098*/ 	.word	0x00000020


	//----- nvinfo : EIATTR_FRAME_SIZE
	.align		4
.L_53:
        /*009c*/ 	.byte	0x04, 0x11
        /*009e*/ 	.short	(.L_55 - .L_54)
	.align		4
.L_54:
        /*00a0*/ 	.word	index@(_ZN2at6native40_GLOBAL__N__2351210d_8_Shape_cu_49f7391c35CatArrayBatchedCopy_alignedK_contigINS1_10OpaqueTypeILj1EEEjLi2ELi128ELi1ELi16EEEvPT_NS1_25CatArrInputTensorMetadataIS5_T0_XT2_EXT3_EEENS1_16TensorSizeStrideIS8_Lj4EEEiS8_)
        /*00a4*/ 	.word	0x00000000


	//----- nvinfo : EIATTR_REGCOUNT
	.align		4
.L_55:
        /*00a8*/ 	.byte	0x04, 0x2f
        /*00aa*/ 	.short	(.L_57 - .L_56)
	.align		4
.L_56:
        /*00ac*/ 	.word	index@(_ZN2at6native40_GLOBAL__N__2351210d_8_Shape_cu_49f7391c35CatArrayBatchedCopy_alignedK_contigINS1_10OpaqueTypeILj1EEEjLi2ELi128ELi1ELi8EEEvPT_NS1_25CatArrInputTensorMetadataIS5_T0_XT2_EXT3_EEENS1_16TensorSizeStrideIS8_Lj4EEEiS8_)
        /*00b0*/ 	.word	0x00000020


	//----- nvinfo : EIATTR_FRAME_SIZE
	.align		4
.L_57:
        /*00b4*/ 	.byte	0x04, 0x11
        /*00b6*/ 	.short	(.L_59 - .L_58)
	.align		4
.L_58:
        /*00b8*/ 	.word	index@(_ZN2at6native40_GLOBAL__N__2351210d_8_Shape_cu_49f7391c35CatArrayBatchedCopy_alignedK_contigINS1_10OpaqueTypeILj1EEEjLi2ELi128ELi1ELi8EEEvPT_NS1_25CatArrInputTensorMetadataIS5_T0_XT2_EXT3_EEENS1_16TensorSizeStrideIS8_Lj4EEEiS8_)
        /*00bc*/ 	.word	0x00000000


	//----- nvinfo : EIATTR_REGCOUNT
	.align		4
.L_59:
        /*00c0*/ 	.byte	0x04, 0x2f
        /*00c2*/ 	.short	(.L_61 - .L_60)
	.align		4
.L_60:
        /*00c4*/ 	.word	index@(_ZN2at6native40_GLOBAL__N__2351210d_8_Shape_cu_49f7391c26CatArrayBatchedCopy_contigINS1_10OpaqueTypeILj1EEEjLi2ELi128ELi1EEEvPT_NS1_25CatArrInputTensorMetadataIS5_T0_XT2_EXT3_EEENS1_16TensorSizeStrideIS8_Lj4EEEiS8_)
        /*00c8*/ 	.word	0x00000012


	//----- nvinfo : EIATTR_FRAME_SIZE
	.align		4
.L_61:
        /*00cc*/ 	.byte	0x04, 0x11
        /*00ce*/ 	.short	(.L_63 - .L_62)
	.align		4
.L_62:
        /*00d0*/ 	.word	index@(_ZN2at6native40_GLOBAL__N__2351210d_8_Shape_cu_49f7391c26CatArrayBatchedCopy_contigINS1_10OpaqueTypeILj1EEEjLi2ELi128ELi1EEEvPT_NS1_25CatArrInputTensorMetadataIS5_T0_XT2_EXT3_EEENS1_16TensorSizeStrideIS8_Lj4EEEiS8_)
        /*00d4*/ 	.word	0x00000000


	//----- nvinfo : EIATTR_REGCOUNT
	.align		4
.L_63:
        /*00d8*/ 	.byte	0x04, 0x2f
        /*00da*/ 	.short	(.L_65 - .L_64)
	.align		4
.L_64:
        /*00dc*/ 	.word	index@(_ZN2at6native40_GLOBAL__N__2351210d_8_Shape_cu_49f7391c19CatArrayBatchedCopyINS1_10OpaqueTypeILj1EEEjLi2ELi128ELi1EEEvPT_NS1_25CatArrInputTensorMetadataIS5_T0_XT2_EXT3_EEENS1_16TensorSizeStrideIS8_Lj4EEEiS8_)
        /*00e0*/ 	.word	0x00000012


	//----- nvinfo : EIATTR_FRAME_SIZE
	.align		4
.L_65:
        /*00e4*/ 	.byte	0x04, 0x11
        /*00e6*/ 	.short	(.L_67 - .L_66)
	.align		4
.L_66:
        /*00e8*/ 	.word	index@(_ZN2at6native40_GLOBAL__N__2351210d_8_Shape_cu_49f7391c19CatArrayBatchedCopyINS1_10OpaqueTypeILj1EEEjLi2ELi128ELi1EEEvPT_NS1_25CatArrInputTensorMetadataIS5_T0_XT2_EXT3_EEENS1_16TensorSizeStrideIS8_Lj4EEEiS8_)
        /*00ec*/ 	.word	0x00000000


	//----- nvinfo : EIATTR_REGCOUNT
	.align		4
.L_67:
        /*00f0*/ 	.byte	0x04, 0x2f
        /*00f2*/ 	.short	(.L_69 - .L_68)
	.align		4
.L_68:
        /*00f4*/ 	.word	index@(_ZN2at6native40_GLOBAL__N__2351210d_8_Shape_cu_49f7391c30CatArrayBatchedCopy_vectorizedINS1_10OpaqueTypeILj1EEEjLi3ELi128ELi1ELi16ELi16EEEvPcNS1_25CatArrInputTensorMetadataIT_T0_XT2_EXT3_EEENS1_16TensorSizeStrideIS8_Lj4EEEiS8_)
        /*00f8*/ 	.word	0x00000018


	//----- nvinfo : EIATTR_FRAME_SIZE
	.align		4
.L_69:
        /*00fc*/ 	.byte	0x04, 0x11
        /*00fe*/ 	.short	(.L_71 - .L_70)
	.align		4
.L_70:
        /*0100*/ 	.word	index@(_ZN2at6native40_GLOBAL__N__2351210d_8_Shape_cu_49f7391c30CatArrayBatchedCopy_vectorizedINS1_10OpaqueTypeILj1EEEjLi3ELi128ELi1ELi16ELi16EEEvPcNS1_25CatArrInputTensorMetadataIT_T0_XT2_EXT3_EEENS1_16TensorSizeStrideIS8_Lj4EEEiS8_)
        /*0104*/ 	.word	0x00000000


	//----- nvinfo : EIATTR_REGCOUNT
	.align		4
.L_71:
        /*0108*/ 	.byte	0x04, 0x2f
        /*010a*/ 	.short	(.L_73 - .L_72)
	.align		4
.L_72:
        /*010c*/ 	.word	index@(_ZN2at6native40_GLOBAL__N__2351210d_8_Shape_cu_49f7391c35CatArrayBatchedCopy_alignedK_contigINS1_10OpaqueTypeILj1EEEjLi3ELi128ELi1ELi16EEEvPT_NS1_25CatArrInputTensorMetadataIS5_T0_XT2_EXT3_EEENS1_16TensorSizeStrideIS8_Lj4EEEiS8_)
        /*0110*/ 	.word	0x00000028


	//----- nvinfo : EIATTR_FRAME_SIZE
	.align		4
.L_73:
        /*0114*/ 	.byte	0x04, 0x11
        /*0116*/ 	.short	(.L_75 - .L_74)
	.align		4
.L_74:
        /*0118*/ 	.word	index@(_ZN2at6native40_GLOBAL__N__2351210d_8_Shape_cu_49f7391c35CatArrayBatchedCopy_alignedK_contigINS1_10OpaqueTypeILj1EEEjLi3ELi128ELi1ELi16EEEvPT_NS1_25CatArrInputTensorMetadataIS5_T0_XT2_EXT3_EEENS1_16TensorSizeStrideIS8_Lj4EEEiS8_)
        /*011c*/ 	.word	0x00000000


	//----- nvinfo : EIATTR_REGCOUNT
	.align		4
.L_75:
        /*0120*/ 	.byte	0x04, 0x2f
        /*0122*/ 	.short	(.L_77 - .L_76)
	.align		4
.L_76:
        /*0124*/ 	.word	index@(_ZN2at6native40_GLOBAL__N__2351210d_8_Shape_cu_49f7391c35CatArrayBatchedCopy_alignedK_contigINS1_10OpaqueTypeILj1EEEjLi3ELi128ELi1ELi8EEEvPT_NS1_25CatArrInputTensorMetadataIS5_T0_XT2_EXT3_EEENS1_16TensorSizeStrideIS8_Lj4EEEiS8_)
        /*0128*/ 	.word	0x00000020


	//----- nvinfo : EIATTR_FRAME_SIZE
	.align		4
.L_77:
        /*012c*/ 	.byte	0x04, 0x11
        /*012e*/ 	.short	(.L_79 - .L_78)
	.align		4
.L_78:
        /*0130*/ 	.word	index@(_ZN2at6native40_GLOBAL__N__2351210d_8_Shape_cu_49f7391c35CatArrayBatchedCopy_alignedK_contigINS1_10OpaqueTypeILj1EEEjLi3ELi128ELi1ELi8EEEvPT_NS1_25CatArrInputTensorMetadataIS5_T0_XT2_EXT3_EEENS1_16TensorSizeStrideIS8_Lj4EEEiS8_)
        /*0134*/ 	.word	0x00000000


	//----- nvinfo : EIATTR_REGCOUNT
	.align		4
.L_79:
        /*0138*/ 	.byte	0x04, 0x2f
        /*013a*/ 	.short	(.L_81 - .L_80)
	.align		4
.L_80:
        /*013c*/ 	.word	index@(_ZN2at6native40_GLOBAL__N__2351210d_8_Shape_cu_49f7391c26CatArrayBatchedCopy_contigINS1_10OpaqueTypeILj1EEEjLi3ELi128ELi1EEEvPT_NS1_25CatArrInputTensorMetadataIS5_T0_XT2_EXT3_EEENS1_16TensorSizeStrideIS8_Lj4EEEiS8_)
        /*0140*/ 	.word	0x00000011


	//----- nvinfo : EIATTR_FRAME_SIZE
	.align		4
.L_81:
        /*0144*/ 	.byte	0x04, 0x11
        /*0146*/ 	.short	(.L_83 - .L_82)
	.align		4
.L_82:
        /*0148*/ 	.word	index@(_ZN2at6native40_GLOBAL__N__2351210d_8_Shape_cu_49f7391c26CatArrayBatchedCopy_contigINS1_10OpaqueTypeILj1EEEjLi3ELi128ELi1EEEvPT_NS1_25CatArrInputTensorMetadataIS5_T0_XT2_EXT3_EEENS1_16TensorSizeStrideIS8_Lj4EEEiS8_)
        /*014c*/ 	.word	0x00000000


	//----- nvinfo : EIATTR_REGCOUNT
	.align		4
.L_83:
        /*0150*/ 	.byte	0x04, 0x2f
        /*0152*/ 	.short	(.L_85 - .L_84)
	.align		4
.L_84:
        /*0154*/ 	.word	index@(_ZN2at6native40_GLOBAL__N__2351210d_8_Shape_cu_49f7391c19CatArrayBatchedCopyINS1_10OpaqueTypeILj1EEEjLi3ELi128ELi1EEEvPT_NS1_25CatArrInputTensorMetadataIS5_T0_XT2_EXT3_EEENS1_16TensorSizeStrideIS8_Lj4EEEiS8_)
        /*0158*/ 	.word	0x00000014


	//----- nvinfo : EIATTR_FRAME_SIZE
	.align		4
.L_85:
        /*015c*/ 	.byte	0x04, 0x11
        /*015e*/ 	.short	(.L_87 - .L_86)
	.align		4
.L_86:
        /*0160*/ 	.word	index@(_ZN2at6native40_GLOBAL__N__2351210d_8_Shape_cu_49f7391c19CatArrayBatchedCopyINS1_10OpaqueTypeILj1EEEjLi3ELi128ELi1EEEvPT_NS1_25CatArrInputTensorMetadataIS5_T0_XT2_EXT3_EEENS1_16TensorSizeStrideIS8_Lj4EEEiS8_)
        /*0164*/ 	.word	0x00000000


	//----- nvinfo : EIATTR_REGCOUNT
	.align		4
.L_87:
        /*0168*/ 	.byte	0x04, 0x2f
        /*016a*/ 	.short	(.L_89 - .L_88)
	.align		4
.L_88:
        /*016c*/ 	.word	index@(_ZN2at6native40_GLOBAL__N__2351210d_8_Shape_cu_49f7391c30CatArrayBatchedCopy_vectorizedINS1_10OpaqueTypeILj1EEEjLi4ELi128ELi1ELi16ELi16EEEvPcNS1_25CatArrInputTensorMetadataIT_T0_XT2_EXT3_EEENS1_16TensorSizeStrideIS8_Lj4EEEiS8_)
        /*0170*/ 	.word	0x0000001c


	//----- nvinfo : EIATTR_FRAME_SIZE
	.align		4
.L_89:
        /*0174*/ 	.byte	0x04, 0x11
        /*0176*/ 	.short	(.L_91 - .L_90)
	.align		4
.L_90:
        /*0178*/ 	.word	index@(_ZN2at6native40_GLOBAL__N__2351210d_8_Shape_cu_49f7391c30CatArrayBatchedCopy_vectorizedINS1_10OpaqueTypeILj1EEEjLi4ELi128ELi1ELi16ELi16EEEvPcNS1_25CatArrInputTensorMetadataIT_T0_XT2_EXT3_EEENS1_16TensorSizeStrideIS8_Lj4EEEiS8_)
        /*017c*/ 	.word	0x00000000


	//----- nvinfo : EIATTR_REGCOUNT
	.align		4
.L_91:
        /*0180*/ 	.byte	0x04, 0x2f
        /*0182*/ 	.short	(.L_93 - .L_92)
	.align		4
.L_92:
        /*0184*/ 	.word	index@(_ZN2at6native40_GLOBAL__N__2351210d_8_Shape_cu_49f7391c35CatArrayBatchedCopy_alignedK_contigINS1_10OpaqueTypeILj1EEEjLi4ELi128ELi1ELi16EEEvPT_NS1_25CatArrInputTensorMetadataIS5_T0_XT2_EXT3_EEENS1_16TensorSizeStrideIS8_Lj4EEEiS8_)
        /*0188*/ 	.word	0x00000028


	//----- nvinfo : EIATTR_FRAME_SIZE
	.align		4
.L_93:
        /*018c*/ 	.byte	0x04, 0x11
        /*018e*/ 	.short	(.L_95 - .L_94)
	.align		4
.L_94:
        /*0190*/ 	.word	index@(_ZN2at6native40_GLOBAL__N__2351210d_8_Shape_cu_49f7391c35CatArrayBatchedCopy_alignedK_contigINS1_10OpaqueTypeILj1EEEjLi4ELi128ELi1ELi16EEEvPT_NS1_25CatArrInputTensorMetadataIS5_T0_XT2_EXT3_EEENS1_16TensorSizeStrideIS8_Lj4EEEiS8_)
        /*0194*/ 	.word	0x00000000


	//----- nvinfo : EIATTR_REGCOUNT
	.align		4
.L_95:
        /*0198*/ 	.byte	0x04, 0x2f
        /*019a*/ 	.short	(.L_97 - .L_96)
	.align		4
.L_96:
        /*019c*/ 	.word	index@(_ZN2at6native40_GLOBAL__N__2351210d_8_Shape_cu_49f7391c35CatArrayBatchedCopy_alignedK_contigINS1_10OpaqueTypeILj1EEEjLi4ELi128ELi1ELi8EEEvPT_NS1_25CatArrInputTensorMetadataIS5_T0_XT2_EXT3_EEENS1_16TensorSizeStrideIS8_Lj4EEEiS8_)
        /*01a0*/ 	.word	0x00000020


	//----- nvinfo : EIATTR_FRAME_SIZE
	.align		4
.L_97:
        /*01a4*/ 	.byte	0x04, 0x11
        /*01a6*/ 	.short	(.L_99 - .L_98)
	.align		4
.L_98:
        /*01a8*/ 	.word	index@(_ZN2at6native40_GLOBAL__N__2351210d_8_Shape_cu_49f7391c35CatArrayBatchedCopy_alignedK_contigINS1_10OpaqueTypeILj1EEEjLi4ELi128ELi1ELi8EEEvPT_NS1_25CatArrInputTensorMetadataIS5_T0_XT2_EXT3_EEENS1_16TensorSizeStrideIS8_Lj4EEEiS8_)
        /*01ac*/ 	.word	0x00000000


	//----- nvinfo : EIATTR_REGCOUNT
	.align		4
.L_99:
        /*01b0*/ 	.byte	0x04, 0x2f
        /*01b2*/ 	.short	(.L_101 - .L_100)
	.align		4
.L_100:
        /*01b4*/ 	.word	index@(_ZN2at6native40_GLOBAL__N__2351210d_8_Shape_cu_49f7391c26CatArrayBatchedCopy_contigINS1_10OpaqueTypeILj1EEEjLi4ELi128ELi1EEEvPT_NS1_25CatArrInputTensorMetadataIS5_T0_XT2_EXT3_EEENS1_16TensorSizeStrideIS8_Lj4EEEiS8_)
        /*01b8*/ 	.word	0x00000011


	//----- nvinfo : EIATTR_FRAME_SIZE
	.align		4
.L_101:
        /*01bc*/ 	.byte	0x04, 0x11
        /*01be*/ 	.short	(.L_103 - .L_102)
	.align		4
.L_102:
        /*01c0*/ 	.word	index@(_ZN2at6native40_GLOBAL__N__2351210d_8_Shape_cu_49f7391c26CatArrayBatchedCopy_contigINS1_10OpaqueTypeILj1EEEjLi4ELi128ELi1EEEvPT_NS1_25CatArrInputTensorMetadataIS5_T0_XT2_EXT3_EEENS1_16TensorSizeStrideIS8_Lj4EEEiS8_)
        /*01c4*/ 	.word	0x00000000


	//----- nvinfo : EIATTR_REGCOUNT
	.align		4
.L_103:
        /*01c8*/ 	.byte	0x04, 0x2f
        /*01ca*/ 	.short	(.L_105 - .L_104)
	.align		4
.L_104:
        /*01cc*/ 	.word	index@(_ZN2at6native40_GLOBAL__N__2351210d_8_Shape_cu_49f7391c19CatArrayBatchedCopyINS1_10OpaqueTypeILj1EEEjLi4ELi128ELi1EEEvPT_NS1_25CatArrInputTensorMetadataIS5_T0_XT2_EXT3_EEENS1_16TensorSizeStrideIS8_Lj4EEEiS8_)
        /*01d0*/ 	.word	0x00000018


	//----- nvinfo : EIATTR_FRAME_SIZE
	.align		4
.L_105:
        /*01d4*/ 	.byte	0x04, 0x11
        /*01d6*/ 	.short	(.L_107 - .L_106)
	.align		4
.L_106:
        /*01d8*/ 	.word	index@(_ZN2at6native40_GLOBAL__N__2351210d_8_Shape_cu_49f7391c19CatArrayBatchedCopyINS1_10OpaqueTypeILj1EEEjLi4ELi128ELi1EEEvPT_NS1_25CatArrInputTensorMetadataIS5_T0_XT2_EXT3_EEENS1_16TensorSizeStrideIS8_Lj4EEEiS8_)
        /*01dc*/ 	.word	0x00000000


	//----- nvinfo : EIATTR_REGCOUNT
	.align		4
.L_107:
        /*01e0*/ 	.byte	0x04, 0x2f
        /*01e2*/ 	.short	(.L_109 - .L_108)
	.align		4
.L_108:
        /*01e4*/ 	.word	index@(_ZN2at6native40_GLOBAL__N__2351210d_8_Shape_cu_49f7391c30CatArrayBatchedCopy_vectorizedINS1_10OpaqueTypeILj2EEEjLi1ELi128ELi1ELi16ELi8EEEvPcNS1_25CatArrInputTensorMetadataIT_T0_XT2_EXT3_EEENS1_16TensorSizeStrideIS8_Lj4EEEiS8_)
        /*01e8*/ 	.word	0x0000000f


	//----- nvinfo : EIATTR_FRAME_SIZE
	.align		4
.L_109:
        /*01ec*/ 	.byte	0x04, 0x11
        /*01ee*/ 	.short	(.L_111 - .L_110)
	.align		4
.L_110:
        /*01f0*/ 	.word	index@(_ZN2at6native40_GLOBAL__N__2351210d_8_Shape_cu_49f7391c30CatArrayBatchedCopy_vectorizedINS1_10OpaqueTypeILj2EEEjLi1ELi128ELi1ELi16ELi8EEEvPcNS1_25CatArrInputTensorMetadataIT_T0_XT2_EXT3_EEENS1_16TensorSizeStrideIS8_Lj4EEEiS8_)
        /*01f4*/ 	.word	0x00000000


	//----- nvinfo : EIATTR_REGCOUNT
	.align		4
.L_111:
        /*01f8*/ 	.byte	0x04, 0x2f
        /*01fa*/ 	.short	(.L_113 - .L_112)
	.align		4
.L_112:
        /*01fc*/ 	.word	index@(_ZN2at6native40_GLOBAL__N__2351210d_8_Shape_cu_49f7391c35CatArrayBatchedCopy_alignedK_contigINS1_10OpaqueTypeILj2EEEjLi1ELi128ELi1ELi16EEEvPT_NS1_25CatArrInputTensorMetadataIS5_T0_XT2_EXT3_EEENS1_16TensorSizeStrideIS8_Lj4EEEiS8_)
        /*0200*/ 	.word	0x00000020


	//----- nvinfo : EIATTR_FRAME_SIZE
	.align		4
.L_113:
        /*0204*/ 	.byte	0x04, 0x11
        /*0206*/ 	.short	(.L_115 - .L_114)
	.align		4
.L_114:
        /*0208*/ 	.word	index@(_ZN2at6native40_GLOBAL__N__2351210d_8_Shape_cu_49f7391c35CatArrayBatchedCopy_alignedK_contigINS1_10OpaqueTypeILj2EEEjLi1ELi128ELi1ELi16EEEvPT_NS1_25CatArrInputTensorMetadataIS5_T0_XT2_EXT3_EEENS1_16TensorSizeStrideIS8_Lj4EEEiS8_)
        /*020c*/ 	.word	0x00000000


	//----- nvinfo : EIATTR_REGCOUNT
	.align		4
.L_115:
        /*0210*/ 	.byte	0x04, 0x2f
        /*0212*/ 	.short	(.L_117 - .L_116)
	.align		4
.L_116:
        /*0214*/ 	.word	index@(_ZN2at6native40_GLOBAL__N__2351210d_8_Shape_cu_49f7391c35CatArrayBatchedCopy_alignedK_contigINS1_10OpaqueTypeILj2EEEjLi1ELi128ELi1ELi8EEEvPT_NS1_25CatArrInputTensorMetadataIS5_T0_XT2_EXT3_EEENS1_16TensorSizeStrideIS8_Lj4EEEiS8_)
        /*0218*/ 	.word	0x00000020


	//----- nvinfo : EIATTR_FRAME_SIZE
	.align		4
.L_117:
        /*021c*/ 	.byte	0x04, 0x11
        /*021e*/ 	.short	(.L_119 - .L_118)
	.align		4
.L_118:
        /*0220*/ 	.word	index@(_ZN2at6native40_GLOBAL__N__2351210d_8_Shape_cu_49f7391c35CatArrayBatchedCopy_alignedK_contigINS1_10OpaqueTypeILj2EEEjLi1ELi128ELi1ELi8EEEvPT_NS1_25CatArrInputTensorMetadataIS5_T0_XT2_EXT3_EEENS1_16TensorSizeStrideIS8_Lj4EEEiS8_)
        /*0224*/ 	.word	0x00000000


	//----- nvinfo : EIATTR_REGCOUNT
	.align		4
.L_119:
        /*0228*/ 	.byte	0x04, 0x2f
        /*022a*/ 	.short	(.L_121 - .L_120)
	.align		4
.L_120:
        /*022c*/ 	.word	index@(_ZN2at6native40_GLOBAL__N__2351210d_8_Shape_cu_49f7391c26CatArrayBatchedCopy_contigINS1_10OpaqueTypeILj2EEEjLi1ELi128ELi1EEEvPT_NS1_25CatArrInputTensorMetadataIS5_T0_XT2_EXT3_EEENS1_16TensorSizeStrideIS8_Lj4EEEiS8_)
        /*0230*/ 	.word	0x00000012


	//----- nvinfo : EIATTR_FRAME_SIZE
	.align		4
.L_121:
        /*0234*/ 	.byte	0x04, 0x11
        /*0236*/ 	.short	(.L_123 - .L_122)
	.align		4
.L_122:
        /*0238*/ 	.word	index@(_ZN2at6native40_GLOBAL__N__2351210d_8_Shape_cu_49f7391c26CatArrayBatchedCopy_contigINS1_10OpaqueTypeILj2EEEjLi1ELi128ELi1EEEvPT_NS1_25CatArrInputTensorMetadataIS5_T0_XT2_EXT3_EEENS1_16TensorSizeStrideIS8_Lj4EEEiS8_)
        /*023c*/ 	.word	0x00000000


	//----- nvinfo : EIATTR_REGCOUNT
	.align		4
.L_123:
        /*0240*/ 	.byte	0x04, 0x2f
        /*0242*/ 	.short	(.L_125 - .L_124)
	.align		4
.L_124:
        /*0244*/ 	.word	index@(_ZN2at6native40_GLOBAL__N__2351210d_8_Shape_cu_49f7391c19CatArrayBatchedCopyINS1_10OpaqueTypeILj2EEEjLi1ELi128ELi1EEEvPT_NS1_25CatArrInputTensorMetadataIS5_T0_XT2_EXT3_EEENS1_16TensorSizeStrideIS8_Lj4EEEiS8_)
        /*0248*/ 	.word	0x00000010


	//----- nvinfo : EIATTR_FRAME_SIZE
	.align		4
.L_125:
        /*024c*/ 	.byte	0x04, 0x11
        /*024e*/ 	.short	(.L_127 - .L_126)
	.align		4
.L_126:
        /*0250*/ 	.word	index@(_ZN2at6native40_GLOBAL__N__2351210d_8_Shape_cu_49f7391c19CatArrayBatchedCopyINS1_10OpaqueTypeILj2EEEjLi1ELi128ELi1EEEvPT_NS1_25CatArrInputTensorMetadataIS5_T0_XT2_EXT3_EEENS1_16TensorSizeStrideIS8_Lj4EEEiS8_)
        /*0254*/ 	.word	0x00000000


	//----- nvinfo : EIATTR_REGCOUNT
	.align		4
.L_127:
        /*0258*/ 	.byte	0x04, 0x2f
        /*025a*/ 	.short	(.L_129 - .L_128)
	.align		4
.L_128:
        /*025c*/ 	.word	index@(_ZN2at6native40_GLOBAL__N__2351210d_8_Shape_cu_49f7391c30CatArrayBatchedCopy_vectorizedINS1_10OpaqueTypeILj2EEEjLi2ELi128ELi1ELi16ELi8EEEvPcNS1_25CatArrInputTensorMetadataIT_T0_XT2_EXT3_EEENS1_16TensorSizeStrideIS8_Lj4EEEiS8_)
        /*0260*/ 	.word	0x00000012


	//----- nvinfo : EIATTR_FRAME_SIZE
	.align		4
.L_129:
        /*0264*/ 	.byte	0x04, 0x11
        /*0266*/ 	.short	(.L_131 - .L_130)
	.align		4
.L_130:
        /*0268*/ 	.word	index@(_ZN2at6native40_GLOBAL__N__2351210d_8_Shape_cu_49f7391c30CatArrayBatchedCopy_vectorizedINS1_10OpaqueTypeILj2EEEjLi2ELi128ELi1ELi16ELi8EEEvPcNS1_25CatArrInputTensorMetadataIT_T0_XT2_EXT3_EEENS1_16TensorSizeStrideIS8_Lj4EEEiS8_)
        /*026c*/ 	.word	0x00000000


	//----- nvinfo : EIATTR_REGCOUNT
	.align		4
.L_131:
        /*0270*/ 	.byte	0x04, 0x2f
        /*0272*/ 	.short	(.L_133 - .L_132)
	.align		4
.L_132:
        /*0274*/ 	.word	index@(_ZN2at6native40_GLOBAL__N__2351210d_8_Shape_cu_49f7391c35CatArrayBatchedCopy_alignedK_contigINS1_10OpaqueTypeILj2EEEjLi2ELi128ELi1ELi16EEEvPT_NS1_25CatArrInputTensorMetadataIS5_T0_XT2_EXT3_EEENS1_16TensorSizeStrideIS8_Lj4EEEiS8_)
        /*0278*/ 	.word	0x00000020


	//----- nvinfo : EIATTR_FRAME_SIZE
	.align		4
.L_133:
        /*027c*/ 	.byte	0x04, 0x11
        /*027e*/ 	.short	(.L_135 - .L_134)
	.align		4
.L_134:
        /*0280*/ 	.word	index@(_ZN2at6native40_GLOBAL__N__2351210d_8_Shape_cu_49f7391c35CatArrayBatchedCopy_alignedK_contigINS1_10OpaqueTypeILj2EEEjLi2ELi128ELi1ELi16EEEvPT_NS1_25CatArrInputTensorMetadataIS5_T0_XT2_EXT3_EEENS1_16TensorSizeStrideIS8_Lj4EEEiS8_)
        /*0284*/ 	.word	0x00000000


	//----- nvinfo : EIATTR_REGCOUNT
	.align		4
.L_135:
        /*0288*/ 	.byte	0x04, 0x2f
        /*028a*/ 	.short	(.L_137 - .L_136)
	.align		4
.L_136:
        /*028c*/ 	.word	index@(_ZN2at6native40_GLOBAL__N__2351210d_8_Shape_cu_49f7391c35CatArrayBatchedCopy_alignedK_contigINS1_10OpaqueTypeILj2EEEjLi2ELi128ELi1ELi8EEEvPT_NS1_25CatArrInputTensorMetadataIS5_T0_XT2_EXT3_EEENS1_16TensorSizeStrideIS8_Lj4EEEiS8_)
        /*0290*/ 	.word	0x00000020


	//----- nvinfo : EIATTR_FRAME_SIZE
	.align		4
.L_137:
        /*0294*/ 	.byte	0x04, 0x11
        /*0296*/ 	.short	(.L_139 - .L_138)
	.align		4
.L_138:
        /*0298*/ 	.word	index@(_ZN2at6native40_GLOBAL__N__2351210d_8_Shape_cu_49f7391c35CatArrayBatchedCopy_alignedK_contigINS1_10OpaqueTypeILj2EEEjLi2ELi128ELi1ELi8EEEvPT_NS1_25CatArrInputTensorMetadataIS5_T0_XT2_EXT3_EEENS1_16TensorSizeStrideIS8_Lj4EEEiS8_)
        /*029c*/ 	.word	0x00000000


	//----- nvinfo : EIATTR_REGCOUNT
	.align		4
.L_139:
        /*02a0*/ 	.byte	0x04, 0x2f
        /*02a2*/ 	.short	(.L_141 - .L_140)
	.align		4
.L_140:
        /*02a4*/ 	.word	index@(_ZN2at6native40_GLOBAL__N__2351210d_8_Shape_cu_49f7391c26CatArrayBatchedCopy_contigINS1_10OpaqueTypeILj2EEEjLi2ELi128ELi1EEEvPT_NS1_25CatArrInputTensorMetadataIS5_T0_XT2_EXT3_EEENS1_16TensorSizeStrideIS8_Lj4EEEiS8_)
        /*02a8*/ 	.word	0x00000012


	//----- nvinfo : EIATTR_FRAME_SIZE
	.align		4
.L_141:
        /*02ac*/ 	.byte	0x04, 0x11
        /*02ae*/ 	.short	(.L_143 - .L_142)
	.align		4
.L_142:
        /*02b0*/ 	.word	index@(_ZN2at6native40_GLOBAL__N__2351210d_8_Shape_cu_49f7391c26CatArrayBatchedCopy_contigINS1_10OpaqueTypeILj2EEEjLi2ELi128ELi1EEEvPT_NS1_25CatArrInputTensorMetadataIS5_T0_XT2_EXT3_EEENS1_16TensorSizeStrideIS8_Lj4EEEiS8_)
        /*02b4*/ 	.word	0x00000000


	//----- nvinfo : EIATTR_REGCOUNT
	.align		4
.L_143:
        /*02b8*/ 	.byte	0x04, 0x2f
        /*02ba*/ 	.short	(.L_145 - .L_144)
	.align		4
.L_144:
        /*02bc*/ 	.word	index@(_ZN2at6native40_GLOBAL__N__2351210d_8_Shape_cu_49f7391c19CatArrayBatchedCopyINS1_10OpaqueTypeILj2EEEjLi2ELi128ELi1EEEvPT_NS1_25CatArrInputTensorMetadataIS5_T0_XT2_EXT3_EEENS1_16TensorSizeStrideIS8_Lj4EEEiS8_)
        /*02c0*/ 	.word	0x00000015


	//----- nvinfo : EIATTR_FRAME_SIZE
	.align		4
.L_145:
        /*02c4*/ 	.byte	0x04, 0x11
        /*02c6*/ 	.short	(.L_147 - .L_146)
	.align		4
.L_146:
        /*02c8*/ 	.word	index@(_ZN2at6native40_GLOBAL__N__2351210d_8_Shape_cu_49f7391c19CatArrayBatchedCopyINS1_10OpaqueTypeILj2EEEjLi2ELi128ELi1EEEvPT_NS1_25CatArrInputTensorMetadataIS5_T0_XT2_EXT3_EEENS1_16TensorSizeStrideIS8_Lj4EEEiS8_)
        /*02cc*/ 	.word	0x00000000


	//----- nvinfo : EIATTR_REGCOUNT
	.align		4
.L_147:
        /*02d0*/ 	.byte	0x04, 0x2f
        /*02d2*/ 	.short	(.L_149 - .L_148)
	.align		4
.L_148:
        /*02d4*/ 	.word	index@(_ZN2at6native40_GLOBAL__N__2351210d_8_Shape_cu_49f7391c30CatArrayBatchedCopy_vectorizedINS1_10OpaqueTypeILj2EEEjLi3ELi128ELi1ELi16ELi8EEEvPcNS1_25CatArrInputTensorMetadataIT_T0_XT2_EXT3_EEENS1_16TensorSizeStrideIS8_Lj4EEEiS8_)
        /*02d8*/ 	.word	0x00000017


	//----- nvinfo : EIATTR_FRAME_SIZE
	.align		4
.L_149:
        /*02dc*/ 	.byte	0x04, 0x11
        /*02de*/ 	.short	(.L_151 - .L_150)
	.align		4
.L_150:
        /*02e0*/ 	.word	index@(_ZN2at6native40_GLOBAL__N__2351210d_8_Shape_cu_49f7391c30CatArrayBatchedCopy_vectorizedINS1_10OpaqueTypeILj2EEEjLi3ELi128ELi1ELi16ELi8EEEvPcNS1_25CatArrInputTensorMetadataIT_T0_XT2_EXT3_EEENS1_16TensorSizeStrideIS8_Lj4EEEiS8_)
        /*02e4*/ 	.word	0x00000000


	//----- nvinfo : EIATTR_REGCOUNT
	.align		4
.L_151:
        /*02e8*/ 	.byte	0x04, 0x2f
        /*02ea*/ 	.short	(.L_153 - .L_152)
	.align		4
.L_152:
        /*02ec*/ 	.word	index@(_ZN2at6native40_GLOBAL__N__2351210d_8_Shape_cu_49f7391c35CatArrayBatchedCopy_alignedK_contigINS1_10OpaqueTypeILj2EEEjLi3ELi128ELi1ELi16EEEvPT_NS1_25CatArrInputTensorMetadataIS5_T0_XT2_EXT3_EEENS1_16TensorSizeStrideIS8_Lj4EEEiS8_)
        /*02f0*/ 	.word	0x00000020


	//----- nvinfo : EIATTR_FRAME_SIZE
	.align		4
.L_153:
        /*02f4*/ 	.byte	0x04, 0x11
        /*02f6*/ 	.short	(.L_155 - .L_154)
	.align		4
.L_154:
        /*02f8*/ 	.word	index@(_ZN2at6native40_GLOBAL__N__2351210d_8_Shape_cu_49f7391c35CatArrayBatchedCopy_alignedK_contigINS1_10OpaqueTypeILj2EEEjLi3ELi128ELi1ELi16EEEvPT_NS1_25CatArrInputTensorMetadataIS5_T0_XT2_EXT3_EEENS1_16TensorSizeStrideIS8_Lj4EEEiS8_)
        /*02fc*/ 	.word	0x00000000


	//----- nvinfo : EIATTR_REGCOUNT
	.align		4
.L_155:
        /*0300*/ 	.byte	0x04, 0x2f
        /*0302*/ 	.short	(.L_157 - .L_156)
	.align		4
.L_156:
        /*0304*/ 	.word	index@(_ZN2at6native40_GLOBAL__N__2351210d_8_Shape_cu_49f7391c35CatArrayBatchedCopy_alignedK_contigINS1_10OpaqueTypeILj2EEEjLi3ELi128ELi1ELi8EEEvPT_NS1_25CatArrInputTensorMetadataIS5_T0_XT2_EXT3_EEENS1_16TensorSizeStrideIS8_Lj4EEEiS8_)
        /*0308*/ 	.word	0x00000020


	//----- nvinfo : EIATTR_FRAME_SIZE
	.align		4
.L_157:
        /*030c*/ 	.byte	0x04, 0x11
        /*030e*/ 	.short	(.L_159 - .L_158)
	.align		4
.L_158:
        /*0310*/ 	.word	index@(_ZN2at6native40_GLOBAL__N__2351210d_8_Shape_cu_49f7391c35CatArrayBatchedCopy_alignedK_contigINS1_10OpaqueTypeILj2EEEjLi3ELi128ELi1ELi8EEEvPT_NS1_25CatArrInputTensorMetadataIS5_T0_XT2_EXT3_EEENS1_16TensorSizeStrideIS8_Lj4EEEiS8_)
        /*0314*/ 	.word	0x00000000


	//----- nvinfo : EIATTR_REGCOUNT
	.align		4
.L_159:
        /*0318*/ 	.byte	0x04, 0x2f
        /*031a*/ 	.short	(.L_161 - .L_160)
	.align		4
.L_160:
        /*031c*/ 	.word	index@(_ZN2at6native40_GLOBAL__N__2351210d_8_Shape_cu_49f7391c26CatArrayBatchedCopy_contigINS1_10OpaqueTypeILj2EEEjLi3ELi128ELi1EEEvPT_NS1_25CatArrInputTensorMetadataIS5_T0_XT2_EXT3_EEENS1_16TensorSizeStrideIS8_Lj4EEEiS8_)
        /*0320*/ 	.word	0x00000015


	//----- nvinfo : EIATTR_FRAME_SIZE
	.align		4
.L_161:
        /*0324*/ 	.byte	0x04, 0x11
        /*0326*/ 	.short	(.L_163 - .L_162)
	.align		4
.L_162:
        /*0328*/ 	.word	index@(_ZN2at6native40_GLOBAL__N__2351210d_8_Shape_cu_49f7391c26CatArrayBatchedCopy_contigINS1_10OpaqueTypeILj2EEEjLi3ELi128ELi1EEEvPT_NS1_25CatArrInputTensorMetadataIS5_T0_XT2_EXT3_EEENS1_16TensorSizeStrideIS8_Lj4EEEiS8_)
        /*032c*/ 	.word	0x00000000


	//----- nvinfo : EIATTR_REGCOUNT
	.align		4
.L_163:
        /*0330*/ 	.byte	0x04, 0x2f
        /*0332*/ 	.short	(.L_165 - .L_164)
	.align		4
.L_164:
        /*0334*/ 	.word	index@(_ZN2at6native40_GLOBAL__N__2351210d_8_Shape_cu_49f7391c19CatArrayBatchedCopyINS1_10OpaqueTypeILj2EEEjLi3ELi128ELi1EEEvPT_NS1_25CatArrInputTensorMetadataIS5_T0_XT2_EXT3_EEENS1_16TensorSizeStrideIS8_Lj4EEEiS8_)
        /*0338*/ 	.word	0x0000001b


	//----- nvinfo : EIATTR_FRAME_SIZE
	.align		4
.L_165:
        /*033c*/ 	.byte	0x04, 0x11
        /*033e*/ 	.short	(.L_167 - .L_166)
	.align		4
.L_166:
        /*0340*/ 	.word	index@(_ZN2at6native40_GLOBAL__N__2351210d_8_Shape_cu_49f7391c19CatArrayBatchedCopyINS1_10OpaqueTypeILj2EEEjLi3ELi128ELi1EEEvPT_NS1_25CatArrInputTensorMetadataIS5_T0_XT2_EXT3_EEENS1_16TensorSizeStrideIS8_Lj4EEEiS8_)
        /*0344*/ 	.word	0x00000000


	//----- nvinfo : EIATTR_REGCOUNT
	.align		4
.L_167:
        /*0348*/ 	.byte	0x04, 0x2f
        /*034a*/ 	.short	(.L_169 - .L_168)
	.align		4
.L_168:
        /*034c*/ 	.word	index@(_ZN2at6native40_GLOBAL__N__2351210d_8_Shape_cu_49f7391c30CatArrayBatchedCopy_vectorizedINS1_10OpaqueTypeILj2EEEjLi4ELi128ELi1ELi16ELi8EEEvPcNS1_25CatArrInputTensorMetadataIT_T0_XT2_EXT3_EEENS1_16TensorSizeStrideIS8_Lj4EEEiS8_)
        /*0350*/ 	.word	0x0000001c


	//----- nvinfo : EIATTR_FRAME_SIZE
	.align		4
.L_169:
        /*0354*/ 	.byte	0x04, 0x11
        /*0356*/ 	.short	(.L_171 - .L_170)
	.align		4
.L_170:
        /*0358*/ 	.word	index@(_ZN2at6native40_GLOBAL__N__2351210d_8_Shape_cu_49f7391c30CatArrayBatchedCopy_vectorizedINS1_10OpaqueTypeILj2EEEjLi4ELi128ELi1ELi16ELi8EEEvPcNS1_25CatArrInputTensorMetadataIT_T0_XT2_EXT3_EEENS1_16TensorSizeStrideIS8_Lj4EEEiS8_)
        /*035c*/ 	.word	0x00000000


	//----- nvinfo : EIATTR_REGCOUNT
	.align		4
.L_171:
        /*0360*/ 	.byte	0x04, 0x2f
        /*0362*/ 	.short	(.L_173 - .L_172)
	.align		4
.L_172:
        /*0364*/ 	.word	index@(_ZN2at6native40_GLOBAL__N__2351210d_8_Shape_cu_49f7391c35CatArrayBatchedCopy_alignedK_contigINS1_10OpaqueTypeILj2EEEjLi4ELi128ELi1ELi16EEEvPT_NS1_25CatArrInputTensorMetadataIS5_T0_XT2_EXT3_EEENS1_16TensorSizeStrideIS8_Lj4EEEiS8_)
        /*0368*/ 	.word	0x00000020


	//----- nvinfo : EIATTR_FRAME_SIZE
	.align		4
.L_173:
        /*036c*/ 	.byte	0x04, 0x11
        /*036e*/ 	.short	(.L_175 - .L_174)
	.align		4
.L_174:
        /*0370*/ 	.word	index@(_ZN2at6native40_GLOBAL__N__2351210d_8_Shape_cu_49f7391c35CatArrayBatchedCopy_alignedK_contigINS1_10OpaqueTypeILj2EEEjLi4ELi128ELi1ELi16EEEvPT_NS1_25CatArrInputTensorMetadataIS5_T0_XT2_EXT3_EEENS1_16TensorSizeStrideIS8_Lj4EEEiS8_)
        /*0374*/ 	.word	0x00000000


	//----- nvinfo : EIATTR_REGCOUNT
	.align		4
.L_175:
        /*0378*/ 	.byte	0x04, 0x2f
        /*037a*/ 	.short	(.L_177 - .L_176)
	.align		4
.L_176:
        /*037c*/ 	.word	index@(_ZN2at6native40_GLOBAL__N__2351210d_8_Shape_cu_49f7391c35CatArrayBatchedCopy_alignedK_contigINS1_10OpaqueTypeILj2EEEjLi4ELi128ELi1ELi8EEEvPT_NS1_25CatArrInputTensorMetadataIS5_T0_XT2_EXT3_EEENS1_16TensorSizeStrideIS8_Lj4EEEiS8_)
        /*0380*/ 	.word	0x00000020


	//----- nvinfo : EIATTR_FRAME_SIZE
	.align		4
.L_177:
        /*0384*/ 	.byte	0x04, 0x11
        /*0386*/ 	.short	(.L_179 - .L_178)
	.align		4
.L_178:
        /*0388*/ 	.word	index@(_ZN2at6native40_GLOBAL__N__2351210d_8_Shape_cu_49f7391c35CatArrayBatchedCopy_alignedK_contigINS1_10OpaqueTypeILj2EEEjLi4ELi128ELi1ELi8EEEvPT_NS1_25CatArrInputTensorMetadataIS5_T0_XT2_EXT3_EEENS1_16TensorSizeStrideIS8_Lj4EEEiS8_)
        /*038c*/ 	.word	0x00000000


	//----- nvinfo : EIATTR_REGCOUNT
	.align		4
.L_179:
        /*0390*/ 	.byte	0x04, 0x2f
        /*0392*/ 	.short	(.L_181 - .L_180)
	.align		4
.L_180:
        /*0394*/ 	.word	index@(_ZN2at6native40_GLOBAL__N__2351210d_8_Shape_cu_49f7391c26CatArrayBatchedCopy_contigINS1_10OpaqueTypeILj2EEEjLi4ELi128ELi1EEEvPT_NS1_25CatArrInputTensorMetadataIS5_T0_XT2_EXT3_EEENS1_16TensorSizeStrideIS8_Lj4EEEiS8_)
        /*0398*/ 	.word	0x0000001a


	//----- nvinfo : EIATTR_FRAME_SIZE
	.align		4
.L_181:
        /*039c*/ 	.byte	0x04, 0x11
        /*039e*/ 	.short	(.L_183 - .L_182)
	.align		4
.L_182:
        /*03a0*/ 	.word	index@(_ZN2at6native40_GLOBAL__N__2351210d_8_Shape_cu_49f7391c26CatArrayBatchedCopy_contigINS1_10OpaqueTypeILj2EEEjLi4ELi128ELi1EEEvPT_NS1_25CatArrInputTensorMetadataIS5_T0_XT2_EXT3_EEENS1_16TensorSizeStrideIS8_Lj4EEEiS8_)
        /*03a4*/ 	.word	0x00000000


	//----- nvinfo : EIATTR_REGCOUNT
	.align		4
.L_183:
        /*03a8*/ 	.byte	0x04, 0x2f
        /*03aa*/ 	.short	(.L_185 - .L_184)
	.align		4
.L_184:
        /*03ac*/ 	.word	index@(_ZN2at6native40_GLOBAL__N__2351210d_8_Shape_cu_49f7391c19CatArrayBatchedCopyINS1_10OpaqueTypeILj2EEEjLi4ELi128ELi1EEEvPT_NS1_25CatArrInputTensorMetadataIS5_T0_XT2_EXT3_EEENS1_16TensorSizeStrideIS8_Lj4EEEiS8_)
        /*03b0*/ 	.word	0x00000019


	//----- nvinfo : EIATTR_FRAME_SIZE
	.align		4
.L_185:
        /*03b4*/ 	.byte	0x04, 0x11
        /*03b6*/ 	.short	(.L_187 - .L_186)
	.align		4
.L_186:
        /*03b8*/ 	.word	index@(_ZN2at6native40_GLOBAL__N__2351210d_8_Shape_cu_49f7391c19CatArrayBatchedCopyINS1_10OpaqueTypeILj2EEEjLi4ELi128ELi1EEEvPT_NS1_25CatArrInputTensorMetadataIS5_T0_XT2_EXT3_EEENS1_16TensorSizeStrideIS8_Lj4EEEiS8_)
        /*03bc*/ 	.word	0x00000000


	//----- nvinfo : EIATTR_REGCOUNT
	.align		4
.L_187:
        /*03c0*/ 	.byte	0x04, 0x2f
        /*03c2*/ 	.short	(.L_189 - .L_188)
	.align		4
.L_188:
        /*03c4*/ 	.word	index@(_ZN2at6native40_GLOBAL__N__2351210d_8_Shape_cu_49f7391c30CatArrayBatchedCopy_vectorizedINS1_10OpaqueTypeILj4EEEjLi1ELi128ELi1ELi16ELi4EEEvPcNS1_25CatArrInputTensorMetadataIT_T0_XT2_EXT3_EEENS1_16TensorSizeStrideIS8_Lj4EEEiS8_)
        /*03c8*/ 	.word	0x0000000f


	//----- nvinfo : EIATTR_FRAME_SIZE
	.align		4
.L_189:
        /*03cc*/ 	.byte	0x04, 0x11
        /*03ce*/ 	.short	(.L_191 - .L_190)
	.align		4
.L_190:
        /*03d0*/ 	.word	index@(_ZN2at6native40_GLOBAL__N__2351210d_8_Shape_cu_49f7391c30CatArrayBatchedCopy_vectorizedINS1_10OpaqueTypeILj4EEEjLi1ELi128ELi1ELi16ELi4EEEvPcNS1_25CatArrInputTensorMetadataIT_T0_XT2_EXT3_EEENS1_16TensorSizeStrideIS8_Lj4EEEiS8_)
        /*03d4*/ 	.word	0x00000000


	//----- nvinfo : EIATTR_REGCOUNT
	.align		4
.L_191:
        /*03d8*/ 	.byte	0x04, 0x2f
        /*03da*/ 	.short	(.L_193 - .L_192)
	.align		4
.L_192:
        /*03dc*/ 	.word	index@(_ZN2at6native40_GLOBAL__N__2351210d_8_Shape_cu_49f7391c35CatArrayBatchedCopy_alignedK_contigINS1_10OpaqueTypeILj4EEEjLi1ELi128ELi1ELi16EEEvPT_NS1_25CatArrInputTensorMetadataIS5_T0_XT2_EXT3_EEENS1_16TensorSizeStrideIS8_Lj4EEEiS8_)
        /*03e0*/ 	.word	0x0000001c


	//----- nvinfo : EIATTR_FRAME_SIZE
	.align		4
.L_193:
        /*03e4*/ 	.byte	0x04, 0x11
        /*03e6*/ 	.short	(.L_195 - .L_194)
	.align		4
.L_194:
        /*03e8*/ 	.word	index@(_ZN2at6native40_GLOBAL__N__2351210d_8_Shape_cu_49f7391c35CatArrayBatchedCopy_alignedK_contigINS1_10OpaqueTypeILj4EEEjLi1ELi128ELi1ELi16EEEvPT_NS1_25CatArrInputTensorMetadataIS5_T0_XT2_EXT3_EEENS1_16TensorSizeStrideIS8_Lj4EEEiS8_)
        /*03ec*/ 	.word	0x00000000


	//----- nvinfo : EIATTR_REGCOUNT
	.align		4
.L_195:
        /*03f0*/ 	.byte	0x04, 0x2f
        /*03f2*/ 	.short	(.L_197 - .L_196)
	.align		4
.L_196:
        /*03f4*/ 	.word	index@(_ZN2at6native40_GLOBAL__N__2351210d_8_Shape_cu_49f7391c35CatArrayBatchedCopy_alignedK_contigINS1_10OpaqueTypeILj4EEEjLi1ELi128ELi1ELi8EEEvPT_NS1_25CatArrInputTensorMetadataIS5_T0_XT2_EXT3_EEENS1_16TensorSizeStrideIS8_Lj4EEEiS8_)
        /*03f8*/ 	.word	0x0000001c


	//----- nvinfo : EIATTR_FRAME_SIZE
	.align		4
.L_197:
        /*03fc*/ 	.byte	0x04, 0x11
        /*03fe*/ 	.short	(.L_199 - .L_198)
	.align		4
.L_198:
        /*0400*/ 	.word	index@(_ZN2at6native40_GLOBAL__N__2351210d_8_Shape_cu_49f7391c35CatArrayBatchedCopy_alignedK_contigINS1_10OpaqueTypeILj4EEEjLi1ELi128ELi1ELi8EEEvPT_NS1_25CatArrInputTensorMetadataIS5_T0_XT2_EXT3_EEENS1_16TensorSizeStrideIS8_Lj4EEEiS8_)
        /*0404*/ 	.word	0x00000000


	//----- nvinfo : EIATTR_REGCOUNT
	.align		4
.L_199:
        /*0408*/ 	.byte	0x04, 0x2f
        /*040a*/ 	.short	(.L_201 - .L_200)
	.align		4
.L_200:
        /*040c*/ 	.word	index@(_ZN2at6native40_GLOBAL__N__2351210d_8_Shape_cu_49f7391c26CatArrayBatchedCopy_contigINS1_10OpaqueTypeILj4EEEjLi1ELi128ELi1EEEvPT_NS1_25CatArrInputTensorMetadataIS5_T0_XT2_EXT3_EEENS1_16TensorSizeStrideIS8_Lj4EEEiS8_)
        /*0410*/ 	.word	0x00000010


	//----- nvinfo : EIATTR_FRAME_SIZE
	.align		4
.L_201:
        /*0414*/ 	.byte	0x04, 0x11
        /*0416*/ 	.short	(.L_203 - .L_202)
	.align		4
.L_202:
        /*0418*/ 	.word	index@(_ZN2at6native40_GLOBAL__N__2351210d_8_Shape_cu_49f7391c26CatArrayBatchedCopy_contigINS1_10OpaqueTypeILj4EEEjLi1ELi128ELi1EEEvPT_NS1_25CatArrInputTensorMetadataIS5_T0_XT2_EXT3_EEENS1_16TensorSizeStrideIS8_Lj4EEEiS8_)
        /*041c*/ 	.word	0x00000000


	//----- nvinfo : EIATTR_REGCOUNT
	.align		4
.L_203:
        /*0420*/ 	.byte	0x04, 0x2f
        /*0422*/ 	.short	(.L_205 - .L_204)
	.align		4
.L_204:
        /*0424*/ 	.word	index@(_ZN2at6native40_GLOBAL__N__2351210d_8_Shape_cu_49f7391c19CatArrayBatchedCopyINS1_10OpaqueTypeILj4EEEjLi1ELi128ELi1EEEvPT_NS1_25CatArrInputTensorMetadataIS5_T0_XT2_EXT3_EEENS1_16TensorSizeStrideIS8_Lj4EEEiS8_)
        /*0428*/ 	.word	0x0000000e


	//----- nvinfo : EIATTR_FRAME_SIZE
	.align		4
.L_205:
        /*042c*/ 	.byte	0x04, 0x11
        /*042e*/ 	.short	(.L_207 - .L_206)
	.align		4
.L_206:
        /*0430*/ 	.word	index@(_ZN2at6native40_GLOBAL__N__2351210d_8_Shape_cu_49f7391c19CatArrayBatchedCopyINS1_10OpaqueTypeILj4EEEjLi1ELi128ELi1EEEvPT_NS1_25CatArrInputTensorMetadataIS5_T0_XT2_EXT3_EEENS1_16TensorSizeStrideIS8_Lj4EEEiS8_)
        /*0434*/ 	.word	0x00000000


	//----- nvinfo : EIATTR_REGCOUNT
	.align		4
.L_207:
        /*0438*/ 	.byte	0x04, 0x2f
        /*043a*/ 	.short	(.L_209 - .L_208)
	.align		4
.L_208:
        /*043c*/ 	.word	index@(_ZN2at6native40_GLOBAL__N__2351210d_8_Shape_cu_49f7391c30CatArrayBatchedCopy_vectorizedINS1_10OpaqueTypeILj4EEEjLi2ELi128ELi1ELi16ELi4EEEvPcNS1_25CatArrInputTensorMetadataIT_T0_XT2_EXT3_EEENS1_16TensorSizeStrideIS8_Lj4EEEiS8_)
        /*0440*/ 	.word	0x00000012


	//----- nvinfo : EIATTR_FRAME_SIZE
	.align		4
.L_209:
        /*0444*/ 	.byte	0x04, 0x11
        /*0446*/ 	.short	(.L_211 - .L_210)
	.align		4
.L_210:
        /*0448*/ 	.word	index@(_ZN2at6native40_GLOBAL__N__2351210d_8_Shape_cu_49f7391c30CatArrayBatchedCopy_vectorizedINS1_10OpaqueTypeILj4EEEjLi2ELi128ELi1ELi16ELi4EEEvPcNS1_25CatArrInputTensorMetadataIT_T0_XT2_EXT3_EEENS1_16TensorSizeStrideIS8_Lj4EEEiS8_)
        /*044c*/ 	.word	0x00000000


	//----- nvinfo : EIATTR_REGCOUNT
	.align		4
.L_211:
        /*0450*/ 	.byte	0x04, 0x2f
        /*0452*/ 	.short	(.L_213 - .L_212)
	.align		4
.L_212:
        /*0454*/ 	.word	index@(_ZN2at6native40_GLOBAL__N__2351210d_8_Shape_cu_49f7391c35CatArrayBatchedCopy_alignedK_contigINS1_10OpaqueTypeILj4EEEjLi2ELi128ELi1ELi16EEEvPT_NS1_25CatArrInputTensorMetadataIS5_T0_XT2_EXT3_EEENS1_16TensorSizeStrideIS8_Lj4EEEiS8_)
        /*0458*/ 	.word	0x00000020


	//----- nvinfo : EIATTR_FRAME_SIZE
	.align		4
.L_213:
        /*045c*/ 	.byte	0x04, 0x11
        /*045e*/ 	.short	(.L_215 - .L_214)
	.align		4
.L_214:
        /*0460*/ 	.word	index@(_ZN2at6native40_GLOBAL__N__2351210d_8_Shape_cu_49f7391c35CatArrayBatchedCopy_alignedK_contigINS1_10OpaqueTypeILj4EEEjLi2ELi128ELi1ELi16EEEvPT_NS1_25CatArrInputTensorMetadataIS5_T0_XT2_EXT3_EEENS1_16TensorSizeStrideIS8_Lj4EEEiS8_)
        /*0464*/ 	.word	0x00000000


	//----- nvinfo : EIATTR_REGCOUNT
	.align		4
.L_215:
        /*0468*/ 	.byte	0x04, 0x2f
        /*046a*/ 	.short	(.L_217 - .L_216)
	.align		4
.L_216:
        /*046c*/ 	.word	index@(_ZN2at6native40_GLOBAL__N__2351210d_8_Shape_cu_49f7391c35CatArrayBatchedCopy_alignedK_contigINS1_10OpaqueTypeILj4EEEjLi2ELi128ELi1ELi8EEEvPT_NS1_25CatArrInputTensorMetadataIS5_T0_XT2_EXT3_EEENS1_16TensorSizeStrideIS8_Lj4EEEiS8_)
        /*0470*/ 	.word	0x0000001a


	//----- nvinfo : EIATTR_FRAME_SIZE
	.align		4
.L_217:
        /*0474*/ 	.byte	0x04, 0x11
        /*0476*/ 	.short	(.L_219 - .L_218)
	.align		4
.L_218:
        /*0478*/ 	.word	index@(_ZN2at6native40_GLOBAL__N__2351210d_8_Shape_cu_49f7391c35CatArrayBatchedCopy_alignedK_contigINS1_10OpaqueTypeILj4EEEjLi2ELi128ELi1ELi8EEEvPT_NS1_25CatArrInputTensorMetadataIS5_T0_XT2_EXT3_EEENS1_16TensorSizeStrideIS8_Lj4EEEiS8_)
        /*047c*/ 	.word	0x00000000


	//----- nvinfo : EIATTR_REGCOUNT
	.align		4
.L_219:
        /*0480*/ 	.byte	0x04, 0x2f
        /*0482*/ 	.short	(.L_221 - .L_220)
	.align		4
.L_220:
        /*0484*/ 	.word	index@(_ZN2at6native40_GLOBAL__N__2351210d_8_Shape_cu_49f7391c26CatArrayBatchedCopy_contigINS1_10OpaqueTypeILj4EEEjLi2ELi128ELi1EEEvPT_NS1_25CatArrInputTensorMetadataIS5_T0_XT2_EXT3_EEENS1_16TensorSizeStrideIS8_Lj4EEEiS8_)
        /*0488*/ 	.word	0x00000014


	//----- nvinfo : EIATTR_FRAME_SIZE
	.align		4
.L_221:
        /*048c*/ 	.byte	0x04, 0x11
        /*048e*/ 	.short	(.L_223 - .L_222)
	.align		4
.L_222:
        /*0490*/ 	.word	index@(_ZN2at6native40_GLOBAL__N__2351210d_8_Shape_cu_49f7391c26CatArrayBatchedCopy_contigINS1_10OpaqueTypeILj4EEEjLi2ELi128ELi1EEEvPT_NS1_25CatArrInputTensorMetadataIS5_T0_XT2_EXT3_EEENS1_16TensorSizeStrideIS8_Lj4EEEiS8_)
        /*0494*/ 	.word	0x00000000


	//----- nvinfo : EIATTR_REGCOUNT
	.align		4
.L_223:
        /*0498*/ 	.byte	0x04, 0x2f
        /*049a*/ 	.short	(.L_225 - .L_224)
	.align		4
.L_224:
        /*049c*/ 	.word	index@(_ZN2at6native40_GLOBAL__N__2351210d_8_Shape_cu_49f7391c19CatArrayBatchedCopyINS1_10OpaqueTypeILj4EEEjLi2ELi128ELi1EEEvPT_NS1_25CatArrInputTensorMetadataIS5_T0_XT2_EXT3_EEENS1_16TensorSizeStrideIS8_Lj4EEEiS8_)
        /*04a0*/ 	.word	0x00000015


	//----- nvinfo : EIATTR_FRAME_SIZE
	.align		4
.L_225:
        /*04a4*/ 	.byte	0x04, 0x11
        /*04a6*/ 	.short	(.L_227 - .L_226)
	.align		4
.L_226:
        /*04a8*/ 	.word	index@(_ZN2at6native40_GLOBAL__N__2351210d_8_Shape_cu_49f7391c19CatArrayBatchedCopyINS1_10OpaqueTypeILj4EEEjLi2ELi128ELi1EEEvPT_NS1_25CatArrInputTensorMetadataIS5_T0_XT2_EXT3_EEENS1_16TensorSizeStrideIS8_Lj4EEEiS8_)
        /*04ac*/ 	.word	0x00000000


	//----- nvinfo : EIATTR_REGCOUNT
	.align		4
.L_227:
        /*04b0*/ 	.byte	0x04, 0x2f
        /*04b2*/ 	.short	(.L_229 - .L_228)
	.align		4
.L_228:
        /*04b4*/ 	.word	index@(_ZN2at6native40_GLOBAL__N__2351210d_8_Shape_cu_49f7391c30CatArrayBatchedCopy_vectorizedINS1_10OpaqueTypeILj4EEEjLi3ELi128ELi1ELi16ELi4EEEvPcNS1_25CatArrInputTensorMetadataIT_T0_XT2_EXT3_EEENS1_16TensorSizeStrideIS8_Lj4EEEiS8_)
        /*04b8*/ 	.word	0x00000017


	//----- nvinfo : EIATTR_FRAME_SIZE
	.align		4
.L_229:
        /*04bc*/ 	.byte	0x04, 0x11
        /*04be*/ 	.short	(.L_231 - .L_230)
	.align		4
.L_230:
        /*04c0*/ 	.word	index@(_ZN2at6native40_GLOBAL__N__2351210d_8_Shape_cu_49f7391c30CatArrayBatchedCopy_vectorizedINS1_10OpaqueTypeILj4EEEjLi3ELi128ELi1ELi16ELi4EEEvPcNS1_25CatArrInputTensorMetadataIT_T0_XT2_EXT3_EEENS1_16TensorSizeStrideIS8_Lj4EEEiS8_)
        /*04c4*/ 	.word	0x00000000


	//----- nvinfo : EIATTR_REGCOUNT
	.align		4
.L_231:
        /*04c8*/ 	.byte	0x04, 0x2f
        /*04ca*/ 	.short	(.L_233 - .L_232)
	.align		4
.L_232:
        /*04cc*/ 	.word	index@(_ZN2at6native40_GLOBAL__N__2351210d_8_Shape_cu_49f7391c35CatArrayBatchedCopy_alignedK_contigINS1_10OpaqueTypeILj4EEEjLi3ELi128ELi1ELi16EEEvPT_NS1_25CatArrInputTensorMetadataIS5_T0_XT2_EXT3_EEENS1_16TensorSizeStrideIS8_Lj4EEEiS8_)
        /*04d0*/ 	.word	0x00000020


	//----- nvinfo : EIATTR_FRAME_SIZE
	.align		4
.L_233:
        /*04d4*/ 	.byte	0x04, 0x11
        /*04d6*/ 	.short	(.L_235 - .L_234)
	.align		4
.L_234:
        /*04d8*/ 	.word	index@(_ZN2at6native40_GLOBAL__N__2351210d_8_Shape_cu_49f7391c35CatArrayBatchedCopy_alignedK_contigINS1_10OpaqueTypeILj4EEEjLi3ELi128ELi1ELi16EEEvPT_NS1_25CatArrInputTensorMetadataIS5_T0_XT2_EXT3_EEENS1_16TensorSizeStrideIS8_Lj4EEEiS8_)
        /*04dc*/ 	.word	0x00000000


	//----- nvinfo : EIATTR_REGCOUNT
	.align		4
.L_235:
        /*04e0*/ 	.byte	0x04, 0x2f
        /*04e2*/ 	.short	(.L_237 - .L_236)
	.align		4
.L_236:
        /*04e4*/ 	.word	index@(_ZN2at6native40_GLOBAL__N__2351210d_8_Shape_cu_49f7391c35CatArrayBatchedCopy_alignedK_contigINS1_10OpaqueTypeILj4EEEjLi3ELi128ELi1ELi8EEEvPT_NS1_25CatArrInputTensorMetadataIS5_T0_XT2_EXT3_EEENS1_16TensorSizeStrideIS8_Lj4EEEiS8_)
        /*04e8*/ 	.word	0x00000020


	//----- nvinfo : EIATTR_FRAME_SIZE
	.align		4
.L_237:
        /*04ec*/ 	.byte	0x04, 0x11
        /*04ee*/ 	.short	(.L_239 - .L_238)
	.align		4
.L_238:
        /*04f0*/ 	.word	index@(_ZN2at6native40_GLOBAL__N__2351210d_8_Shape_cu_49f7391c35CatArrayBatchedCopy_alignedK_contigINS1_10OpaqueTypeILj4EEEjLi3ELi128ELi1ELi8EEEvPT_NS1_25CatArrInputTensorMetadataIS5_T0_XT2_EXT3_EEENS1_16TensorSizeStrideIS8_Lj4EEEiS8_)
        /*04f4*/ 	.word	0x00000000


	//----- nvinfo : EIATTR_REGCOUNT
	.align		4
.L_239:
        /*04f8*/ 	.byte	0x04, 0x2f
        /*04fa*/ 	.short	(.L_241 - .L_240)
	.align		4
.L_240:
        /*04fc*/ 	.word	index@(_ZN2at6native40_GLOBAL__N__2351210d_8_Shape_cu_49f7391c26CatArrayBatchedCopy_contigINS1_10OpaqueTypeILj4EEEjLi3ELi128ELi1EEEvPT_NS1_25CatArrInputTensorMetadataIS5_T0_XT2_EXT3_EEENS1_16TensorSizeStrideIS8_Lj4EEEiS8_)
        /*0500*/ 	.word	0x00000015


	//----- nvinfo : EIATTR_FRAME_SIZE
	.align		4
.L_241:
        /*0504*/ 	.byte	0x04, 0x11
        /*0506*/ 	.short	(.L_243 - .L_242)
	.align		4
.L_242:
        /*0508*/ 	.word	index@(_ZN2at6native40_GLOBAL__N__2351210d_8_Shape_cu_49f7391c26CatArrayBatchedCopy_contigINS1_10OpaqueTypeILj4EEEjLi3ELi128ELi1EEEvPT_NS1_25CatArrInputTensorMetadataIS5_T0_XT2_EXT3_EEENS1_16TensorSizeStrideIS8_Lj4EEEiS8_)
        /*050c*/ 	.word	0x00000000


	//----- nvinfo : EIATTR_REGCOUNT
	.align		4
.L_243:
        /*0510*/ 	.byte	0x04, 0x2f
        /*0512*/ 	.short	(.L_245 - .L_244)
	.align		4
.L_244:
        /*0514*/ 	.word	index@(_ZN2at6native40_GLOBAL__N__2351210d_8_Shape_cu_49f7391c19CatArrayBatchedCopyINS1_10OpaqueTypeILj4EEEjLi3ELi128ELi1EEEvPT_NS1_25CatArrInputTensorMetadataIS5_T0_XT2_EXT3_EEENS1_16TensorSizeStrideIS8_Lj4EEEiS8_)
        /*0518*/ 	.word	0x0000001c


	//----- nvinfo : EIATTR_FRAME_SIZE
	.align		4
.L_245:
        /*051c*/ 	.byte	0x04, 0x11
        /*051e*/ 	.short	(.L_247 - .L_246)
	.align		4
.L_246:
        /*0520*/ 	.word	index@(_ZN2at6native40_GLOBAL__N__2351210d_8_Shape_cu_49f7391c19CatArrayBatchedCopyINS1_10OpaqueTypeILj4EEEjLi3ELi128ELi1EEEvPT_NS1_25CatArrInputTensorMetadataIS5_T0_XT2_EXT3_EEENS1_16TensorSizeStrideIS8_Lj4EEEiS8_)
        /*0524*/ 	.word	0x00000000


	//----- nvinfo : EIATTR_REGCOUNT
	.align		4
.L_247:
        /*0528*/ 	.byte	0x04, 0x2f
        /*052a*/ 	.short	(.L_249 - .L_248)
	.align		4
.L_248:
        /*052c*/ 	.word	index@(_ZN2at6native40_GLOBAL__N__2351210d_8_Shape_cu_49f7391c30CatArrayBatchedCopy_vectorizedINS1_10OpaqueTypeILj4EEEjLi4ELi128ELi1ELi16ELi4EEEvPcNS1_25CatArrInputTensorMetadataIT_T0_XT2_EXT3_EEENS1_16TensorSizeStrideIS8_Lj4EEEiS8_)
        /*0530*/ 	.word	0x0000001c


	//----- nvinfo : EIATTR_FRAME_SIZE
	.align		4
.L_249:
        /*0534*/ 	.byte	0x04, 0x11
        /*0536*/ 	.short	(.L_251 - .L_250)
	.align		4
.L_250:
        /*0538*/ 	.word	index@(_ZN2at6native40_GLOBAL__N__2351210d_8_Shape_cu_49f7391c30CatArrayBatchedCopy_vectorizedINS1_10OpaqueTypeILj4EEEjLi4ELi128ELi1ELi16ELi4EEEvPcNS1_25CatArrInputTensorMetadataIT_T0_XT2_EXT3_EEENS1_16TensorSizeStrideIS8_Lj4EEEiS8_)
        /*053c*/ 	.word	0x00000000


	//----- nvinfo : EIATTR_REGCOUNT
	.align		4
.L_251:
        /*0540*/ 	.byte	0x04, 0x2f
        /*0542*/ 	.short	(.L_253 - .L_252)
	.align		4
.L_252:
        /*0544*/ 	.word	index@(_ZN2at6native40_GLOBAL__N__2351210d_8_Shape_cu_49f7391c35CatArrayBatchedCopy_alignedK_contigINS1_10OpaqueTypeILj4EEEjLi4ELi128ELi1ELi16EEEvPT_NS1_25CatArrInputTensorMetadataIS5_T0_XT2_EXT3_EEENS1_16TensorSizeStrideIS8_Lj4EEEiS8_)
        /*0548*/ 	.word	0x00000020


	//----- nvinfo : EIATTR_FRAME_SIZE
	.align		4
.L_253:
        /*054c*/ 	.byte	0x04, 0x11
        /*054e*/ 	.short	(.L_255 - .L_254)
	.align		4
.L_254:
        /*0550*/ 	.word	index@(_ZN2at6native40_GLOBAL__N__2351210d_8_Shape_cu_49f7391c35CatArrayBatchedCopy_alignedK_contigINS1_10OpaqueTypeILj4EEEjLi4ELi128ELi1ELi16EEEvPT_NS1_25CatArrInputTensorMetadataIS5_T0_XT2_EXT3_EEENS1_16TensorSizeStrideIS8_Lj4EEEiS8_)
        /*0554*/ 	.word	0x00000000


	//----- nvinfo : EIATTR_REGCOUNT
	.align		4
.L_255:
        /*0558*/ 	.byte	0x04, 0x2f
        /*055a*/ 	.short	(.L_257 - .L_256)
	.align		4
.L_256:
        /*055c*/ 	.word	index@(_ZN2at6native40_GLOBAL__N__2351210d_8_Shape_cu_49f7391c35CatArrayBatchedCopy_alignedK_contigINS1_10OpaqueTypeILj4EEEjLi4ELi128ELi1ELi8EEEvPT_NS1_25CatArrInputTensorMetadataIS5_T0_XT2_EXT3_EEENS1_16TensorSizeStrideIS8_Lj4EEEiS8_)
        /*0560*/ 	.word	0x0000001e


	//----- nvinfo : EIATTR_FRAME_SIZE
	.align		4
.L_257:
        /*0564*/ 	.byte	0x04, 0x11
        /*0566*/ 	.short	(.L_259 - .L_258)
	.align		4
.L_258:
        /*0568*/ 	.word	index@(_ZN2at6native40_GLOBAL__N__2351210d_8_Shape_cu_49f7391c35CatArrayBatchedCopy_alignedK_contigINS1_10OpaqueTypeILj4EEEjLi4ELi128ELi1ELi8EEEvPT_NS1_25CatArrInputTensorMetadataIS5_T0_XT2_EXT3_EEENS1_16TensorSizeStrideIS8_Lj4EEEiS8_)
        /*056c*/ 	.word	0x00000000


	//----- nvinfo : EIATTR_REGCOUNT
	.align		4
.L_259:
        /*0570*/ 	.byte	0x04, 0x2f
        /*0572*/ 	.short	(.L_261 - .L_260)
	.align		4
.L_260:
        /*0574*/ 	.word	index@(_ZN2at6native40_GLOBAL__N__2351210d_8_Shape_cu_49f7391c26CatArrayBatchedCopy_contigINS1_10OpaqueTypeILj4EEEjLi4ELi128ELi1EEEvPT_NS1_25CatArrInputTensorMetadataIS5_T0_XT2_EXT3_EEENS1_16TensorSizeStrideIS8_Lj4EEEiS8_)
        /*0578*/ 	.word	0x0000001c


	//----- nvinfo : EIATTR_FRAME_SIZE
	.align		4
.L_261:
        /*057c*/ 	.byte	0x04, 0x11
        /*057e*/ 	.short	(.L_263 - .L_262)
	.align		4
.L_262:
        /*0580*/ 	.word	index@(_ZN2at6native40_GLOBAL__N__2351210d_8_Shape_cu_49f7391c26CatArrayBatchedCopy_contigINS1_10OpaqueTypeILj4EEEjLi4ELi128ELi1EEEvPT_NS1_25CatArrInputTensorMetadataIS5_T0_XT2_EXT3_EEENS1_16TensorSizeStrideIS8_Lj4EEEiS8_)
        /*0584*/ 	.word	0x00000000


	//----- nvinfo : EIATTR_REGCOUNT
	.align		4
.L_263:
        /*0588*/ 	.byte	0x04, 0x2f
        /*058a*/ 	.short	(.L_265 - .L_264)
	.align		4
.L_264:
        /*058c*/ 	.word	index@(_ZN2at6native40_GLOBAL__N__2351210d_8_Shape_cu_49f7391c19CatArrayBatchedCopyINS1_10OpaqueTypeILj4EEEjLi4ELi128ELi1EEEvPT_NS1_25CatArrInputTensorMetadataIS5_T0_XT2_EXT3_EEENS1_16TensorSizeStrideIS8_Lj4EEEiS8_)
        /*0590*/ 	.word	0x0000001a


	//----- nvinfo : EIATTR_FRAME_SIZE
	.align		4
.L_265:
        /*0594*/ 	.byte	0x04, 0x11
        /*0596*/ 	.short	(.L_267 - .L_266)
	.align		4
.L_266:
        /*0598*/ 	.word	index@(_ZN2at6native40_GLOBAL__N__2351210d_8_Shape_cu_49f7391c19CatArrayBatchedCopyINS1_10OpaqueTypeILj4EEEjLi4ELi128ELi1EEEvPT_NS1_25CatArrInputTensorMetadataIS5_T0_XT2_EXT3_EEENS1_16TensorSizeStrideIS8_Lj4EEEiS8_)
        /*059c*/ 	.word	0x00000000


	//----- nvinfo : EIATTR_REGCOUNT
	.align		4
.L_267:
        /*05a0*/ 	.byte	0x04, 0x2f
        /*05a2*/ 	.short	(.L_269 - .L_268)
	.align		4
.L_268:
        /*05a4*/ 	.word	index@(_ZN2at6native40_GLOBAL__N__2351210d_8_Shape_cu_49f7391c30CatArrayBatchedCopy_vectorizedINS1_10OpaqueTypeILj8EEEjLi1ELi128ELi1ELi16ELi2EEEvPcNS1_25CatArrInputTensorMetadataIT_T0_XT2_EXT3_EEENS1_16TensorSizeStrideIS8_Lj4EEEiS8_)
        /*05a8*/ 	.word	0x0000000f


	//----- nvinfo : EIATTR_FRAME_SIZE
	.align		4
.L_269:
        /*05ac*/ 	.byte	0x04, 0x11
        /*05ae*/ 	.short	(.L_271 - .L_270)
	.align		4
.L_270:
        /*05b0*/ 	.word	index@(_ZN2at6native40_GLOBAL__N__2351210d_8_Shape_cu_49f7391c30CatArrayBatchedCopy_vectorizedINS1_10OpaqueTypeILj8EEEjLi1ELi128ELi1ELi16ELi2EEEvPcNS1_25CatArrInputTensorMetadataIT_T0_XT2_EXT3_EEENS1_16TensorSizeStrideIS8_Lj4EEEiS8_)
        /*05b4*/ 	.word	0x00000000


	//----- nvinfo : EIATTR_REGCOUNT
	.align		4
.L_271:
        /*05b8*/ 	.byte	0x04, 0x2f
        /*05ba*/ 	.short	(.L_273 - .L_272)
	.align		4
.L_272:
        /*05bc*/ 	.word	index@(_ZN2at6native40_GLOBAL__N__2351210d_8_Shape_cu_49f7391c35CatArrayBatchedCopy_alignedK_contigINS1_10OpaqueTypeILj8EEEjLi1ELi128ELi1ELi16EEEvPT_NS1_25CatArrInputTensorMetadataIS5_T0_XT2_EXT3_EEENS1_16TensorSizeStrideIS8_Lj4EEEiS8_)
        /*05c0*/ 	.word	0x0000001c


	//----- nvinfo : EIATTR_FRAME_SIZE
	.align		4
.L_273:
        /*05c4*/ 	.byte	0x04, 0x11
        /*05c6*/ 	.short	(.L_275 - .L_274)
	.align		4
.L_274:
        /*05c8*/ 	.word	index@(_ZN2at6native40_GLOBAL__N__2351210d_8_Shape_cu_49f7391c35CatArrayBatchedCopy_alignedK_contigINS1_10OpaqueTypeILj8EEEjLi1ELi128ELi1ELi16EEEvPT_NS1_25CatArrInputTensorMetadataIS5_T0_XT2_EXT3_EEENS1_16TensorSizeStrideIS8_Lj4EEEiS8_)
        /*05cc*/ 	.word	0x00000000


	//----- nvinfo : EIATTR_REGCOUNT
	.align		4
.L_275:
        /*05d0*/ 	.byte	0x04, 0x2f
        /*05d2*/ 	.short	(.L_277 - .L_276)
	.align		4
.L_276:
        /*05d4*/ 	.word	index@(_ZN2at6native40_GLOBAL__N__2351210d_8_Shape_cu_49f7391c35CatArrayBatchedCopy_alignedK_contigINS1_10OpaqueTypeILj8EEEjLi1ELi128ELi1ELi8EEEvPT_NS1_25CatArrInputTensorMetadataIS5_T0_XT2_EXT3_EEENS1_16TensorSizeStrideIS8_Lj4EEEiS8_)
        /*05d8*/ 	.word	0x0000001c


	//----- nvinfo : EIATTR_FRAME_SIZE
	.align		4
.L_277:
        /*05dc*/ 	.byte	0x04, 0x11
        /*05de*/ 	.short	(.L_279 - .L_278)
	.align		4
.L_278:
        /*05e0*/ 	.word	index@(_ZN2at6native40_GLOBAL__N__2351210d_8_Shape_cu_49f7391c35CatArrayBatchedCopy_alignedK_contigINS1_10OpaqueTypeILj8EEEjLi1ELi128ELi1ELi8EEEvPT_NS1_25CatArrInputTensorMetadataIS5_T0_XT2_EXT3_EEENS1_16TensorSizeStrideIS8_Lj4EEEiS8_)
        /*05e4*/ 	.word	0x00000000


	//----- nvinfo : EIATTR_REGCOUNT
	.align		4
.L_279:
        /*05e8*/ 	.byte	0x04, 0x2f
        /*05ea*/ 	.short	(.L_281 - .L_280)
	.align		4
.L_280:
        /*05ec*/ 	.word	index@(_ZN2at6native40_GLOBAL__N__2351210d_8_Shape_cu_49f7391c26CatArrayBatchedCopy_contigINS1_10OpaqueTypeILj8EEEjLi1ELi128ELi1EEEvPT_NS1_25CatArrInputTensorMetadataIS5_T0_XT2_EXT3_EEENS1_16TensorSizeStrideIS8_Lj4EEEiS8_)
        /*05f0*/ 	.word	0x00000010


	//----- nvinfo : EIATTR_FRAME_SIZE
	.align		4
.L_281:
        /*05f4*/ 	.byte	0x04, 0x11
        /*05f6*/ 	.short	(.L_283 - .L_282)
	.align		4
.L_282:
        /*05f8*/ 	.word	index@(_ZN2at6native40_GLOBAL__N__2351210d_8_Shape_cu_49f7391c26CatArrayBatchedCopy_contigINS1_10OpaqueTypeILj8EEEjLi1ELi128ELi1EEEvPT_NS1_25CatArrInputTensorMetadataIS5_T0_XT2_EXT3_EEENS1_16TensorSizeStrideIS8_Lj4EEEiS8_)
        /*05fc*/ 	.word	0x00000000


	//----- nvinfo : EIATTR_REGCOUNT
	.align		4
.L_283:
        /*0600*/ 	.byte	0x04, 0x2f
        /*0602*/ 	.short	(.L_285 - .L_284)
	.align		4
.L_284:
        /*0604*/ 	.word	index@(_ZN2at6native40_GLOBAL__N__2351210d_8_Shape_cu_49f7391c19CatArrayBatchedCopyINS1_10OpaqueTypeILj8EEEjLi1ELi128ELi1EEEvPT_NS1_25CatArrInputTensorMetadataIS5_T0_XT2_EXT3_EEENS1_16TensorSizeStrideIS8_Lj4EEEiS8_)
        /*0608*/ 	.word	0x0000000e


	//----- nvinfo : EIATTR_FRAME_SIZE
	.align		4
.L_285:
        /*060c*/ 	.byte	0x04, 0x11
        /*060e*/ 	.short	(.L_287 - .L_286)
	.align		4
.L_286:
        /*0610*/ 	.word	index@(_ZN2at6native40_GLOBAL__N__2351210d_8_Shape_cu_49f7391c19CatArrayBatchedCopyINS1_10OpaqueTypeILj8EEEjLi1ELi128ELi1EEEvPT_NS1_25CatArrInputTensorMetadataIS5_T0_XT2_EXT3_EEENS1_16TensorSizeStrideIS8_Lj4EEEiS8_)
        /*0614*/ 	.word	0x00000000


	//----- nvinfo : EIATTR_REGCOUNT
	.align		4
.L_287:
        /*0618*/ 	.byte	0x04, 0x2f
        /*061a*/ 	.short	(.L_289 - .L_288)
	.align		4
.L_288:
        /*061c*/ 	.word	index@(_ZN2at6native40_GLOBAL__N__2351210d_8_Shape_cu_49f7391c30CatArrayBatchedCopy_vectorizedINS1_10OpaqueTypeILj8EEEjLi2ELi128ELi1ELi16ELi2EEEvPcNS1_25CatArrInputTensorMetadataIT_T0_XT2_EXT3_EEENS1_16TensorSizeStrideIS8_Lj4EEEiS8_)
        /*0620*/ 	.word	0x00000013


	//----- nvinfo : EIATTR_FRAME_SIZE
	.align		4
.L_289:
        /*0624*/ 	.byte	0x04, 0x11
        /*0626*/ 	.short	(.L_291 - .L_290)
	.align		4
.L_290:
        /*0628*/ 	.word	index@(_ZN2at6native40_GLOBAL__N__2351210d_8_Shape_cu_49f7391c30CatArrayBatchedCopy_vectorizedINS1_10OpaqueTypeILj8EEEjLi2ELi128ELi1ELi16ELi2EEEvPcNS1_25CatArrInputTensorMetadataIT_T0_XT2_EXT3_EEENS1_16TensorSizeStrideIS8_Lj4EEEiS8_)
        /*062c*/ 	.word	0x00000000


	//----- nvinfo : EIATTR_REGCOUNT
	.align		4
.L_291:
        /*0630*/ 	.byte	0x04, 0x2f
        /*0632*/ 	.short	(.L_293 - .L_292)
	.align		4
.L_292:
        /*0634*/ 	.word	index@(_ZN2at6native40_GLOBAL__N__2351210d_8_Shape_cu_49f7391c35CatArrayBatchedCopy_alignedK_contigINS1_10OpaqueTypeILj8EEEjLi2ELi128ELi1ELi16EEEvPT_NS1_25CatArrInputTensorMetadataIS5_T0_XT2_EXT3_EEENS1_16TensorSizeStrideIS8_Lj4EEEiS8_)
        /*0638*/ 	.word	0x0000001c


	//----- nvinfo : EIATTR_FRAME_SIZE
	.align		4
.L_293:
        /*063c*/ 	.byte	0x04, 0x11
        /*063e*/ 	.short	(.L_295 - .L_294)
	.align		4
.L_294:
        /*0640*/ 	.word	index@(_ZN2at6native40_GLOBAL__N__2351210d_8_Shape_cu_49f7391c35CatArrayBatchedCopy_alignedK_contigINS1_10OpaqueTypeILj8EEEjLi2ELi128ELi1ELi16EEEvPT_NS1_25CatArrInputTensorMetadataIS5_T0_XT2_EXT3_EEENS1_16TensorSizeStrideIS8_Lj4EEEiS8_)
        /*0644*/ 	.word	0x00000000


	//----- nvinfo : EIATTR_REGCOUNT
	.align		4
.L_295:
        /*0648*/ 	.byte	0x04, 0x2f
        /*064a*/ 	.short	(.L_297 - .L_296)
	.align		4
.L_296:
        /*064c*/ 	.word	index@(_ZN2at6native40_GLOBAL__N__2351210d_8_Shape_cu_49f7391c35CatArrayBatchedCopy_alignedK_contigINS1_10OpaqueTypeILj8EEEjLi2ELi128ELi1ELi8EEEvPT_NS1_25CatArrInputTensorMetadataIS5_T0_XT2_EXT3_EEENS1_16TensorSizeStrideIS8_Lj4EEEiS8_)
        /*0650*/ 	.word	0x0000001a


	//----- nvinfo : EIATTR_FRAME_SIZE
	.align		4
.L_297:
        /*0654*/ 	.byte	0x04, 0x11
        /*0656*/ 	.short	(.L_299 - .L_298)
	.align		4
.L_298:
        /*0658*/ 	.word	index@(_ZN2at6native40_GLOBAL__N__2351210d_8_Shape_cu_49f7391c35CatArrayBatchedCopy_alignedK_contigINS1_10OpaqueTypeILj8EEEjLi2ELi128ELi1ELi8EEEvPT_NS1_25CatArrInputTensorMetadataIS5_T0_XT2_EXT3_EEENS1_16TensorSizeStrideIS8_Lj4EEEiS8_)
        /*065c*/ 	.word	0x00000000


	//----- nvinfo : EIATTR_REGCOUNT
	.align		4
.L_299:
        /*0660*/ 	.byte	0x04, 0x2f
        /*0662*/ 	.short	(.L_301 - .L_300)
	.align		4
.L_300:
        /*0664*/ 	.word	index@(_ZN2at6native40_GLOBAL__N__2351210d_8_Shape_cu_49f7391c26CatArrayBatchedCopy_contigINS1_10OpaqueTypeILj8EEEjLi2ELi128ELi1EEEvPT_NS1_25CatArrInputTensorMetadataIS5_T0_XT2_EXT3_EEENS1_16TensorSizeStrideIS8_Lj4EEEiS8_)
        /*0668*/ 	.word	0x00000012


	//----- nvinfo : EIATTR_FRAME_SIZE
	.align		4
.L_301:
        /*066c*/ 	.byte	0x04, 0x11
        /*066e*/ 	.short	(.L_303 - .L_302)
	.align		4
.L_302:
        /*0670*/ 	.word	index@(_ZN2at6native40_GLOBAL__N__2351210d_8_Shape_cu_49f7391c26CatArrayBatchedCopy_contigINS1_10OpaqueTypeILj8EEEjLi2ELi128ELi1EEEvPT_NS1_25CatArrInputTensorMetadataIS5_T0_XT2_EXT3_EEENS1_16TensorSizeStrideIS8_Lj4EEEiS8_)
        /*0674*/ 	.word	0x00000000


	//----- nvinfo : EIATTR_REGCOUNT
	.align		4
.L_303:
        /*0678*/ 	.byte	0x04, 0x2f
        /*067a*/ 	.short	(.L_305 - .L_304)
	.align		4
.L_304:
        /*067c*/ 	.word	index@(_ZN2at6native40_GLOBAL__N__2351210d_8_Shape_cu_49f7391c19CatArrayBatchedCopyINS1_10OpaqueTypeILj8EEEjLi2ELi128ELi1EEEvPT_NS1_25CatArrInputTensorMetadataIS5_T0_XT2_EXT3_EEENS1_16TensorSizeStrideIS8_Lj4EEEiS8_)
        /*0680*/ 	.word	0x00000016


	//----- nvinfo : EIATTR_FRAME_SIZE
	.align		4
.L_305:
        /*0684*/ 	.byte	0x04, 0x11
        /*0686*/ 	.short	(.L_307 - .L_306)
	.align		4
.L_306:
        /*0688*/ 	.word	index@(_ZN2at6native40_GLOBAL__N__2351210d_8_Shape_cu_49f7391c19CatArrayBatchedCopyINS1_10OpaqueTypeILj8EEEjLi2ELi128ELi1EEEvPT_NS1_25CatArrInputTensorMetadataIS5_T0_XT2_EXT3_EEENS1_16TensorSizeStrideIS8_Lj4EEEiS8_)
        /*068c*/ 	.word	0x00000000


	//----- nvinfo : EIATTR_REGCOUNT
	.align		4
.L_307:
        /*0690*/ 	.byte	0x04, 0x2f
        /*0692*/ 	.short	(.L_309 - .L_308)
	.align		4
.L_308:
        /*0694*/ 	.word	index@(_ZN2at6native40_GLOBAL__N__2351210d_8_Shape_cu_49f7391c30CatArrayBatchedCopy_vectorizedINS1_10OpaqueTypeILj8EEEjLi3ELi128ELi1ELi16ELi2EEEvPcNS1_25CatArrInputTensorMetadataIT_T0_XT2_EXT3_EEENS1_16TensorSizeStrideIS8_Lj4EEEiS8_)
        /*0698*/ 	.word	0x00000018


	//----- nvinfo : EIATTR_FRAME_SIZE
	.align		4
.L_309:
        /*069c*/ 	.byte	0x04, 0x11
        /*069e*/ 	.short	(.L_311 - .L_310)
	.align		4
.L_310:
        /*06a0*/ 	.word	index@(_ZN2at6native40_GLOBAL__N__2351210d_8_Shape_cu_49f7391c30CatArrayBatchedCopy_vectorizedINS1_10OpaqueTypeILj8EEEjLi3ELi128ELi1ELi16ELi2EEEvPcNS1_25CatArrInputTensorMetadataIT_T0_XT2_EXT3_EEENS1_16TensorSizeStrideIS8_Lj4EEEiS8_)
        /*06a4*/ 	.word	0x00000000


	//----- nvinfo : EIATTR_REGCOUNT
	.align		4
.L_311:
        /*06a8*/ 	.byte	0x04, 0x2f
        /*06aa*/ 	.short	(.L_313 - .L_312)
	.align		4
.L_312:
        /*06ac*/ 	.word	index@(_ZN2at6native40_GLOBAL__N__2351210d_8_Shape_cu_49f7391c35CatArrayBatchedCopy_alignedK_contigINS1_10OpaqueTypeILj8EEEjLi3ELi128ELi1ELi16EEEvPT_NS1_25CatArrInputTensorMetadataIS5_T0_XT2_EXT3_EEENS1_16TensorSizeStrideIS8_Lj4EEEiS8_)
        /*06b0*/ 	.word	0x0000001e


	//----- nvinfo : EIATTR_FRAME_SIZE
	.align		4
.L_313:
        /*06b4*/ 	.byte	0x04, 0x11
        /*06b6*/ 	.short	(.L_315 - .L_314)
	.align		4
.L_314:
        /*06b8*/ 	.word	index@(_ZN2at6native40_GLOBAL__N__2351210d_8_Shape_cu_49f7391c35CatArrayBatchedCopy_alignedK_contigINS1_10OpaqueTypeILj8EEEjLi3ELi128ELi1ELi16EEEvPT_NS1_25CatArrInputTensorMetadataIS5_T0_XT2_EXT3_EEENS1_16TensorSizeStrideIS8_Lj4EEEiS8_)
        /*06bc*/ 	.word	0x00000000


	//----- nvinfo : EIATTR_REGCOUNT
	.align		4
.L_315:
        /*06c0*/ 	.byte	0x04, 0x2f
        /*06c2*/ 	.short	(.L_317 - .L_316)
	.align		4
.L_316:
        /*06c4*/ 	.word	index@(_ZN2at6native40_GLOBAL__N__2351210d_8_Shape_cu_49f7391c35CatArrayBatchedCopy_alignedK_contigINS1_10OpaqueTypeILj8EEEjLi3ELi128ELi1ELi8EEEvPT_NS1_25CatArrInputTensorMetadataIS5_T0_XT2_EXT3_EEENS1_16TensorSizeStrideIS8_Lj4EEEiS8_)
        /*06c8*/ 	.word	0x0000001c


	//----- nvinfo : EIATTR_FRAME_SIZE
	.align		4
.L_317:
        /*06cc*/ 	.byte	0x04, 0x11
        /*06ce*/ 	.short	(.L_319 - .L_318)
	.align		4
.L_318:
        /*06d0*/ 	.word	index@(_ZN2at6native40_GLOBAL__N__2351210d_8_Shape_cu_49f7391c35CatArrayBatchedCopy_alignedK_contigINS1_10OpaqueTypeILj8EEEjLi3ELi128ELi1ELi8EEEvPT_NS1_25CatArrInputTensorMetadataIS5_T0_XT2_EXT3_EEENS1_16TensorSizeStrideIS8_Lj4EEEiS8_)
        /*06d4*/ 	.word	0x00000000


	//----- nvinfo : EIATTR_REGCOUNT
	.align		4
.L_319:
        /*06d8*/ 	.byte	0x04, 0x2f
        /*06da*/ 	.short	(.L_321 - .L_320)
	.align		4
.L_320:
        /*06dc*/ 	.word	index@(_ZN2at6native40_GLOBAL__N__2351210d_8_Shape_cu_49f7391c26CatArrayBatchedCopy_contigINS1_10OpaqueTypeILj8EEEjLi3ELi128ELi1EEEvPT_NS1_25CatArrInputTensorMetadataIS5_T0_XT2_EXT3_EEENS1_16TensorSizeStrideIS8_Lj4EEEiS8_)
        /*06e0*/ 	.word	0x00000017


	//----- nvinfo : EIATTR_FRAME_SIZE
	.align		4
.L_321:
        /*06e4*/ 	.byte	0x04, 0x11
        /*06e6*/ 	.short	(.L_323 - .L_322)
	.align		4
.L_322:
        /*06e8*/ 	.word	index@(_ZN2at6native40_GLOBAL__N__2351210d_8_Shape_cu_49f7391c26CatArrayBatchedCopy_contigINS1_10OpaqueTypeILj8EEEjLi3ELi128ELi1EEEvPT_NS1_25CatArrInputTensorMetadataIS5_T0_XT2_EXT3_EEENS1_16TensorSizeStrideIS8_Lj4EEEiS8_)
        /*06ec*/ 	.word	0x00000000


	//----- nvinfo : EIATTR_REGCOUNT
	.align		4
.L_323:
        /*06f0*/ 	.byte	0x04, 0x2f
        /*06f2*/ 	.short	(.L_325 - .L_324)
	.align		4
.L_324:
        /*06f4*/ 	.word	index@(_ZN2at6native40_GLOBAL__N__2351210d_8_Shape_cu_49f7391c19CatArrayBatchedCopyINS1_10OpaqueTypeILj8EEEjLi3ELi128ELi1EEEvPT_NS1_25CatArrInputTensorMetadataIS5_T0_XT2_EXT3_EEENS1_16TensorSizeStrideIS8_Lj4EEEiS8_)
        /*06f8*/ 	.word	0x0000001c


	//----- nvinfo : EIATTR_FRAME_SIZE
	.align		4
.L_325:
        /*06fc*/ 	.byte	0x04, 0x11
        /*06fe*/ 	.short	(.L_327 - .L_326)
	.align		4
.L_326:
        /*0700*/ 	.word	index@(_ZN2at6native40_GLOBAL__N__2351210d_8_Shape_cu_49f7391c19CatArrayBatchedCopyINS1_10OpaqueTypeILj8EEEjLi3ELi128ELi1EEEvPT_NS1_25CatArrInputTensorMetadataIS5_T0_XT2_EXT3_EEENS1_16TensorSizeStrideIS8_Lj4EEEiS8_)
        /*0704*/ 	.word	0x00000000


	//----- nvinfo : EIATTR_REGCOUNT
	.align		4
.L_327:
        /*0708*/ 	.byte	0x04, 0x2f
        /*070a*/ 	.short	(.L_329 - .L_328)
	.align		4
.L_328:
        /*070c*/ 	.word	index@(_ZN2at6native40_GLOBAL__N__2351210d_8_Shape_cu_49f7391c30CatArrayBatchedCopy_vectorizedINS1_10OpaqueTypeILj8EEEjLi4ELi128ELi1ELi16ELi2EEEvPcNS1_25CatArrInputTensorMetadataIT_T0_XT2_EXT3_EEENS1_16TensorSizeStrideIS8_Lj4EEEiS8_)
        /*0710*/ 	.word	0x0000001a


	//----- nvinfo : EIATTR_FRAME_SIZE
	.align		4
.L_329:
        /*0714*/ 	.byte	0x04, 0x11
        /*0716*/ 	.short	(.L_331 - .L_330)
	.align		4
.L_330:
        /*0718*/ 	.word	index@(_ZN2at6native40_GLOBAL__N__2351210d_8_Shape_cu_49f7391c30CatArrayBatchedCopy_vectorizedINS1_10OpaqueTypeILj8EEEjLi4ELi128ELi1ELi16ELi2EEEvPcNS1_25CatArrInputTensorMetadataIT_T0_XT2_EXT3_EEENS1_16TensorSizeStrideIS8_Lj4EEEiS8_)
        /*071c*/ 	.word	0x00000000


	//----- nvinfo : EIATTR_REGCOUNT
	.align		4
.L_331:
        /*0720*/ 	.byte	0x04, 0x2f
        /*0722*/ 	.short	(.L_333 - .L_332)
	.align		4
.L_332:
        /*0724*/ 	.word	index@(_ZN2at6native40_GLOBAL__N__2351210d_8_Shape_cu_49f7391c35CatArrayBatchedCopy_alignedK_contigINS1_10OpaqueTypeILj8EEEjLi4ELi128ELi1ELi16EEEvPT_NS1_25CatArrInputTensorMetadataIS5_T0_XT2_EXT3_EEENS1_16TensorSizeStrideIS8_Lj4EEEiS8_)
        /*0728*/ 	.word	0x0000001e


	//----- nvinfo : EIATTR_FRAME_SIZE
	.align		4
.L_333:
        /*072c*/ 	.byte	0x04, 0x11
        /*072e*/ 	.short	(.L_335 - .L_334)
	.align		4
.L_334:
        /*0730*/ 	.word	index@(_ZN2at6native40_GLOBAL__N__2351210d_8_Shape_cu_49f7391c35CatArrayBatchedCopy_alignedK_contigINS1_10OpaqueTypeILj8EEEjLi4ELi128ELi1ELi16EEEvPT_NS1_25CatArrInputTensorMetadataIS5_T0_XT2_EXT3_EEENS1_16TensorSizeStrideIS8_Lj4EEEiS8_)
        /*0734*/ 	.word	0x00000000


	//----- nvinfo : EIATTR_REGCOUNT
	.align		4
.L_335:
        /*0738*/ 	.byte	0x04, 0x2f
        /*073a*/ 	.short	(.L_337 - .L_336)
	.align		4
.L_336:
        /*073c*/ 	.word	index@(_ZN2at6native40_GLOBAL__N__2351210d_8_Shape_cu_49f7391c35CatArrayBatchedCopy_alignedK_contigINS1_10OpaqueTypeILj8EEEjLi4ELi128ELi1ELi8EEEvPT_NS1_25CatArrInputTensorMetadataIS5_T0_XT2_EXT3_EEENS1_16TensorSizeStrideIS8_Lj4EEEiS8_)
        /*0740*/ 	.word	0x0000001e


	//----- nvinfo : EIATTR_FRAME_SIZE
	.align		4
.L_337:
        /*0744*/ 	.byte	0x04, 0x11
        /*0746*/ 	.short	(.L_339 - .L_338)
	.align		4
.L_338:
        /*0748*/ 	.word	index@(_ZN2at6native40_GLOBAL__N__2351210d_8_Shape_cu_49f7391c35CatArrayBatchedCopy_alignedK_contigINS1_10OpaqueTypeILj8EEEjLi4ELi128ELi1ELi8EEEvPT_NS1_25CatArrInputTensorMetadataIS5_T0_XT2_EXT3_EEENS1_16TensorSizeStrideIS8_Lj4EEEiS8_)
        /*074c*/ 	.word	0x00000000


	//----- nvinfo : EIATTR_REGCOUNT
	.align		4
.L_339:
        /*0750*/ 	.byte	0x04, 0x2f
        /*0752*/ 	.short	(.L_341 - .L_340)
	.align		4
.L_340:
        /*0754*/ 	.word	index@(_ZN2at6native40_GLOBAL__N__2351210d_8_Shape_cu_49f7391c26CatArrayBatchedCopy_contigINS1_10OpaqueTypeILj8EEEjLi4ELi128ELi1EEEvPT_NS1_25CatArrInputTensorMetadataIS5_T0_XT2_EXT3_EEENS1_16TensorSizeStrideIS8_Lj4EEEiS8_)
        /*0758*/ 	.word	0x0000001c


	//----- nvinfo : EIATTR_FRAME_SIZE
	.align		4
.L_341:
        /*075c*/ 	.byte	0x04, 0x11
        /*075e*/ 	.short	(.L_343 - .L_342)
	.align		4
.L_342:
        /*0760*/ 	.word	index@(_ZN2at6native40_GLOBAL__N__2351210d_8_Shape_cu_49f7391c26CatArrayBatchedCopy_contigINS1_10OpaqueTypeILj8EEEjLi4ELi128ELi1EEEvPT_NS1_25CatArrInputTensorMetadataIS5_T0_XT2_EXT3_EEENS1_16TensorSizeStrideIS8_Lj4EEEiS8_)
        /*0764*/ 	.word	0x00000000


	//----- nvinfo : EIATTR_REGCOUNT
	.align		4
.L_343:
        /*0768*/ 	.byte	0x04, 0x2f
        /*076a*/ 	.short	(.L_345 - .L_344)
	.align		4
.L_344:
        /*076c*/ 	.word	index@(_ZN2at6native40_GLOBAL__N__2351210d_8_Shape_cu_49f7391c19CatArrayBatchedCopyINS1_10OpaqueTypeILj8EEEjLi4ELi128ELi1EEEvPT_NS1_25CatArrInputTensorMetadataIS5_T0_XT2_EXT3_EEENS1_16TensorSizeStrideIS8_Lj4EEEiS8_)
        /*0770*/ 	.word	0x0000001c


	//----- nvinfo : EIATTR_FRAME_SIZE
	.align		4
.L_345:
        /*0774*/ 	.byte	0x04, 0x11
        /*0776*/ 	.short	(.L_347 - .L_346)
	.align		4
.L_346:
        /*0778*/ 	.word	index@(_ZN2at6native40_GLOBAL__N__2351210d_8_Shape_cu_49f7391c19CatArrayBatchedCopyINS1_10OpaqueTypeILj8EEEjLi4ELi128ELi1EEEvPT_NS1_25CatArrInputTensorMetadataIS5_T0_XT2_EXT3_EEENS1_16TensorSizeStrideIS8_Lj4EEEiS8_)
        /*077c*/ 	.word	0x00000000


	//----- nvinfo : EIATTR_REGCOUNT
	.align		4
.L_347:
        /*0780*/ 	.byte	0x04, 0x2f
        /*0782*/ 	.short	(.L_349 - .L_348)
	.align		4
.L_348:
        /*0784*/ 	.word	index@(_ZN2at6native40_GLOBAL__N__2351210d_8_Shape_cu_49f7391c30CatArrayBatchedCopy_vectorizedINS1_10OpaqueTypeILj16EEEjLi1ELi128ELi1ELi16ELi1EEEvPcNS1_25CatArrInputTensorMetadataIT_T0_XT2_EXT3_EEENS1_16TensorSizeStrideIS8_Lj4EEEiS8_)
        /*0788*/ 	.word	0x0000000f


	//----- nvinfo : EIATTR_FRAME_SIZE
	.align		4
.L_349:
        /*078c*/ 	.byte	0x04, 0x11
        /*078e*/ 	.short	(.L_351 - .L_350)
	.align		4
.L_350:
        /*0790*/ 	.word	index@(_ZN2at6native40_GLOBAL__N__2351210d_8_Shape_cu_49f7391c30CatArrayBatchedCopy_vectorizedINS1_10OpaqueTypeILj16EEEjLi1ELi128ELi1ELi16ELi1EEEvPcNS1_25CatArrInputTensorMetadataIT_T0_XT2_EXT3_EEENS1_16TensorSizeStrideIS8_Lj4EEEiS8_)
        /*0794*/ 	.word	0x00000000


	//----- nvinfo : EIATTR_REGCOUNT
	.align		4
.L_351:
        /*0798*/ 	.byte	0x04, 0x2f
        /*079a*/ 	.short	(.L_353 - .L_352)
	.align		4
.L_352:
        /*079c*/ 	.word	index@(_ZN2at6native40_GLOBAL__N__2351210d_8_Shape_cu_49f7391c35CatArrayBatchedCopy_alignedK_contigINS1_10OpaqueTypeILj16EEEjLi1ELi128ELi1ELi16EEEvPT_NS1_25CatArrInputTensorMetadataIS5_T0_XT2_EXT3_EEENS1_16TensorSizeStrideIS8_Lj4EEEiS8_)
        /*07a0*/ 	.word	0x00000020


	//----- nvinfo : EIATTR_FRAME_SIZE
	.align		4
.L_353:
        /*07a4*/ 	.byte	0x04, 0x11
        /*07a6*/ 	.short	(.L_355 - .L_354)
	.align		4
.L_354:
        /*07a8*/ 	.word	index@(_ZN2at6native40_GLOBAL__N__2351210d_8_Shape_cu_49f7391c35CatArrayBatchedCopy_alignedK_contigINS1_10OpaqueTypeILj16EEEjLi1ELi128ELi1ELi16EEEvPT_NS1_25CatArrInputTensorMetadataIS5_T0_XT2_EXT3_EEENS1_16TensorSizeStrideIS8_Lj4EEEiS8_)
        /*07ac*/ 	.word	0x00000000


	//----- nvinfo : EIATTR_REGCOUNT
	.align		4
.L_355:
        /*07b0*/ 	.byte	0x04, 0x2f
        /*07b2*/ 	.short	(.L_357 - .L_356)
	.align		4
.L_356:
        /*07b4*/ 	.word	index@(_ZN2at6native40_GLOBAL__N__2351210d_8_Shape_cu_49f7391c35CatArrayBatchedCopy_alignedK_contigINS1_10OpaqueTypeILj16EEEjLi1ELi128ELi1ELi8EEEvPT_NS1_25CatArrInputTensorMetadataIS5_T0_XT2_EXT3_EEENS1_16TensorSizeStrideIS8_Lj4EEEiS8_)
        /*07b8*/ 	.word	0x00000020


	//----- nvinfo : EIATTR_FRAME_SIZE
	.align		4
.L_357:
        /*07bc*/ 	.byte	0x04, 0x11
        /*07be*/ 	.short	(.L_359 - .L_358)
	.align		4
.L_358:
        /*07c0*/ 	.word	index@(_ZN2at6native40_GLOBAL__N__2351210d_8_Shape_cu_49f7391c35CatArrayBatchedCopy_alignedK_contigINS1_10OpaqueTypeILj16EEEjLi1ELi128ELi1ELi8EEEvPT_NS1_25CatArrInputTensorMetadataIS5_T0_XT2_EXT3_EEENS1_16TensorSizeStrideIS8_Lj4EEEiS8_)
        /*07c4*/ 	.word	0x00000000


	//----- nvinfo : EIATTR_REGCOUNT
	.align		4
.L_359:
        /*07c8*/ 	.byte	0x04, 0x2f
        /*07ca*/ 	.short	(.L_361 - .L_360)
	.align		4
.L_360:
        /*07cc*/ 	.word	index@(_ZN2at6native40_GLOBAL__N__2351210d_8_Shape_cu_49f7391c26CatArrayBatchedCopy_contigINS1_10OpaqueTypeILj16EEEjLi1ELi128ELi1EEEvPT_NS1_25CatArrInputTensorMetadataIS5_T0_XT2_EXT3_EEENS1_16TensorSizeStrideIS8_Lj4EEEiS8_)
        /*07d0*/ 	.word	0x00000012


	//----- nvinfo : EIATTR_FRAME_SIZE
	.align		4
.L_361:
        /*07d4*/ 	.byte	0x04, 0x11
        /*07d6*/ 	.short	(.L_363 - .L_362)
	.align		4
.L_362:
        /*07d8*/ 	.word	index@(_ZN2at6native40_GLOBAL__N__2351210d_8_Shape_cu_49f7391c26CatArrayBatchedCopy_contigINS1_10OpaqueTypeILj16EEEjLi1ELi128ELi1EEEvPT_NS1_25CatArrInputTensorMetadataIS5_T0_XT2_EXT3_EEENS1_16TensorSizeStrideIS8_Lj4EEEiS8_)
        /*07dc*/ 	.word	0x00000000


	//----- nvinfo : EIATTR_REGCOUNT
	.align		4
.L_363:
        /*07e0*/ 	.byte	0x04, 0x2f
        /*07e2*/ 	.short	(.L_365 - .L_364)
	.align		4
.L_364:
        /*07e4*/ 	.word	index@(_ZN2at6native40_GLOBAL__N__2351210d_8_Shape_cu_49f7391c19CatArrayBatchedCopyINS1_10OpaqueTypeILj16EEEjLi1ELi128ELi1EEEvPT_NS1_25CatArrInputTensorMetadataIS5_T0_XT2_EXT3_EEENS1_16TensorSizeStrideIS8_Lj4EEEiS8_)
        /*07e8*/ 	.word	0x00000010


	//----- nvinfo : EIATTR_FRAME_SIZE
	.align		4
.L_365:
        /*07ec*/ 	.byte	0x04, 0x11
        /*07ee*/ 	.short	(.L_367 - .L_366)
	.align		4
.L_366:
        /*07f0*/ 	.word	index@(_ZN2at6native40_GLOBAL__N__2351210d_8_Shape_cu_49f7391c19CatArrayBatchedCopyINS1_10OpaqueTypeILj16EEEjLi1ELi128ELi1EEEvPT_NS1_25CatArrInputTensorMetadataIS5_T0_XT2_EXT3_EEENS1_16TensorSizeStrideIS8_Lj4EEEiS8_)
        /*07f4*/ 	.word	0x00000000


	//----- nvinfo : EIATTR_REGCOUNT
	.align		4
.L_367:
        /*07f8*/ 	.byte	0x04, 0x2f
        /*07fa*/ 	.short	(.L_369 - .L_368)
	.align		4
.L_368:
        /*07fc*/ 	.word	index@(_ZN2at6native40_GLOBAL__N__2351210d_8_Shape_cu_49f7391c30CatArrayBatchedCopy_vectorizedINS1_10OpaqueTypeILj16EEEjLi2ELi128ELi1ELi16ELi1EEEvPcNS1_25CatArrInputTensorMetadataIT_T0_XT2_EXT3_EEENS1_16TensorSizeStrideIS8_Lj4EEEiS8_)
        /*0800*/ 	.word	0x00000012


	//----- nvinfo : EIATTR_FRAME_SIZE
	.align		4
.L_369:
        /*0804*/ 	.byte	0x04, 0x11
        /*0806*/ 	.short	(.L_371 - .L_370)
	.align		4
.L_370:
        /*0808*/ 	.word	index@(_ZN2at6native40_GLOBAL__N__2351210d_8_Shape_cu_49f7391c30CatArrayBatchedCopy_vectorizedINS1_10OpaqueTypeILj16EEEjLi2ELi128ELi1ELi16ELi1EEEvPcNS1_25CatArrInputTensorMetadataIT_T0_XT2_EXT3_EEENS1_16TensorSizeStrideIS8_Lj4EEEiS8_)
        /*080c*/ 	.word	0x00000000


	//----- nvinfo : EIATTR_REGCOUNT
	.align		4
.L_371:
        /*0810*/ 	.byte	0x04, 0x2f
        /*0812*/ 	.short	(.L_373 - .L_372)
	.align		4
.L_372:
        /*0814*/ 	.word	index@(_ZN2at6native40_GLOBAL__N__2351210d_8_Shape_cu_49f7391c35CatArrayBatchedCopy_alignedK_contigINS1_10OpaqueTypeILj16EEEjLi2ELi128ELi1ELi16EEEvPT_NS1_25CatArrInputTensorMetadataIS5_T0_XT2_EXT3_EEENS1_16TensorSizeStrideIS8_Lj4EEEiS8_)
        /*0818*/ 	.word	0x0000001c


	//----- nvinfo : EIATTR_FRAME_SIZE
	.align		4
.L_373:
        /*081c*/ 	.byte	0x04, 0x11
        /*081e*/ 	.short	(.L_375 - .L_374)
	.align		4
.L_374:
        /*0820*/ 	.word	index@(_ZN2at6native40_GLOBAL__N__2351210d_8_Shape_cu_49f7391c35CatArrayBatchedCopy_alignedK_contigINS1_10OpaqueTypeILj16EEEjLi2ELi128ELi1ELi16EEEvPT_NS1_25CatArrInputTensorMetadataIS5_T0_XT2_EXT3_EEENS1_16TensorSizeStrideIS8_Lj4EEEiS8_)
        /*0824*/ 	.word	0x00000000


	//----- nvinfo : EIATTR_REGCOUNT
	.align		4
.L_375:
        /*0828*/ 	.byte	0x04, 0x2f
        /*082a*/ 	.short	(.L_377 - .L_376)
	.align		4
.L_376:
        /*082c*/ 	.word	index@(_ZN2at6native40_GLOBAL__N__2351210d_8_Shape_cu_49f7391c35CatArrayBatchedCopy_alignedK_contigINS1_10OpaqueTypeILj16EEEjLi2ELi128ELi1ELi8EEEvPT_NS1_25CatArrInputTensorMetadataIS5_T0_XT2_EXT3_EEENS1_16TensorSizeStrideIS8_Lj4EEEiS8_)
        /*0830*/ 	.word	0x0000001c


	//----- nvinfo : EIATTR_FRAME_SIZE
	.align		4
.L_377:
        /*0834*/ 	.byte	0x04, 0x11
        /*0836*/ 	.short	(.L_379 - .L_378)
	.align		4
.L_378:
        /*0838*/ 	.word	index@(_ZN2at6native40_GLOBAL__N__2351210d_8_Shape_cu_49f7391c35CatArrayBatchedCopy_alignedK_contigINS1_10OpaqueTypeILj16EEEjLi2ELi128ELi1ELi8EEEvPT_NS1_25CatArrInputTensorMetadataIS5_T0_XT2_EXT3_EEENS1_16TensorSizeStrideIS8_Lj4EEEiS8_)
        /*083c*/ 	.word	0x00000000


	//----- nvinfo : EIATTR_REGCOUNT
	.align		4
.L_379:
        /*0840*/ 	.byte	0x04, 0x2f
        /*0842*/ 	.short	(.L_381 - .L_380)
	.align		4
.L_380:
        /*0844*/ 	.word	index@(_ZN2at6native40_GLOBAL__N__2351210d_8_Shape_cu_49f7391c26CatArrayBatchedCopy_contigINS1_10OpaqueTypeILj16EEEjLi2ELi128ELi1EEEvPT_NS1_25CatArrInputTensorMetadataIS5_T0_XT2_EXT3_EEENS1_16TensorSizeStrideIS8_Lj4EEEiS8_)
        /*0848*/ 	.word	0x00000014


	//----- nvinfo : EIATTR_FRAME_SIZE
	.align		4
.L_381:
        /*084c*/ 	.byte	0x04, 0x11
        /*084e*/ 	.short	(.L_383 - .L_382)
	.align		4
.L_382:
        /*0850*/ 	.word	index@(_ZN2at6native40_GLOBAL__N__2351210d_8_Shape_cu_49f7391c26CatArrayBatchedCopy_contigINS1_10OpaqueTypeILj16EEEjLi2ELi128ELi1EEEvPT_NS1_25CatArrInputTensorMetadataIS5_T0_XT2_EXT3_EEENS1_16TensorSizeStrideIS8_Lj4EEEiS8_)
        /*0854*/ 	.word	0x00000000


	//----- nvinfo : EIATTR_REGCOUNT
	.align		4
.L_383:
        /*0858*/ 	.byte	0x04, 0x2f
        /*085a*/ 	.short	(.L_385 - .L_384)
	.align		4
.L_384:
        /*085c*/ 	.word	index@(_ZN2at6native40_GLOBAL__N__2351210d_8_Shape_cu_49f7391c19CatArrayBatchedCopyINS1_10OpaqueTypeILj16EEEjLi2ELi128ELi1EEEvPT_NS1_25CatArrInputTensorMetadataIS5_T0_XT2_EXT3_EEENS1_16TensorSizeStrideIS8_Lj4EEEiS8_)
        /*0860*/ 	.word	0x00000016


	//----- nvinfo : EIATTR_FRAME_SIZE
	.align		4
.L_385:
        /*0864*/ 	.byte	0x04, 0x11
        /*0866*/ 	.short	(.L_387 - .L_386)
	.align		4
.L_386:
        /*0868*/ 	.word	index@(_ZN2at6native40_GLOBAL__N__2351210d_8_Shape_cu_49f7391c19CatArrayBatchedCopyINS1_10OpaqueTypeILj16EEEjLi2ELi128ELi1EEEvPT_NS1_25CatArrInputTensorMetadataIS5_T0_XT2_EXT3_EEENS1_16TensorSizeStrideIS8_Lj4EEEiS8_)
        /*086c*/ 	.word	0x00000000


	//----- nvinfo : EIATTR_REGCOUNT
	.align		4
.L_387:
        /*0870*/ 	.byte	0x04, 0x2f
        /*0872*/ 	.short	(.L_389 - .L_388)
	.align		4
.L_388:
        /*0874*/ 	.word	index@(_ZN2at6native40_GLOBAL__N__2351210d_8_Shape_cu_49f7391c30CatArrayBatchedCopy_vectorizedINS1_10OpaqueTypeILj16EEEjLi3ELi128ELi1ELi16ELi1EEEvPcNS1_25CatArrInputTensorMetadataIT_T0_XT2_EXT3_EEENS1_16TensorSizeStrideIS8_Lj4EEEiS8_)
        /*0878*/ 	.word	0x00000017


	//----- nvinfo : EIATTR_FRAME_SIZE
	.align		4
.L_389:
        /*087c*/ 	.byte	0x04, 0x11
        /*087e*/ 	.short	(.L_391 - .L_390)
	.align		4
.L_390:
        /*0880*/ 	.word	index@(_ZN2at6native40_GLOBAL__N__2351210d_8_Shape_cu_49f7391c30CatArrayBatchedCopy_vectorizedINS1_10OpaqueTypeILj16EEEjLi3ELi128ELi1ELi16ELi1EEEvPcNS1_25CatArrInputTensorMetadataIT_T0_XT2_EXT3_EEENS1_16TensorSizeStrideIS8_Lj4EEEiS8_)
        /*0884*/ 	.word	0x00000000


	//----- nvinfo : EIATTR_REGCOUNT
	.align		4
.L_391:
        /*0888*/ 	.byte	0x04, 0x2f
        /*088a*/ 	.short	(.L_393 - .L_392)
	.align		4
.L_392:
        /*088c*/ 	.word	index@(_ZN2at6native40_GLOBAL__N__2351210d_8_Shape_cu_49f7391c35CatArrayBatchedCopy_alignedK_contigINS1_10OpaqueTypeILj16EEEjLi3ELi128ELi1ELi16EEEvPT_NS1_25CatArrInputTensorMetadataIS5_T0_XT2_EXT3_EEENS1_16TensorSizeStrideIS8_Lj4EEEiS8_)
        /*0890*/ 	.word	0x0000001d


	//----- nvinfo : EIATTR_FRAME_SIZE
	.align		4
.L_393:
        /*0894*/ 	.byte	0x04, 0x11
        /*0896*/ 	.short	(.L_395 - .L_394)
	.align		4
.L_394:
        /*0898*/ 	.word	index@(_ZN2at6native40_GLOBAL__N__2351210d_8_Shape_cu_49f7391c35CatArrayBatchedCopy_alignedK_contigINS1_10OpaqueTypeILj16EEEjLi3ELi128ELi1ELi16EEEvPT_NS1_25CatArrInputTensorMetadataIS5_T0_XT2_EXT3_EEENS1_16TensorSizeStrideIS8_Lj4EEEiS8_)
        /*089c*/ 	.word	0x00000000


	//----- nvinfo : EIATTR_REGCOUNT
	.align		4
.L_395:
        /*08a0*/ 	.byte	0x04, 0x2f
        /*08a2*/ 	.short	(.L_397 - .L_396)
	.align		4
.L_396:
        /*08a4*/ 	.word	index@(_ZN2at6native40_GLOBAL__N__2351210d_8_Shape_cu_49f7391c35CatArrayBatchedCopy_alignedK_contigINS1_10OpaqueTypeILj16EEEjLi3ELi128ELi1ELi8EEEvPT_NS1_25CatArrInputTensorMetadataIS5_T0_XT2_EXT3_EEENS1_16TensorSizeStrideIS8_Lj4EEEiS8_)
        /*08a8*/ 	.word	0x0000001d


	//----- nvinfo : EIATTR_FRAME_SIZE
	.align		4
.L_397:
        /*08ac*/ 	.byte	0x04, 0x11
        /*08ae*/ 	.short	(.L_399 - .L_398)
	.align		4
.L_398:
        /*08b0*/ 	.word	index@(_ZN2at6native40_GLOBAL__N__2351210d_8_Shape_cu_49f7391c35CatArrayBatchedCopy_alignedK_contigINS1_10OpaqueTypeILj16EEEjLi3ELi128ELi1ELi8EEEvPT_NS1_25CatArrInputTensorMetadataIS5_T0_XT2_EXT3_EEENS1_16TensorSizeStrideIS8_Lj4EEEiS8_)
        /*08b4*/ 	.word	0x00000000


	//----- nvinfo : EIATTR_REGCOUNT
	.align		4
.L_399:
        /*08b8*/ 	.byte	0x04, 0x2f
        /*08ba*/ 	.short	(.L_401 - .L_400)
	.align		4
.L_400:
        /*08bc*/ 	.word	index@(_ZN2at6native40_GLOBAL__N__2351210d_8_Shape_cu_49f7391c26CatArrayBatchedCopy_contigINS1_10OpaqueTypeILj16EEEjLi3ELi128ELi1EEEvPT_NS1_25CatArrInputTensorMetadataIS5_T0_XT2_EXT3_EEENS1_16TensorSizeStrideIS8_Lj4EEEiS8_)
        /*08c0*/ 	.word	0x00000019


	//----- nvinfo : EIATTR_FRAME_SIZE
	.align		4
.L_401:
        /*08c4*/ 	.byte	0x04, 0x11
        /*08c6*/ 	.short	(.L_403 - .L_402)
	.align		4
.L_402:
        /*08c8*/ 	.word	index@(_ZN2at6native40_GLOBAL__N__2351210d_8_Shape_cu_49f7391c26CatArrayBatchedCopy_contigINS1_10OpaqueTypeILj16EEEjLi3ELi128ELi1EEEvPT_NS1_25CatArrInputTensorMetadataIS5_T0_XT2_EXT3_EEENS1_16TensorSizeStrideIS8_Lj4EEEiS8_)
        /*08cc*/ 	.word	0x00000000


	//----- nvinfo : EIATTR_REGCOUNT
	.align		4
.L_403:
        /*08d0*/ 	.byte	0x04, 0x2f
        /*08d2*/ 	.short	(.L_405 - .L_404)
	.align		4
.L_404:
        /*08d4*/ 	.word	index@(_ZN2at6native40_GLOBAL__N__2351210d_8_Shape_cu_49f7391c19CatArrayBatchedCopyINS1_10OpaqueTypeILj16EEEjLi3ELi128ELi1EEEvPT_NS1_25CatArrInputTensorMetadataIS5_T0_XT2_EXT3_EEENS1_16TensorSizeStrideIS8_Lj4EEEiS8_)
        /*08d8*/ 	.word	0x0000001e


	//----- nvinfo : EIATTR_FRAME_SIZE
	.align		4
.L_405:
        /*08dc*/ 	.byte	0x04, 0x11
        /*08de*/ 	.short	(.L_407 - .L_406)
	.align		4
.L_406:
        /*08e0*/ 	.word	index@(_ZN2at6native40_GLOBAL__N__2351210d_8_Shape_cu_49f7391c19CatArrayBatchedCopyINS1_10OpaqueTypeILj16EEEjLi3ELi128ELi1EEEvPT_NS1_25CatArrInputTensorMetadataIS5_T0_XT2_EXT3_EEENS1_16TensorSizeStrideIS8_Lj4EEEiS8_)
        /*08e4*/ 	.word	0x00000000


	//----- nvinfo : EIATTR_REGCOUNT
	.align		4
.L_407:
        /*08e8*/ 	.byte	0x04, 0x2f
        /*08ea*/ 	.short	(.L_409 - .L_408)
	.align		4
.L_408:
        /*08ec*/ 	.word	index@(_ZN2at6native40_GLOBAL__N__2351210d_8_Shape_cu_49f7391c30CatArrayBatchedCopy_vectorizedINS1_10OpaqueTypeILj16EEEjLi4ELi128ELi1ELi16ELi1EEEvPcNS1_25CatArrInputTensorMetadataIT_T0_XT2_EXT3_EEENS1_16TensorSizeStrideIS8_Lj4EEEiS8_)
        /*08f0*/ 	.word	0x0000001c


	//----- nvinfo : EIATTR_FRAME_SIZE
	.align		4
.L_409:
        /*08f4*/ 	.byte	0x04, 0x11
        /*08f6*/ 	.short	(.L_411 - .L_410)
	.align		4
.L_410:
        /*08f8*/ 	.word	index@(_ZN2at6native40_GLOBAL__N__2351210d_8_Shape_cu_49f7391c30CatArrayBatchedCopy_vectorizedINS1_10OpaqueTypeILj16EEEjLi4ELi128ELi1ELi16ELi1EEEvPcNS1_25CatArrInputTensorMetadataIT_T0_XT2_EXT3_EEENS1_16TensorSizeStrideIS8_Lj4EEEiS8_)
        /*08fc*/ 	.word	0x00000000


	//----- nvinfo : EIATTR_REGCOUNT
	.align		4
.L_411:
        /*0900*/ 	.byte	0x04, 0x2f
        /*0902*/ 	.short	(.L_413 - .L_412)
	.align		4
.L_412:
        /*0904*/ 	.word	index@(_ZN2at6native40_GLOBAL__N__2351210d_8_Shape_cu_49f7391c35CatArrayBatchedCopy_alignedK_contigINS1_10OpaqueTypeILj16EEEjLi4ELi128ELi1ELi16EEEvPT_NS1_25CatArrInputTensorMetadataIS5_T0_XT2_EXT3_EEENS1_16TensorSizeStrideIS8_Lj4EEEiS8_)
        /*0908*/ 	.word	0x00000020


	//----- nvinfo : EIATTR_FRAME_SIZE
	.align		4
.L_413:
        /*090c*/ 	.byte	0x04, 0x11
        /*090e*/ 	.short	(.L_415 - .L_414)
	.align		4
.L_414:
        /*0910*/ 	.word	index@(_ZN2at6native40_GLOBAL__N__2351210d_8_Shape_cu_49f7391c35CatArrayBatchedCopy_alignedK_contigINS1_10OpaqueTypeILj16EEEjLi4ELi128ELi1ELi16EEEvPT_NS1_25CatArrInputTensorMetadataIS5_T0_XT2_EXT3_EEENS1_16TensorSizeStrideIS8_Lj4EEEiS8_)
        /*0914*/ 	.word	0x00000000


	//----- nvinfo : EIATTR_REGCOUNT
	.align		4
.L_415:
        /*0918*/ 	.byte	0x04, 0x2f
        /*091a*/ 	.short	(.L_417 - .L_416)
	.align		4
.L_416:
        /*091c*/ 	.word	index@(_ZN2at6native40_GLOBAL__N__2351210d_8_Shape_cu_49f7391c35CatArrayBatchedCopy_alignedK_contigINS1_10OpaqueTypeILj16EEEjLi4ELi128ELi1ELi8EEEvPT_NS1_25CatArrInputTensorMetadataIS5_T0_XT2_EXT3_EEENS1_16TensorSizeStrideIS8_Lj4EEEiS8_)
        /*0920*/ 	.word	0x00000020


	//----- nvinfo : EIATTR_FRAME_SIZE
	.align		4
.L_417:
        /*0924*/ 	.byte	0x04, 0x11
        /*0926*/ 	.short	(.L_419 - .L_418)
	.align		4
.L_418:
        /*0928*/ 	.word	index@(_ZN2at6native40_GLOBAL__N__2351210d_8_Shape_cu_49f7391c35CatArrayBatchedCopy_alignedK_contigINS1_10OpaqueTypeILj16EEEjLi4ELi128ELi1ELi8EEEvPT_NS1_25CatArrInputTensorMetadataIS5_T0_XT2_EXT3_EEENS1_16TensorSizeStrideIS8_Lj4EEEiS8_)
        /*092c*/ 	.word	0x00000000


	//----- nvinfo : EIATTR_REGCOUNT
	.align		4
.L_419:
        /*0930*/ 	.byte	0x04, 0x2f
        /*0932*/ 	.short	(.L_421 - .L_420)
	.align		4
.L_420:
        /*0934*/ 	.word	index@(_ZN2at6native40_GLOBAL__N__2351210d_8_Shape_cu_49f7391c26CatArrayBatchedCopy_contigINS1_10OpaqueTypeILj16EEEjLi4ELi128ELi1EEEvPT_NS1_25CatArrInputTensorMetadataIS5_T0_XT2_EXT3_EEENS1_16TensorSizeStrideIS8_Lj4EEEiS8_)
        /*0938*/ 	.word	0x0000001e


	//----- nvinfo : EIATTR_FRAME_SIZE
	.align		4
.L_421:
        /*093c*/ 	.byte	0x04, 0x11
        /*093e*/ 	.short	(.L_423 - .L_422)
	.align		4
.L_422:
        /*0940*/ 	.word	index@(_ZN2at6native40_GLOBAL__N__2351210d_8_Shape_cu_49f7391c26CatArrayBatchedCopy_contigINS1_10OpaqueTypeILj16EEEjLi4ELi128ELi1EEEvPT_NS1_25CatArrInputTensorMetadataIS5_T0_XT2_EXT3_EEENS1_16TensorSizeStrideIS8_Lj4EEEiS8_)
        /*0944*/ 	.word	0x00000000


	//----- nvinfo : EIATTR_REGCOUNT
	.align		4
.L_423:
        /*0948*/ 	.byte	0x04, 0x2f
        /*094a*/ 	.short	(.L_425 - .L_424)
	.align		4
.L_424:
        /*094c*/ 	.word	index@(_ZN2at6native40_GLOBAL__N__2351210d_8_Shape_cu_49f7391c19CatArrayBatchedCopyINS1_10OpaqueTypeILj16EEEjLi4ELi128ELi1EEEvPT_NS1_25CatArrInputTensorMetadataIS5_T0_XT2_EXT3_EEENS1_16TensorSizeStrideIS8_Lj4EEEiS8_)
        /*0950*/ 	.word	0x0000001c


	//----- nvinfo : EIATTR_FRAME_SIZE
	.align		4
.L_425:
        /*0954*/ 	.byte	0x04, 0x11
        /*0956*/ 	.short	(.L_427 - .L_426)
	.align		4
.L_426:
        /*0958*/ 	.word	index@(_ZN2at6native40_GLOBAL__N__2351210d_8_Shape_cu_49f7391c19CatArrayBatchedCopyINS1_10OpaqueTypeILj16EEEjLi4ELi128ELi1EEEvPT_NS1_25CatArrInputTensorMetadataIS5_T0_XT2_EXT3_EEENS1_16TensorSizeStrideIS8_Lj4EEEiS8_)
        /*095c*/ 	.word	0x00000000


	//----- nvinfo : EIATTR_REGCOUNT
	.align		4
.L_427:
        /*0960*/ 	.byte	0x04, 0x2f
        /*0962*/ 	.short	(.L_429 - .L_428)
	.align		4
.L_428:
        /*0964*/ 	.word	index@(_ZN2at6native40_GLOBAL__N__2351210d_8_Shape_cu_49f7391c30CatArrayBatchedCopy_vectorizedINS1_10OpaqueTypeILj1EEEjLi1ELi64ELi64ELi16ELi16EEEvPcNS1_25CatArrInputTensorMetadataIT_T0_XT2_EXT3_EEENS1_16TensorSizeStrideIS8_Lj4EEEiS8_)
        /*0968*/ 	.word	0x00000010


	//----- nvinfo : EIATTR_FRAME_SIZE
	.align		4
.L_429:
        /*096c*/ 	.byte	0x04, 0x11
        /*096e*/ 	.short	(.L_431 - .L_430)
	.align		4
.L_430:
        /*0970*/ 	.word	index@(_ZN2at6native40_GLOBAL__N__2351210d_8_Shape_cu_49f7391c30CatArrayBatchedCopy_vectorizedINS1_10OpaqueTypeILj1EEEjLi1ELi64ELi64ELi16ELi16EEEvPcNS1_25CatArrInputTensorMetadataIT_T0_XT2_EXT3_EEENS1_16TensorSizeStrideIS8_Lj4EEEiS8_)
        /*0974*/ 	.word	0x00000000


	//----- nvinfo : EIATTR_REGCOUNT
	.align		4
.L_431:
        /*0978*/ 	.byte	0x04, 0x2f
        /*097a*/ 	.short	(.L_433 - .L_432)
	.align		4
.L_432:
        /*097c*/ 	.word	index@(_ZN2at6native40_GLOBAL__N__2351210d_8_Shape_cu_49f7391c35CatArrayBatchedCopy_alignedK_contigINS1_10OpaqueTypeILj1EEEjLi1ELi64ELi64ELi16EEEvPT_NS1_25CatArrInputTensorMetadataIS5_T0_XT2_EXT3_EEENS1_16TensorSizeStrideIS8_Lj4EEEiS8_)
        /*0980*/ 	.word	0x0000001a


	//----- nvinfo : EIATTR_FRAME_SIZE
	.align		4
.L_433:
        /*0984*/ 	.byte	0x04, 0x11
        /*0986*/ 	.short	(.L_435 - .L_434)
	.align		4
.L_434:
        /*0988*/ 	.word	index@(_ZN2at6native40_GLOBAL__N__2351210d_8_Shape_cu_49f7391c35CatArrayBatchedCopy_alignedK_contigINS1_10OpaqueTypeILj1EEEjLi1ELi64ELi64ELi16EEEvPT_NS1_25CatArrInputTensorMetadataIS5_T0_XT2_EXT3_EEENS1_16TensorSizeStrideIS8_Lj4EEEiS8_)
        /*098c*/ 	.word	0x00000000


	//----- nvinfo : EIATTR_REGCOUNT
	.align		4
.L_435:
        /*0990*/ 	.byte	0x04, 0x2f
        /*0992*/ 	.short	(.L_437 - .L_436)
	.align		4
.L_436:
        /*0994*/ 	.word	index@(_ZN2at6native40_GLOBAL__N__2351210d_8_Shape_cu_49f7391c35CatArrayBatchedCopy_alignedK_contigINS1_10OpaqueTypeILj1EEEjLi1ELi64ELi64ELi8EEEvPT_NS1_25CatArrInputTensorMetadataIS5_T0_XT2_EXT3_EEENS1_16TensorSizeStrideIS8_Lj4EEEiS8_)
        /*0998*/ 	.word	0x00000018


	//----- nvinfo : EIATTR_FRAME_SIZE
	.align		4
.L_437:
        /*099c*/ 	.byte	0x04, 0x11
        /*099e*/ 	.short	(.L_439 - .L_438)
	.align		4
.L_438:
        /*09a0*/ 	.word	index@(_ZN2at6native40_GLOBAL__N__2351210d_8_Shape_cu_49f7391c35CatArrayBatchedCopy_alignedK_contigINS1_10OpaqueTypeILj1EEEjLi1ELi64ELi64ELi8EEEvPT_NS1_25CatArrInputTensorMetadataIS5_T0_XT2_EXT3_EEENS1_16TensorSizeStrideIS8_Lj4EEEiS8_)
        /*09a4*/ 	.word	0x00000000


	//----- nvinfo : EIATTR_REGCOUNT
	.align		4
.L_439:
        /*09a8*/ 	.byte	0x04, 0x2f
        /*09aa*/ 	.short	(.L_441 - .L_440)
	.align		4
.L_440:
        /*09ac*/ 	.word	index@(_ZN2at6native40_GLOBAL__N__2351210d_8_Shape_cu_49f7391c26CatArrayBatchedCopy_contigINS1_10OpaqueTypeILj1EEEjLi1ELi64ELi64EEEvPT_NS1_25CatArrInputTensorMetadataIS5_T0_XT2_EXT3_EEENS1_16TensorSizeStrideIS8_Lj4EEEiS8_)
        /*09b0*/ 	.word	0x0000000a


	//----- nvinfo : EIATTR_FRAME_SIZE
	.align		4
.L_441:
        /*09b4*/ 	.byte	0x04, 0x11
        /*09b6*/ 	.short	(.L_443 - .L_442)
	.align		4
.L_442:
        /*09b8*/ 	.word	index@(_ZN2at6native40_GLOBAL__N__2351210d_8_Shape_cu_49f7391c26CatArrayBatchedCopy_contigINS1_10OpaqueTypeILj1EEEjLi1ELi64ELi64EEEvPT_NS1_25CatArrInputTensorMetadataIS5_T0_XT2_EXT3_EEENS1_16TensorSizeStrideIS8_Lj4EEEiS8_)
        /*09bc*/ 	.word	0x00000000


	//----- nvinfo : EIATTR_REGCOUNT
	.align		4
.L_443:
        /*09c0*/ 	.byte	0x04, 0x2f
        /*09c2*/ 	.short	(.L_445 - .L_444)
	.align		4
.L_444:
        /*09c4*/ 	.word	index@(_ZN2at6native40_GLOBAL__N__2351210d_8_Shape_cu_49f7391c19CatArrayBatchedCopyINS1_10OpaqueTypeILj1EEEjLi1ELi64ELi64EEEvPT_NS1_25CatArrInputTensorMetadataIS5_T0_XT2_EXT3_EEENS1_16TensorSizeStrideIS8_Lj4EEEiS8_)
        /*09c8*/ 	.word	0x00000010


	//----- nvinfo : EIATTR_FRAME_SIZE
	.align		4
.L_445:
        /*09cc*/ 	.byte	0x04, 0x11
        /*09ce*/ 	.short	(.L_447 - .L_446)
	.align		4
.L_446:
        /*09d0*/ 	.word	index@(_ZN2at6native40_GLOBAL__N__2351210d_8_Shape_cu_49f7391c19CatArrayBatchedCopyINS1_10OpaqueTypeILj1EEEjLi1ELi64ELi64EEEvPT_NS1_25CatArrInputTensorMetadataIS5_T0_XT2_EXT3_EEENS1_16TensorSizeStrideIS8_Lj4EEEiS8_)
        /*09d4*/ 	.word	0x00000000


	//----- nvinfo : EIATTR_REGCOUNT
	.align		4
.L_447:
        /*09d8*/ 	.byte	0x04, 0x2f
        /*09da*/ 	.short	(.L_449 - .L_448)
	.align		4
.L_448:
        /*09dc*/ 	.word	index@(_ZN2at6native40_GLOBAL__N__2351210d_8_Shape_cu_49f7391c30CatArrayBatchedCopy_vectorizedINS1_10OpaqueTypeILj1EEEjLi2ELi64ELi64ELi16ELi16EEEvPcNS1_25CatArrInputTensorMetadataIT_T0_XT2_EXT3_EEENS1_16TensorSizeStrideIS8_Lj4EEEiS8_)
        /*09e0*/ 	.word	0x00000012


	//----- nvinfo : EIATTR_FRAME_SIZE
	.align		4
.L_449:
        /*09e4*/ 	.byte	0x04, 0x11
        /*09e6*/ 	.short	(.L_451 - .L_450)
	.align		4
.L_450:
        /*09e8*/ 	.word	index@(_ZN2at6native40_GLOBAL__N__2351210d_8_Shape_cu_49f7391c30CatArrayBatchedCopy_vectorizedINS1_10OpaqueTypeILj1EEEjLi2ELi64ELi64ELi16ELi16EEEvPcNS1_25CatArrInputTensorMetadataIT_T0_XT2_EXT3_EEENS1_16TensorSizeStrideIS8_Lj4EEEiS8_)
        /*09ec*/ 	.word	0x00000000


	//----- nvinfo : EIATTR_REGCOUNT
	.align		4
.L_451:
        /*09f0*/ 	.byte	0x04, 0x2f
        /*09f2*/ 	.short	(.L_453 - .L_452)
	.align		4
.L_452:
        /*09f4*/ 	.word	index@(_ZN2at6native40_GLOBAL__N__2351210d_8_Shape_cu_49f7391c35CatArrayBatchedCopy_alignedK_contigINS1_10OpaqueTypeILj1EEEjLi2ELi64ELi64ELi16EEEvPT_NS1_25CatArrInputTensorMetadataIS5_T0_XT2_EXT3_EEENS1_16TensorSizeStrideIS8_Lj4EEEiS8_)
        /*09f8*/ 	.word	0x00000020


	//----- nvinfo : EIATTR_FRAME_SIZE
	.align		4
.L_453:
        /*09fc*/ 	.byte	0x04, 0x11
        /*09fe*/ 	.short	(.L_455 - .L_454)
	.align		4
.L_454:
        /*0a00*/ 	.word	index@(_ZN2at6native40_GLOBAL__N__2351210d_8_Shape_cu_49f7391c35CatArrayBatchedCopy_alignedK_contigINS1_10OpaqueTypeILj1EEEjLi2ELi64ELi64ELi16EEEvPT_NS1_25CatArrInputTensorMetadataIS5_T0_XT2_EXT3_EEENS1_16TensorSizeStrideIS8_Lj4EEEiS8_)
        /*0a04*/ 	.word	0x00000000


	//----- nvinfo : EIATTR_REGCOUNT
	.align		4
.L_455:
        /*0a08*/ 	.byte	0x04, 0x2f
        /*0a0a*/ 	.short	(.L_457 - .L_456)
	.align		4
.L_456:
        /*0a0c*/ 	.word	index@(_ZN2at6native40_GLOBAL__N__2351210d_8_Shape_cu_49f7391c35CatArrayBatchedCopy_alignedK_contigINS1_10OpaqueTypeILj1EEEjLi2ELi64ELi64ELi8EEEvPT_NS1_25CatArrInputTensorMetadataIS5_T0_XT2_EXT3_EEENS1_16TensorSizeStrideIS8_Lj4EEEiS8_)
        /*0a10*/ 	.word	0x00000020


	//----- nvinfo : EIATTR_FRAME_SIZE
	.align		4
.L_457:
        /*0a14*/ 	.byte	0x04, 0x11
        /*0a16*/ 	.short	(.L_459 - .L_458)
	.align		4
.L_458:
        /*0a18*/ 	.word	index@(_ZN2at6native40_GLOBAL__N__2351210d_8_Shape_cu_49f7391c35CatArrayBatchedCopy_alignedK_contigINS1_10OpaqueTypeILj1EEEjLi2ELi64ELi64ELi8EEEvPT_NS1_25CatArrInputTensorMetadataIS5_T0_XT2_EXT3_EEENS1_16TensorSizeStrideIS8_Lj4EEEiS8_)
        /*0a1c*/ 	.word	0x00000000


	//----- nvinfo : EIATTR_REGCOUNT
	.align		4
.L_459:
        /*0a20*/ 	.byte	0x04, 0x2f
        /*0a22*/ 	.short	(.L_461 - .L_460)
	.align		4
.L_460:
        /*0a24*/ 	.word	index@(_ZN2at6native40_GLOBAL__N__2351210d_8_Shape_cu_49f7391c26CatArrayBatchedCopy_contigINS1_10OpaqueTypeILj1EEEjLi2ELi64ELi64EEEvPT_NS1_25CatArrInputTensorMetadataIS5_T0_XT2_EXT3_EEENS1_16TensorSizeStrideIS8_Lj4EEEiS8_)
        /*0a28*/ 	.word	0x00000012


	//----- nvinfo : EIATTR_FRAME_SIZE
	.align		4
.L_461:
        /*0a2c*/ 	.byte	0x04, 0x11
        /*0a2e*/ 	.short	(.L_463 - .L_462)
	.align		4
.L_462:
        /*0a30*/ 	.word	index@(_ZN2at6native40_GLOBAL__N__2351210d_8_Shape_cu_49f7391c26CatArrayBatchedCopy_contigINS1_10OpaqueTypeILj1EEEjLi2ELi64ELi64EEEvPT_NS1_25CatArrInputTensorMetadataIS5_T0_XT2_EXT3_EEENS1_16TensorSizeStrideIS8_Lj4EEEiS8_)
        /*0a34*/ 	.word	0x00000000


	//----- nvinfo : EIATTR_REGCOUNT
	.align		4
.L_463:
        /*0a38*/ 	.byte	0x04, 0x2f
        /*0a3a*/ 	.short	(.L_465 - .L_464)
	.align		4
.L_464:
        /*0a3c*/ 	.word	index@(_ZN2at6native40_GLOBAL__N__2351210d_8_Shape_cu_49f7391c19CatArrayBatchedCopyINS1_10OpaqueTypeILj1EEEjLi2ELi64ELi64EEEvPT_NS1_25CatArrInputTensorMetadataIS5_T0_XT2_EXT3_EEENS1_16TensorSizeStrideIS8_Lj4EEEiS8_)
        /*0a40*/ 	.word	0x00000012


	//----- nvinfo : EIATTR_FRAME_SIZE
	.align		4
.L_465:
        /*0a44*/ 	.byte	0x04, 0x11
        /*0a46*/ 	.short	(.L_467 - .L_466)
	.align		4
.L_466:
        /*0a48*/ 	.word	index@(_ZN2at6native40_GLOBAL__N__2351210d_8_Shape_cu_49f7391c19CatArrayBatchedCopyINS1_10OpaqueTypeILj1EEEjLi2ELi64ELi64EEEvPT_NS1_25CatArrInputTensorMetadataIS5_T0_XT2_EXT3_EEENS1_16TensorSizeStrideIS8_Lj4EEEiS8_)
        /*0a4c*/ 	.word	0x00000000


	//----- nvinfo : EIATTR_REGCOUNT
	.align		4
.L_467:
        /*0a50*/ 	.byte	0x04, 0x2f
        /*0a52*/ 	.short	(.L_469 - .L_468)
	.align		4
.L_468:
        /*0a54*/ 	.word	index@(_ZN2at6native40_GLOBAL__N__2351210d_8_Shape_cu_49f7391c30CatArrayBatchedCopy_vectorizedINS1_10OpaqueTypeILj1EEEjLi3ELi64ELi64ELi16ELi16EEEvPcNS1_25CatArrInputTensorMetadataIT_T0_XT2_EXT3_EEENS1_16TensorSizeStrideIS8_Lj4EEEiS8_)
        /*0a58*/ 	.word	0x00000018


	//----- nvinfo : EIATTR_FRAME_SIZE
	.align		4
.L_469:
        /*0a5c*/ 	.byte	0x04, 0x11
        /*0a5e*/ 	.short	(.L_471 - .L_470)
	.align		4
.L_470:
        /*0a60*/ 	.word	index@(_ZN2at6native40_GLOBAL__N__2351210d_8_Shape_cu_49f7391c30CatArrayBatchedCopy_vectorizedINS1_10OpaqueTypeILj1EEEjLi3ELi64ELi64ELi16ELi16EEEvPcNS1_25CatArrInputTensorMetadataIT_T0_XT2_EXT3_EEENS1_16TensorSizeStrideIS8_Lj4EEEiS8_)
        /*0a64*/ 	.word	0x00000000


	//----- nvinfo : EIATTR_REGCOUNT
	.align		4
.L_471:
        /*0a68*/ 	.byte	0x04, 0x2f
        /*0a6a*/ 	.short	(.L_473 - .L_472)
	.align		4
.L_472:
        /*0a6c*/ 	.word	index@(_ZN2at6native40_GLOBAL__N__2351210d_8_Shape_cu_49f7391c35CatArrayBatchedCopy_alignedK_contigINS1_10OpaqueTypeILj1EEEjLi3ELi64ELi64ELi16EEEvPT_NS1_25CatArrInputTensorMetadataIS5_T0_XT2_EXT3_EEENS1_16TensorSizeStrideIS8_Lj4EEEiS8_)
        /*0a70*/ 	.word	0x00000028


	//----- nvinfo : EIATTR_FRAME_SIZE
	.align		4
.L_473:
        /*0a74*/ 	.byte	0x04, 0x11
        /*0a76*/ 	.short	(.L_475 - .L_474)
	.align		4
.L_474:
        /*0a78*/ 	.word	index@(_ZN2at6native40_GLOBAL__N__2351210d_8_Shape_cu_49f7391c35CatArrayBatchedCopy_alignedK_contigINS1_10OpaqueTypeILj1EEEjLi3ELi64ELi64ELi16EEEvPT_NS1_25CatArrInputTensorMetadataIS5_T0_XT2_EXT3_EEENS1_16TensorSizeStrideIS8_Lj4EEEiS8_)
        /*0a7c*/ 	.word	0x00000000


	//----- nvinfo : EIATTR_REGCOUNT
	.align		4
.L_475:
        /*0a80*/ 	.byte	0x04, 0x2f
        /*0a82*/ 	.short	(.L_477 - .L_476)
	.align		4
.L_476:
        /*0a84*/ 	.word	index@(_ZN2at6native40_GLOBAL__N__2351210d_8_Shape_cu_49f7391c35CatArrayBatchedCopy_alignedK_contigINS1_10OpaqueTypeILj1EEEjLi3ELi64ELi64ELi8EEEvPT_NS1_25CatArrInputTensorMetadataIS5_T0_XT2_EXT3_EEENS1_16TensorSizeStrideIS8_Lj4EEEiS8_)
        /*0a88*/ 	.word	0x00000020


	//----- nvinfo : EIATTR_FRAME_SIZE
	.align		4
.L_477:
        /*0a8c*/ 	.byte	0x04, 0x11
        /*0a8e*/ 	.short	(.L_479 - .L_478)
	.align		4
.L_478:
        /*0a90*/ 	.word	index@(_ZN2at6native40_GLOBAL__N__2351210d_8_Shape_cu_49f7391c35CatArrayBatchedCopy_alignedK_contigINS1_10OpaqueTypeILj1EEEjLi3ELi64ELi64ELi8EEEvPT_NS1_25CatArrInputTensorMetadataIS5_T0_XT2_EXT3_EEENS1_16TensorSizeStrideIS8_Lj4EEEiS8_)
        /*0a94*/ 	.word	0x00000000


	//----- nvinfo : EIATTR_REGCOUNT
	.align		4
.L_479:
        /*0a98*/ 	.byte	0x04, 0x2f
        /*0a9a*/ 	.short	(.L_481 - .L_480)
	.align		4
.L_480:
        /*0a9c*/ 	.word	index@(_ZN2at6native40_GLOBAL__N__2351210d_8_Shape_cu_49f7391c26CatArrayBatchedCopy_contigINS1_10OpaqueTypeILj1EEEjLi3ELi64ELi64EEEvPT_NS1_25CatArrInputTensorMetadataIS5_T0_XT2_EXT3_EEENS1_16TensorSizeStrideIS8_Lj4EEEiS8_)
        /*0aa0*/ 	.word	0x00000011


	//----- nvinfo : EIATTR_FRAME_SIZE
	.align		4
.L_481:
        /*0aa4*/ 	.byte	0x04, 0x11
        /*0aa6*/ 	.short	(.L_483 - .L_482)
	.align		4
.L_482:
        /*0aa8*/ 	.word	index@(_ZN2at6native40_GLOBAL__N__2351210d_8_Shape_cu_49f7391c26CatArrayBatchedCopy_contigINS1_10OpaqueTypeILj1EEEjLi3ELi64ELi64EEEvPT_NS1_25CatArrInputTensorMetadataIS5_T0_XT2_EXT3_EEENS1_16TensorSizeStrideIS8_Lj4EEEiS8_)
        /*0aac*/ 	.word	0x00000000


	//----- nvinfo : EIATTR_REGCOUNT
	.align		4
.L_483:
        /*0ab0*/ 	.byte	0x04, 0x2f
        /*0ab2*/ 	.short	(.L_485 - .L_484)
	.align		4
.L_484:
        /*0ab4*/ 	.word	index@(_ZN2at6native40_GLOBAL__N__2351210d_8_Shape_cu_49f7391c19CatArrayBatchedCopyINS1_10OpaqueTypeILj1EEEjLi3ELi64ELi64EEEvPT_NS1_25CatArrInputTensorMetadataIS5_T0_XT2_EXT3_EEENS1_16TensorSizeStrideIS8_Lj4EEEiS8_)
        /*0ab8*/ 	.word	0x00000014


	//----- nvinfo : EIATTR_FRAME_SIZE
	.align		4
.L_485:
        /*0abc*/ 	.byte	0x04, 0x11
        /*0abe*/ 	.short	(.L_487 - .L_486)
	.align		4
.L_486:
        /*0ac0*/ 	.word	index@(_ZN2at6native40_GLOBAL__N__2351210d_8_Shape_cu_49f7391c19CatArrayBatchedCopyINS1_10OpaqueTypeILj1EEEjLi3ELi64ELi64EEEvPT_NS1_25CatArrInputTensorMetadataIS5_T0_XT2_EXT3_EEENS1_16TensorSizeStrideIS8_Lj4EEEiS8_)
        /*0ac4*/ 	.word	0x00000000


	//----- nvinfo : EIATTR_REGCOUNT
	.align		4
.L_487:
        /*0ac8*/ 	.byte	0x04, 0x2f
        /*0aca*/ 	.short	(.L_489 - .L_488)
	.align		4
.L_488:
        /*0acc*/ 	.word	index@(_ZN2at6native40_GLOBAL__N__2351210d_8_Shape_cu_49f7391c30CatArrayBatchedCopy_vectorizedINS1_10OpaqueTypeILj1EEEjLi4ELi64ELi64ELi16ELi16EEEvPcNS1_25CatArrInputTensorMetadataIT_T0_XT2_EXT3_EEENS1_16TensorSizeStrideIS8_Lj4EEEiS8_)
        /*0ad0*/ 	.word	0x0000001c


	//----- nvinfo : EIATTR_FRAME_SIZE
	.align		4
.L_489:
        /*0ad4*/ 	.byte	0x04, 0x11
        /*0ad6*/ 	.short	(.L_491 - .L_490)
	.align		4
.L_490:
        /*0ad8*/ 	.word	index@(_ZN2at6native40_GLOBAL__N__2351210d_8_Shape_cu_49f7391c30CatArrayBatchedCopy_vectorizedINS1_10OpaqueTypeILj1EEEjLi4ELi64ELi64ELi16ELi16EEEvPcNS1_25CatArrInputTensorMetadataIT_T0_XT2_EXT3_EEENS1_16TensorSizeStrideIS8_Lj4EEEiS8_)
        /*0adc*/ 	.word	0x00000000


	//----- nvinfo : EIATTR_REGCOUNT
	.align		4
.L_491:
        /*0ae0*/ 	.byte	0x04, 0x2f
        /*0ae2*/ 	.short	(.L_493 - .L_492)
	.align		4
.L_492:
        /*0ae4*/ 	.word	index@(_ZN2at6native40_GLOBAL__N__2351210d_8_Shape_cu_49f7391c35CatArrayBatchedCopy_alignedK_contigINS1_10OpaqueTypeILj1EEEjLi4ELi64ELi64ELi16EEEvPT_NS1_25CatArrInputTensorMetadataIS5_T0_XT2_EXT3_EEENS1_16TensorSizeStrideIS8_Lj4EEEiS8_)
        /*0ae8*/ 	.word	0x00000028


	//----- nvinfo : EIATTR_FRAME_SIZE
	.align		4
.L_493:
        /*0aec*/ 	.byte	0x04, 0x11
        /*0aee*/ 	.short	(.L_495 - .L_494)
	.align		4
.L_494:
        /*0af0*/ 	.word	index@(_ZN2at6native40_GLOBAL__N__2351210d_8_Shape_cu_49f7391c35CatArrayBatchedCopy_alignedK_contigINS1_10OpaqueTypeILj1EEEjLi4ELi64ELi64ELi16EEEvPT_NS1_25CatArrInputTensorMetadataIS5_T0_XT2_EXT3_EEENS1_16TensorSizeStrideIS8_Lj4EEEiS8_)
        /*0af4*/ 	.word	0x00000000


	//----- nvinfo : EIATTR_REGCOUNT
	.align		4
.L_495:
        /*0af8*/ 	.byte	0x04, 0x2f
        /*0afa*/ 	.short	(.L_497 - .L_496)
	.align		4
.L_496:
        /*0afc*/ 	.word	index@(_ZN2at6native40_GLOBAL__N__2351210d_8_Shape_cu_49f7391c35CatArrayBatchedCopy_alignedK_contigINS1_10OpaqueTypeILj1EEEjLi4ELi64ELi64ELi8EEEvPT_NS1_25CatArrInputTensorMetadataIS5_T0_XT2_EXT3_EEENS1_16TensorSizeStrideIS8_Lj4EEEiS8_)
        /*0b00*/ 	.word	0x00000020


	//----- nvinfo : EIATTR_FRAME_SIZE
	.align		4
.L_497:
        /*0b04*/ 	.byte	0x04, 0x11
        /*0b06*/ 	.short	(.L_499 - .L_498)
	.align		4
.L_498:
        /*0b08*/ 	.word	index@(_ZN2at6native40_GLOBAL__N__2351210d_8_Shape_cu_49f7391c35CatArrayBatchedCopy_alignedK_contigINS1_10OpaqueTypeILj1EEEjLi4ELi64ELi64ELi8EEEvPT_NS1_25CatArrInputTensorMetadataIS5_T0_XT2_EXT3_EEENS1_16TensorSizeStrideIS8_Lj4EEEiS8_)
        /*0b0c*/ 	.word	0x00000000


	//----- nvinfo : EIATTR_REGCOUNT
	.align		4
.L_499:
        /*0b10*/ 	.byte	0x04, 0x2f
        /*0b12*/ 	.short	(.L_501 - .L_500)
	.align		4
.L_500:
        /*0b14*/ 	.word	index@(_ZN2at6native40_GLOBAL__N__2351210d_8_Shape_cu_49f7391c26CatArrayBatchedCopy_contigINS1_10OpaqueTypeILj1EEEjLi4ELi64ELi64EEEvPT_NS1_25CatArrInputTensorMetadataIS5_T0_XT2_EXT3_EEENS1_16TensorSizeStrideIS8_Lj4EEEiS8_)
        /*0b18*/ 	.word	0x00000011


	//----- nvinfo : EIATTR_FRAME_SIZE
	.align		4
.L_501:
        /*0b1c*/ 	.byte	0x04, 0x11
        /*0b1e*/ 	.short	(.L_503 - .L_502)
	.align		4
.L_502:
        /*0b20*/ 	.word	index@(_ZN2at6native40_GLOBAL__N__2351210d_8_Shape_cu_49f7391c26CatArrayBatchedCopy_contigINS1_10OpaqueTypeILj1EEEjLi4ELi64ELi64EEEvPT_NS1_25CatArrInputTensorMetadataIS5_T0_XT2_EXT3_EEENS1_16TensorSizeStrideIS8_Lj4EEEiS8_)
        /*0b24*/ 	.word	0x00000000


	//----- nvinfo : EIATTR_REGCOUNT
	.align		4
.L_503:
        /*0b28*/ 	.byte	0x04, 0x2f
        /*0b2a*/ 	.short	(.L_505 - .L_504)
	.align		4
.L_504:
        /*0b2c*/ 	.word	index@(_ZN2at6native40_GLOBAL__N__2351210d_8_Shape_cu_49f7391c19CatArrayBatchedCopyINS1_10OpaqueTypeILj1EEEjLi4ELi64ELi64EEEvPT_NS1_25CatArrInputTensorMetadataIS5_T0_XT2_EXT3_EEENS1_16TensorSizeStrideIS8_Lj4EEEiS8_)
        /*0b30*/ 	.word	0x00000018


	//----- nvinfo : EIATTR_FRAME_SIZE
	.align		4
.L_505:
        /*0b34*/ 	.byte	0x04, 0x11
        /*0b36*/ 	.short	(.L_507 - .L_506)
	.align		4
.L_506:
        /*0b38*/ 	.word	index@(_ZN2at6native40_GLOBAL__N__2351210d_8_Shape_cu_49f7391c19CatArrayBatchedCopyINS1_10OpaqueTypeILj1EEEjLi4ELi64ELi64EEEvPT_NS1_25CatArrInputTensorMetadataIS5_T0_XT2_EXT3_EEENS1_16TensorSizeStrideIS8_Lj4EEEiS8_)
        /*0b3c*/ 	.word	0x00000000


	//----- nvinfo : EIATTR_REGCOUNT
	.align		4
.L_507:
        /*0b40*/ 	.byte	0x04, 0x2f
        /*0b42*/ 	.short	(.L_509 - .L_508)
	.align		4
.L_508:
        /*0b44*/ 	.word	index@(_ZN2at6native40_GLOBAL__N__2351210d_8_Shape_cu_49f7391c30CatArrayBatchedCopy_vectorizedINS1_10OpaqueTypeILj2EEEjLi1ELi64ELi64ELi16ELi8EEEvPcNS1_25CatArrInputTensorMetadataIT_T0_XT2_EXT3_EEENS1_16TensorSizeStrideIS8_Lj4EEEiS8_)
        /*0b48*/ 	.word	0x0000000f


	//----- nvinfo : EIATTR_FRAME_SIZE
	.align		4
.L_509:
        /*0b4c*/ 	.byte	0x04, 0x11
        /*0b4e*/ 	.short	(.L_511 - .L_510)
	.align		4
.L_510:
        /*0b50*/ 	.word	index@(_ZN2at6native40_GLOBAL__N__2351210d_8_Shape_cu_49f7391c30CatArrayBatchedCopy_vectorizedINS1_10OpaqueTypeILj2EEEjLi1ELi64ELi64ELi16ELi8EEEvPcNS1_25CatArrInputTensorMetadataIT_T0_XT2_EXT3_EEENS1_16TensorSizeStrideIS8_Lj4EEEiS8_)
        /*0b54*/ 	.word	0x00000000


	//----- nvinfo : EIATTR_REGCOUNT
	.align		4
.L_511:
        /*0b58*/ 	.byte	0x04, 0x2f
        /*0b5a*/ 	.short	(.L_513 - .L_512)
	.align		4
.L_512:
        /*0b5c*/ 	.word	index@(_ZN2at6native40_GLOBAL__N__2351210d_8_Shape_cu_49f7391c35CatArrayBatchedCopy_alignedK_contigINS1_10OpaqueTypeILj2EEEjLi1ELi64ELi64ELi16EEEvPT_NS1_25CatArrInputTensorMetadataIS5_T0_XT2_EXT3_EEENS1_16TensorSizeStrideIS8_Lj4EEEiS8_)
        /*0b60*/ 	.word	0x00000020


	//----- nvinfo : EIATTR_FRAME_SIZE
	.align		4
.L_513:
        /*0b64*/ 	.byte	0x04, 0x11
        /*0b66*/ 	.short	(.L_515 - .L_514)
	.align		4
.L_514:
        /*0b68*/ 	.word	index@(_ZN2at6native40_GLOBAL__N__2351210d_8_Shape_cu_49f7391c35CatArrayBatchedCopy_alignedK_contigINS1_10OpaqueTypeILj2EEEjLi1ELi64ELi64ELi16EEEvPT_NS1_25CatArrInputTensorMetadataIS5_T0_XT2_EXT3_EEENS1_16TensorSizeStrideIS8_Lj4EEEiS8_)
        /*0b6c*/ 	.word	0x00000000


	//----- nvinfo : EIATTR_REGCOUNT
	.align		4
.L_515:
        /*0b70*/ 	.byte	0x04, 0x2f
        /*0b72*/ 	.short	(.L_517 - .L_516)
	.align		4
.L_516:
        /*0b74*/ 	.word	index@(_ZN2at6native40_GLOBAL__N__2351210d_8_Shape_cu_49f7391c35CatArrayBatchedCopy_alignedK_contigINS1_10OpaqueTypeILj2EEEjLi1ELi64ELi64ELi8EEEvPT_NS1_25CatArrInputTensorMetadataIS5_T0_XT2_EXT3_EEENS1_16TensorSizeStrideIS8_Lj4EEEiS8_)
        /*0b78*/ 	.word	0x00000020


	//----- nvinfo : EIATTR_FRAME_SIZE
	.align		4
.L_517:
        /*0b7c*/ 	.byte	0x04, 0x11
        /*0b7e*/ 	.short	(.L_519 - .L_518)
	.align		4
.L_518:
        /*0b80*/ 	.word	index@(_ZN2at6native40_GLOBAL__N__2351210d_8_Shape_cu_49f7391c35CatArrayBatchedCopy_alignedK_contigINS1_10OpaqueTypeILj2EEEjLi1ELi64ELi64ELi8EEEvPT_NS1_25CatArrInputTensorMetadataIS5_T0_XT2_EXT3_EEENS1_16TensorSizeStrideIS8_Lj4EEEiS8_)
        /*0b84*/ 	.word	0x00000000


	//----- nvinfo : EIATTR_REGCOUNT
	.align		4
.L_519:
        /*0b88*/ 	.byte	0x04, 0x2f
        /*0b8a*/ 	.short	(.L_521 - .L_520)
	.align		4
.L_520:
        /*0b8c*/ 	.word	index@(_ZN2at6native40_GLOBAL__N__2351210d_8_Shape_cu_49f7391c26CatArrayBatchedCopy_contigINS1_10OpaqueTypeILj2EEEjLi1ELi64ELi64EEEvPT_NS1_25CatArrInputTensorMetadataIS5_T0_XT2_EXT3_EEENS1_16TensorSizeStrideIS8_Lj4EEEiS8_)
        /*0b90*/ 	.word	0x00000012


	//----- nvinfo : EIATTR_FRAME_SIZE
	.align		4
.L_521:
        /*0b94*/ 	.byte	0x04, 0x11
        /*0b96*/ 	.short	(.L_523 - .L_522)
	.align		4
.L_522:
        /*0b98*/ 	.word	index@(_ZN2at6native40_GLOBAL__N__2351210d_8_Shape_cu_49f7391c26CatArrayBatchedCopy_contigINS1_10OpaqueTypeILj2EEEjLi1ELi64ELi64EEEvPT_NS1_25CatArrInputTensorMetadataIS5_T0_XT2_EXT3_EEENS1_16TensorSizeStrideIS8_Lj4EEEiS8_)
        /*0b9c*/ 	.word	0x00000000


	//----- nvinfo : EIATTR_REGCOUNT
	.align		4
.L_523:
        /*0ba0*/ 	.byte	0x04, 0x2f
        /*0ba2*/ 	.short	(.L_525 - .L_524)
	.align		4
.L_524:
        /*0ba4*/ 	.word	index@(_ZN2at6native40_GLOBAL__N__2351210d_8_Shape_cu_49f7391c19CatArrayBatchedCopyINS1_10OpaqueTypeILj2EEEjLi1ELi64ELi64EEEvPT_NS1_25CatArrInputTensorMetadataIS5_T0_XT2_EXT3_EEENS1_16TensorSizeStrideIS8_Lj4EEEiS8_)
        /*0ba8*/ 	.word	0x00000010


	//----- nvinfo : EIATTR_FRAME_SIZE
	.align		4
.L_525:
        /*0bac*/ 	.byte	0x04, 0x11
        /*0bae*/ 	.short	(.L_527 - .L_526)
	.align		4
.L_526:
        /*0bb0*/ 	.word	index@(_ZN2at6native40_GLOBAL__N__2351210d_8_Shape_cu_49f7391c19CatArrayBatchedCopyINS1_10OpaqueTypeILj2EEEjLi1ELi64ELi64EEEvPT_NS1_25CatArrInputTensorMetadataIS5_T0_XT2_EXT3_EEENS1_16TensorSizeStrideIS8_Lj4EEEiS8_)
        /*0bb4*/ 	.word	0x00000000


	//----- nvinfo : EIATTR_REGCOUNT
	.align		4
.L_527:
        /*0bb8*/ 	.byte	0x04, 0x2f
        /*0bba*/ 	.short	(.L_529 - .L_528)
	.align		4
.L_528:
        /*0bbc*/ 	.word	index@(_ZN2at6native40_GLOBAL__N__2351210d_8_Shape_cu_49f7391c30CatArrayBatchedCopy_vectorizedINS1_10OpaqueTypeILj2EEEjLi2ELi64ELi64ELi16ELi8EEEvPcNS1_25CatArrInputTensorMetadataIT_T0_XT2_EXT3_EEENS1_16TensorSizeStrideIS8_Lj4EEEiS8_)
        /*0bc0*/ 	.word	0x00000012


	//----- nvinfo : EIATTR_FRAME_SIZE
	.align		4
.L_529:
        /*0bc4*/ 	.byte	0x04, 0x11
        /*0bc6*/ 	.short	(.L_531 - .L_530)
	.align		4
.L_530:
        /*0bc8*/ 	.word	index@(_ZN2at6native40_GLOBAL__N__2351210d_8_Shape_cu_49f7391c30CatArrayBatchedCopy_vectorizedINS1_10OpaqueTypeILj2EEEjLi2ELi64ELi64ELi16ELi8EEEvPcNS1_25CatArrInputTensorMetadataIT_T0_XT2_EXT3_EEENS1_16TensorSizeStrideIS8_Lj4EEEiS8_)
        /*0bcc*/ 	.word	0x00000000


	//----- nvinfo : EIATTR_REGCOUNT
	.align		4
.L_531:
        /*0bd0*/ 	.byte	0x04, 0x2f
        /*0bd2*/ 	.short	(.L_533 - .L_532)
	.align		4
.L_532:
        /*0bd4*/ 	.word	index@(_ZN2at6native40_GLOBAL__N__2351210d_8_Shape_cu_49f7391c35CatArrayBatchedCopy_alignedK_contigINS1_10OpaqueTypeILj2EEEjLi2ELi64ELi64ELi16EEEvPT_NS1_25CatArrInputTensorMetadataIS5_T0_XT2_EXT3_EEENS1_16TensorSizeStrideIS8_Lj4EEEiS8_)
        /*0bd8*/ 	.word	0x00000020


	//----- nvinfo : EIATTR_FRAME_SIZE
	.align		4
.L_533:
        /*0bdc*/ 	.byte	0x04, 0x11
        /*0bde*/ 	.short	(.L_535 - .L_534)
	.align		4
.L_534:
        /*0be0*/ 	.word	index@(_ZN2at6native40_GLOBAL__N__2351210d_8_Shape_cu_49f7391c35CatArrayBatchedCopy_alignedK_contigINS1_10OpaqueTypeILj2EEEjLi2ELi64ELi64ELi16EEEvPT_NS1_25CatArrInputTensorMetadataIS5_T0_XT2_EXT3_EEENS1_16TensorSizeStrideIS8_Lj4EEEiS8_)
        /*0be4*/ 	.word	0x00000000


	//----- nvinfo : EIATTR_REGCOUNT
	.align		4
.L_535:
        /*0be8*/ 	.byte	0x04, 0x2f
        /*0bea*/ 	.short	(.L_537 - .L_536)
	.align		4
.L_536:
        /*0bec*/ 	.word	index@(_ZN2at6native40_GLOBAL__N__2351210d_8_Shape_cu_49f7391c35CatArrayBatchedCopy_alignedK_contigINS1_10OpaqueTypeILj2EEEjLi2ELi64ELi64ELi8EEEvPT_NS1_25CatArrInputTensorMetadataIS5_T0_XT2_EXT3_EEENS1_16TensorSizeStrideIS8_Lj4EEEiS8_)
        /*0bf0*/ 	.word	0x00000020


	//----- nvinfo : EIATTR_FRAME_SIZE
	.align		4
.L_537:
        /*0bf4*/ 	.byte	0x04, 0x11
        /*0bf6*/ 	.short	(.L_539 - .L_538)
	.align		4
.L_538:
        /*0bf8*/ 	.word	index@(_ZN2at6native40_GLOBAL__N__2351210d_8_Shape_cu_49f7391c35CatArrayBatchedCopy_alignedK_contigINS1_10OpaqueTypeILj2EEEjLi2ELi64ELi64ELi8EEEvPT_NS1_25CatArrInputTensorMetadataIS5_T0_XT2_EXT3_EEENS1_16TensorSizeStrideIS8_Lj4EEEiS8_)
        /*0bfc*/ 	.word	0x00000000


	//----- nvinfo : EIATTR_REGCOUNT
	.align		4
.L_539:
        /*0c00*/ 	.byte	0x04, 0x2f
        /*0c02*/ 	.short	(.L_541 - .L_540)
	.align		4
.L_540:
        /*0c04*/ 	.word	index@(_ZN2at6native40_GLOBAL__N__2351210d_8_Shape_cu_49f7391c26CatArrayBatchedCopy_contigINS1_10OpaqueTypeILj2EEEjLi2ELi64ELi64EEEvPT_NS1_25CatArrInputTensorMetadataIS5_T0_XT2_EXT3_EEENS1_16TensorSizeStrideIS8_Lj4EEEiS8_)
        /*0c08*/ 	.word	0x00000012


	//----- nvinfo : EIATTR_FRAME_SIZE
	.align		4
.L_541:
        /*0c0c*/ 	.byte	0x04, 0x11
        /*0c0e*/ 	.short	(.L_543 - .L_542)
	.align		4
.L_542:
        /*0c10*/ 	.word	index@(_ZN2at6native40_GLOBAL__N__2351210d_8_Shape_cu_49f7391c26CatArrayBatchedCopy_contigINS1_10OpaqueTypeILj2EEEjLi2ELi64ELi64EEEvPT_NS1_25CatArrInputTensorMetadataIS5_T0_XT2_EXT3_EEENS1_16TensorSizeStrideIS8_Lj4EEEiS8_)
        /*0c14*/ 	.word	0x00000000


	//----- nvinfo : EIATTR_REGCOUNT
	.align		4
.L_543:
        /*0c18*/ 	.byte	0x04, 0x2f
        /*0c1a*/ 	.short	(.L_545 - .L_544)
	.align		4
.L_544:
        /*0c1c*/ 	.word	index@(_ZN2at6native40_GLOBAL__N__2351210d_8_Shape_cu_49f7391c19CatArrayBatchedCopyINS1_10OpaqueTypeILj2EEEjLi2ELi64ELi64EEEvPT_NS1_25CatArrInputTensorMetadataIS5_T0_XT2_EXT3_EEENS1_16TensorSizeStrideIS8_Lj4EEEiS8_)
        /*0c20*/ 	.word	0x00000017


	//----- nvinfo : EIATTR_FRAME_SIZE
	.align		4
.L_545:
        /*0c24*/ 	.byte	0x04, 0x11
        /*0c26*/ 	.short	(.L_547 - .L_546)
	.align		4
.L_546:
        /*0c28*/ 	.word	index@(_ZN2at6native40_GLOBAL__N__2351210d_8_Shape_cu_49f7391c19CatArrayBatchedCopyINS1_10OpaqueTypeILj2EEEjLi2ELi64ELi64EEEvPT_NS1_25CatArrInputTensorMetadataIS5_T0_XT2_EXT3_EEENS1_16TensorSizeStrideIS8_Lj4EEEiS8_)
        /*0c2c*/ 	.word	0x00000000


	//----- nvinfo : EIATTR_REGCOUNT
	.align		4
.L_547:
        /*0c30*/ 	.byte	0x04, 0x2f
        /*0c32*/ 	.short	(.L_549 - .L_548)
	.align		4
.L_548:
        /*0c34*/ 	.word	index@(_ZN2at6native40_GLOBAL__N__2351210d_8_Shape_cu_49f7391c30CatArrayBatchedCopy_vectorizedINS1_10OpaqueTypeILj2EEEjLi3ELi64ELi64ELi16ELi8EEEvPcNS1_25CatArrInputTensorMetadataIT_T0_XT2_EXT3_EEENS1_16TensorSizeStrideIS8_Lj4EEEiS8_)
        /*0c38*/ 	.word	0x00000017


	//----- nvinfo : EIATTR_FRAME_SIZE
	.align		4
.L_549:
        /*0c3c*/ 	.byte	0x04, 0x11
        /*0c3e*/ 	.short	(.L_551 - .L_550)
	.align		4
.L_550:
        /*0c40*/ 	.word	index@(_ZN2at6native40_GLOBAL__N__2351210d_8_Shape_cu_49f7391c30CatArrayBatchedCopy_vectorizedINS1_10OpaqueTypeILj2EEEjLi3ELi64ELi64ELi16ELi8EEEvPcNS1_25CatArrInputTensorMetadataIT_T0_XT2_EXT3_EEENS1_16TensorSizeStrideIS8_Lj4EEEiS8_)
        /*0c44*/ 	.word	0x00000000


	//----- nvinfo : EIATTR_REGCOUNT
	.align		4
.L_551:
        /*0c48*/ 	.byte	0x04, 0x2f
        /*0c4a*/ 	.short	(.L_553 - .L_552)
	.align		4
.L_552:
        /*0c4c*/ 	.word	index@(_ZN2at6native40_GLOBAL__N__2351210d_8_Shape_cu_49f7391c35CatArrayBatchedCopy_alignedK_contigINS1_10OpaqueTypeILj2EEEjLi3ELi64ELi64ELi16EEEvPT_NS1_25CatArrInputTensorMetadataIS5_T0_XT2_EXT3_EEENS1_16TensorSizeStrideIS8_Lj4EEEiS8_)
        /*0c50*/ 	.word	0x00000020


	//----- nvinfo : EIATTR_FRAME_SIZE
	.align		4
.L_553:
        /*0c54*/ 	.byte	0x04, 0x11
        /*0c56*/ 	.short	(.L_555 - .L_554)
	.align		4
.L_554:
        /*0c58*/ 	.word	index@(_ZN2at6native40_GLOBAL__N__2351210d_8_Shape_cu_49f7391c35CatArrayBatchedCopy_alignedK_contigINS1_10OpaqueTypeILj2EEEjLi3ELi64ELi64ELi16EEEvPT_NS1_25CatArrInputTensorMetadataIS5_T0_XT2_EXT3_EEENS1_16TensorSizeStrideIS8_Lj4EEEiS8_)
        /*0c5c*/ 	.word	0x00000000


	//----- nvinfo : EIATTR_REGCOUNT
	.align		4
.L_555:
        /*0c60*/ 	.byte	0x04, 0x2f
        /*0c62*/ 	.short	(.L_557 - .L_556)
	.align		4
.L_556:
        /*0c64*/ 	.word	index@(_ZN2at6native40_GLOBAL__N__2351210d_8_Shape_cu_49f7391c35CatArrayBatchedCopy_alignedK_contigINS1_10OpaqueTypeILj2EEEjLi3ELi64ELi64ELi8EEEvPT_NS1_25CatArrInputTensorMetadataIS5_T0_XT2_EXT3_EEENS1_16TensorSizeStrideIS8_Lj4EEEiS8_)
        /*0c68*/ 	.word	0x00000020


	//----- nvinfo : EIATTR_FRAME_SIZE
	.align		4
.L_557:
        /*0c6c*/ 	.byte	0x04, 0x11
        /*0c6e*/ 	.short	(.L_559 - .L_558)
	.align		4
.L_558:
        /*0c70*/ 	.word	index@(_ZN2at6native40_GLOBAL__N__2351210d_8_Shape_cu_49f7391c35CatArrayBatchedCopy_alignedK_contigINS1_10OpaqueTypeILj2EEEjLi3ELi64ELi64ELi8EEEvPT_NS1_25CatArrInputTensorMetadataIS5_T0_XT2_EXT3_EEENS1_16TensorSizeStrideIS8_Lj4EEEiS8_)
        /*0c74*/ 	.word	0x00000000


	//----- nvinfo : EIATTR_REGCOUNT
	.align		4
.L_559:
        /*0c78*/ 	.byte	0x04, 0x2f
        /*0c7a*/ 	.short	(.L_561 - .L_560)
	.align		4
.L_560:
        /*0c7c*/ 	.word	index@(_ZN2at6native40_GLOBAL__N__2351210d_8_Shape_cu_49f7391c26CatArrayBatchedCopy_contigINS1_10OpaqueTypeILj2EEEjLi3ELi64ELi64EEEvPT_NS1_25CatArrInputTensorMetadataIS5_T0_XT2_EXT3_EEENS1_16TensorSizeStrideIS8_Lj4EEEiS8_)
        /*0c80*/ 	.word	0x00000015


	//----- nvinfo : EIATTR_FRAME_SIZE
	.align		4
.L_561:
        /*0c84*/ 	.byte	0x04, 0x11
        /*0c86*/ 	.short	(.L_563 - .L_562)
	.align		4
.L_562:
        /*0c88*/ 	.word	index@(_ZN2at6native40_GLOBAL__N__2351210d_8_Shape_cu_49f7391c26CatArrayBatchedCopy_contigINS1_10OpaqueTypeILj2EEEjLi3ELi64ELi64EEEvPT_NS1_25CatArrInputTensorMetadataIS5_T0_XT2_EXT3_EEENS1_16TensorSizeStrideIS8_Lj4EEEiS8_)
        /*0c8c*/ 	.word	0x00000000


	//----- nvinfo : EIATTR_REGCOUNT
	.align		4
.L_563:
        /*0c90*/ 	.byte	0x04, 0x2f
        /*0c92*/ 	.short	(.L_565 - .L_564)
	.align		4
.L_564:
        /*0c94*/ 	.word	index@(_ZN2at6native40_GLOBAL__N__2351210d_8_Shape_cu_49f7391c19CatArrayBatchedCopyINS1_10OpaqueTypeILj2EEEjLi3ELi64ELi64EEEvPT_NS1_25CatArrInputTensorMetadataIS5_T0_XT2_EXT3_EEENS1_16TensorSizeStrideIS8_Lj4EEEiS8_)
        /*0c98*/ 	.word	0x0000001d


	//----- nvinfo : EIATTR_FRAME_SIZE
	.align		4
.L_565:
        /*0c9c*/ 	.byte	0x04, 0x11
        /*0c9e*/ 	.short	(.L_567 - .L_566)
	.align		4
.L_566:
        /*0ca0*/ 	.word	index@(_ZN2at6native40_GLOBAL__N__2351210d_8_Shape_cu_49f7391c19CatArrayBatchedCopyINS1_10OpaqueTypeILj2EEEjLi3ELi64ELi64EEEvPT_NS1_25CatArrInputTensorMetadataIS5_T0_XT2_EXT3_EEENS1_16TensorSizeStrideIS8_Lj4EEEiS8_)
        /*0ca4*/ 	.word	0x00000000


	//----- nvinfo : EIATTR_REGCOUNT
	.align		4
.L_567:
        /*0ca8*/ 	.byte	0x04, 0x2f
        /*0caa*/ 	.short	(.L_569 - .L_568)
	.align		4
.L_568:
        /*0cac*/ 	.word	index@(_ZN2at6native40_GLOBAL__N__2351210d_8_Shape_cu_49f7391c30CatArrayBatchedCopy_vectorizedINS1_10OpaqueTypeILj2EEEjLi4ELi64ELi64ELi16ELi8EEEvPcNS1_25CatArrInputTensorMetadataIT_T0_XT2_EXT3_EEENS1_16TensorSizeStrideIS8_Lj4EEEiS8_)
        /*0cb0*/ 	.word	0x0000001c


	//----- nvinfo : EIATTR_FRAME_SIZE
	.align		4
.L_569:
        /*0cb4*/ 	.byte	0x04, 0x11
        /*0cb6*/ 	.short	(.L_571 - .L_570)
	.align		4
.L_570:
        /*0cb8*/ 	.word	index@(_ZN2at6native40_GLOBAL__N__2351210d_8_Shape_cu_49f7391c30CatArrayBatchedCopy_vectorizedINS1_10OpaqueTypeILj2EEEjLi4ELi64ELi64ELi16ELi8EEEvPcNS1_25CatArrInputTensorMetadataIT_T0_XT2_EXT3_EEENS1_16TensorSizeStrideIS8_Lj4EEEiS8_)
        /*0cbc*/ 	.word	0x00000000


	//----- nvinfo : EIATTR_REGCOUNT
	.align		4
.L_571:
        /*0cc0*/ 	.byte	0x04, 0x2f
        /*0cc2*/ 	.short	(.L_573 - .L_572)
	.align		4
.L_572:
        /*0cc4*/ 	.word	index@(_ZN2at6native40_GLOBAL__N__2351210d_8_Shape_cu_49f7391c35CatArrayBatchedCopy_alignedK_contigINS1_10OpaqueTypeILj2EEEjLi4ELi64ELi64ELi16EEEvPT_NS1_25CatArrInputTensorMetadataIS5_T0_XT2_EXT3_EEENS1_16TensorSizeStrideIS8_Lj4EEEiS8_)
        /*0cc8*/ 	.word	0x00000020


	//----- nvinfo : EIATTR_FRAME_SIZE
	.align		4
.L_573:
        /*0ccc*/ 	.byte	0x04, 0x11
        /*0cce*/ 	.short	(.L_575 - .L_574)
	.align		4
.L_574:
        /*0cd0*/ 	.word	index@(_ZN2at6native40_GLOBAL__N__2351210d_8_Shape_cu_49f7391c35CatArrayBatchedCopy_alignedK_contigINS1_10OpaqueTypeILj2EEEjLi4ELi64ELi64ELi16EEEvPT_NS1_25CatArrInputTensorMetadataIS5_T0_XT2_EXT3_EEENS1_16TensorSizeStrideIS8_Lj4EEEiS8_)
        /*0cd4*/ 	.word	0x00000000


	//----- nvinfo : EIATTR_REGCOUNT
	.align		4
.L_575:
        /*0cd8*/ 	.byte	0x04, 0x2f
        /*0cda*/ 	.short	(.L_577 - .L_576)
	.align		4
.L_576:
        /*0cdc*/ 	.word	index@(_ZN2at6native40_GLOBAL__N__2351210d_8_Shape_cu_49f7391c35CatArrayBatchedCopy_alignedK_contigINS1_10OpaqueTypeILj2EEEjLi4ELi64ELi64ELi8EEEvPT_NS1_25CatArrInputTensorMetadataIS5_T0_XT2_EXT3_EEENS1_16TensorSizeStrideIS8_Lj4EEEiS8_)
        /*0ce0*/ 	.word	0x00000020


	//----- nvinfo : EIATTR_FRAME_SIZE
	.align		4
.L_577:
        /*0ce4*/ 	.byte	0x04, 0x11
        /*0ce6*/ 	.short	(.L_579 - .L_578)
	.align		4
.L_578:
        /*0ce8*/ 	.word	index@(_ZN2at6native40_GLOBAL__N__2351210d_8_Shape_cu_49f7391c35CatArrayBatchedCopy_alignedK_contigINS1_10OpaqueTypeILj2EEEjLi4ELi64ELi64ELi8EEEvPT_NS1_25CatArrInputTensorMetadataIS5_T0_XT2_EXT3_EEENS1_16TensorSizeStrideIS8_Lj4EEEiS8_)
        /*0cec*/ 	.word	0x00000000


	//----- nvinfo : EIATTR_REGCOUNT
	.align		4
.L_579:
        /*0cf0*/ 	.byte	0x04, 0x2f
        /*0cf2*/ 	.short	(.L_581 - .L_580)
	.align		4
.L_580:
        /*0cf4*/ 	.word	index@(_ZN2at6native40_GLOBAL__N__2351210d_8_Shape_cu_49f7391c26CatArrayBatchedCopy_contigINS1_10OpaqueTypeILj2EEEjLi4ELi64ELi64EEEvPT_NS1_25CatArrInputTensorMetadataIS5_T0_XT2_EXT3_EEENS1_16TensorSizeStrideIS8_Lj4EEEiS8_)
        /*0cf8*/ 	.word	0x0000001a


	//----- nvinfo : EIATTR_FRAME_SIZE
	.align		4
.L_581:
        /*0cfc*/ 	.byte	0x04, 0x11
        /*0cfe*/ 	.short	(.L_583 - .L_582)
	.align		4
.L_582:
        /*0d00*/ 	.word	index@(_ZN2at6native40_GLOBAL__N__2351210d_8_Shape_cu_49f7391c26CatArrayBatchedCopy_contigINS1_10OpaqueTypeILj2EEEjLi4ELi64ELi64EEEvPT_NS1_25CatArrInputTensorMetadataIS5_T0_XT2_EXT3_EEENS1_16TensorSizeStrideIS8_Lj4EEEiS8_)
        /*0d04*/ 	.word	0x00000000


	//----- nvinfo : EIATTR_REGCOUNT
	.align		4
.L_583:
        /*0d08*/ 	.byte	0x04, 0x2f
        /*0d0a*/ 	.short	(.L_585 - .L_584)
	.align		4
.L_584:
        /*0d0c*/ 	.word	index@(_ZN2at6native40_GLOBAL__N__2351210d_8_Shape_cu_49f7391c19CatArrayBatchedCopyINS1_10OpaqueTypeILj2EEEjLi4ELi64ELi64EEEvPT_NS1_25CatArrInputTensorMetadataIS5_T0_XT2_EXT3_EEENS1_16TensorSizeStrideIS8_Lj4EEEiS8_)
        /*0d10*/ 	.word	0x00000019


	//----- nvinfo : EIATTR_FRAME_SIZE
	.align		4
.L_585:
        /*0d14*/ 	.byte	0x04, 0x11
        /*0d16*/ 	.short	(.L_587 - .L_586)
	.align		4
.L_586:
        /*0d18*/ 	.word	index@(_ZN2at6native40_GLOBAL__N__2351210d_8_Shape_cu_49f7391c19CatArrayBatchedCopyINS1_10OpaqueTypeILj2EEEjLi4ELi64ELi64EEEvPT_NS1_25CatArrInputTensorMetadataIS5_T0_XT2_EXT3_EEENS1_16TensorSizeStrideIS8_Lj4EEEiS8_)
        /*0d1c*/ 	.word	0x00000000


	//----- nvinfo : EIATTR_REGCOUNT
	.align		4
.L_587:
        /*0d20*/ 	.byte	0x04, 0x2f
        /*0d22*/ 	.short	(.L_589 - .L_588)
	.align		4
.L_588:
        /*0d24*/ 	.word	index@(_ZN2at6native40_GLOBAL__N__2351210d_8_Shape_cu_49f7391c30CatArrayBatchedCopy_vectorizedINS1_10OpaqueTypeILj4EEEjLi1ELi64ELi64ELi16ELi4EEEvPcNS1_25CatArrInputTensorMetadataIT_T0_XT2_EXT3_EEENS1_16TensorSizeStrideIS8_Lj4EEEiS8_)
        /*0d28*/ 	.word	0x0000000f


	//----- nvinfo : EIATTR_FRAME_SIZE
	.align		4
.L_589:
        /*0d2c*/ 	.byte	0x04, 0x11
        /*0d2e*/ 	.short	(.L_591 - .L_590)
	.align		4
.L_590:
        /*0d30*/ 	.word	index@(_ZN2at6native40_GLOBAL__N__2351210d_8_Shape_cu_49f7391c30CatArrayBatchedCopy_vectorizedINS1_10OpaqueTypeILj4EEEjLi1ELi64ELi64ELi16ELi4EEEvPcNS1_25CatArrInputTensorMetadataIT_T0_XT2_EXT3_EEENS1_16TensorSizeStrideIS8_Lj4EEEiS8_)
        /*0d34*/ 	.word	0x00000000


	//----- nvinfo : EIATTR_REGCOUNT
	.align		4
.L_591:
        /*0d38*/ 	.byte	0x04, 0x2f
        /*0d3a*/ 	.short	(.L_593 - .L_592)
	.align		4
.L_592:
        /*0d3c*/ 	.word	index@(_ZN2at6native40_GLOBAL__N__2351210d_8_Shape_cu_49f7391c35CatArrayBatchedCopy_alignedK_contigINS1_10OpaqueTypeILj4EEEjLi1ELi64ELi64ELi16EEEvPT_NS1_25CatArrInputTensorMetadataIS5_T0_XT2_EXT3_EEENS1_16TensorSizeStrideIS8_Lj4EEEiS8_)
        /*0d40*/ 	.word	0x0000001c


	//----- nvinfo : EIATTR_FRAME_SIZE
	.align		4
.L_593:
        /*0d44*/ 	.byte	0x04, 0x11
        /*0d46*/ 	.short	(.L_595 - .L_594)
	.align		4
.L_594:
        /*0d48*/ 	.word	index@(_ZN2at6native40_GLOBAL__N__2351210d_8_Shape_cu_49f7391c35CatArrayBatchedCopy_alignedK_contigINS1_10OpaqueTypeILj4EEEjLi1ELi64ELi64ELi16EEEvPT_NS1_25CatArrInputTensorMetadataIS5_T0_XT2_EXT3_EEENS1_16TensorSizeStrideIS8_Lj4EEEiS8_)
        /*0d4c*/ 	.word	0x00000000


	//----- nvinfo : EIATTR_REGCOUNT
	.align		4
.L_595:
        /*0d50*/ 	.byte	0x04, 0x2f
        /*0d52*/ 	.short	(.L_597 - .L_596)
	.align		4
.L_596:
        /*0d54*/ 	.word	index@(_ZN2at6native40_GLOBAL__N__2351210d_8_Shape_cu_49f7391c35CatArrayBatchedCopy_alignedK_contigINS1_10OpaqueTypeILj4EEEjLi1ELi64ELi64ELi8EEEvPT_NS1_25CatArrInputTensorMetadataIS5_T0_XT2_EXT3_EEENS1_16TensorSizeStrideIS8_Lj4EEEiS8_)
        /*0d58*/ 	.word	0x0000001c


	//----- nvinfo : EIATTR_FRAME_SIZE
	.align		4
.L_597:
        /*0d5c*/ 	.byte	0x04, 0x11
        /*0d5e*/ 	.short	(.L_599 - .L_598)
	.align		4
.L_598:
        /*0d60*/ 	.word	index@(_ZN2at6native40_GLOBAL__N__2351210d_8_Shape_cu_49f7391c35CatArrayBatchedCopy_alignedK_contigINS1_10OpaqueTypeILj4EEEjLi1ELi64ELi64ELi8EEEvPT_NS1_25CatArrInputTensorMetadataIS5_T0_XT2_EXT3_EEENS1_16TensorSizeStrideIS8_Lj4EEEiS8_)
        /*0d64*/ 	.word	0x00000000


	//----- nvinfo : EIATTR_REGCOUNT
	.align		4
.L_599:
        /*0d68*/ 	.byte	0x04, 0x2f
        /*0d6a*/ 	.short	(.L_601 - .L_600)
	.align		4
.L_600:
        /*0d6c*/ 	.word	index@(_ZN2at6native40_GLOBAL__N__2351210d_8_Shape_cu_49f7391c26CatArrayBatchedCopy_contigINS1_10OpaqueTypeILj4EEEjLi1ELi64ELi64EEEvPT_NS1_25CatArrInputTensorMetadataIS5_T0_XT2_EXT3_EEENS1_16TensorSizeStrideIS8_Lj4EEEiS8_)
        /*0d70*/ 	.word	0x00000010


	//----- nvinfo : EIATTR_FRAME_SIZE
	.align		4
.L_601:
        /*0d74*/ 	.byte	0x04, 0x11
        /*0d76*/ 	.short	(.L_603 - .L_602)
	.align		4
.L_602:
        /*0d78*/ 	.word	index@(_ZN2at6native40_GLOBAL__N__2351210d_8_Shape_cu_49f7391c26CatArrayBatchedCopy_contigINS1_10OpaqueTypeILj4EEEjLi1ELi64ELi64EEEvPT_NS1_25CatArrInputTensorMetadataIS5_T0_XT2_EXT3_EEENS1_16TensorSizeStrideIS8_Lj4EEEiS8_)
        /*0d7c*/ 	.word	0x00000000


	//----- nvinfo : EIATTR_REGCOUNT
	.align		4
.L_603:
        /*0d80*/ 	.byte	0x04, 0x2f
        /*0d82*/ 	.short	(.L_605 - .L_604)
	.align		4
.L_604:
        /*0d84*/ 	.word	index@(_ZN2at6native40_GLOBAL__N__2351210d_8_Shape_cu_49f7391c19CatArrayBatchedCopyINS1_10OpaqueTypeILj4EEEjLi1ELi64ELi64EEEvPT_NS1_25CatArrInputTensorMetadataIS5_T0_XT2_EXT3_EEENS1_16TensorSizeStrideIS8_Lj4EEEiS8_)
        /*0d88*/ 	.word	0x0000000f


	//----- nvinfo : EIATTR_FRAME_SIZE
	.align		4
.L_605:
        /*0d8c*/ 	.byte	0x04, 0x11
        /*0d8e*/ 	.short	(.L_607 - .L_606)
	.align		4
.L_606:
        /*0d90*/ 	.word	index@(_ZN2at6native40_GLOBAL__N__2351210d_8_Shape_cu_49f7391c19CatArrayBatchedCopyINS1_10OpaqueTypeILj4EEEjLi1ELi64ELi64EEEvPT_NS1_25CatArrInputTensorMetadataIS5_T0_XT2_EXT3_EEENS1_16TensorSizeStrideIS8_Lj4EEEiS8_)
        /*0d94*/ 	.word	0x00000000


	//----- nvinfo : EIATTR_REGCOUNT
	.align		4
.L_607:
        /*0d98*/ 	.byte	0x04, 0x2f
        /*0d9a*/ 	.short	(.L_609 - .L_608)
	.align		4
.L_608:
        /*0d9c*/ 	.word	index@(_ZN2at6native40_GLOBAL__N__2351210d_8_Shape_cu_49f7391c30CatArrayBatchedCopy_vectorizedINS1_10OpaqueTypeILj4EEEjLi2ELi64ELi64ELi16ELi4EEEvPcNS1_25CatArrInputTensorMetadataIT_T0_XT2_EXT3_EEENS1_16TensorSizeStrideIS8_Lj4EEEiS8_)
        /*0da0*/ 	.word	0x00000012


	//----- nvinfo : EIATTR_FRAME_SIZE
	.align		4
.L_609:
        /*0da4*/ 	.byte	0x04, 0x11
        /*0da6*/ 	.short	(.L_611 - .L_610)
	.align		4
.L_610:
        /*0da8*/ 	.word	index@(_ZN2at6native40_GLOBAL__N__2351210d_8_Shape_cu_49f7391c30CatArrayBatchedCopy_vectorizedINS1_10OpaqueTypeILj4EEEjLi2ELi64ELi64ELi16ELi4EEEvPcNS1_25CatArrInputTensorMetadataIT_T0_XT2_EXT3_EEENS1_16TensorSizeStrideIS8_Lj4EEEiS8_)
        /*0dac*/ 	.word	0x00000000


	//----- nvinfo : EIATTR_REGCOUNT
	.align		4
.L_611:
        /*0db0*/ 	.byte	0x04, 0x2f
        /*0db2*/ 	.short	(.L_613 - .L_612)
	.align		4
.L_612:
        /*0db4*/ 	.word	index@(_ZN2at6native40_GLOBAL__N__2351210d_8_Shape_cu_49f7391c35CatArrayBatchedCopy_alignedK_contigINS1_10OpaqueTypeILj4EEEjLi2ELi64ELi64ELi16EEEvPT_NS1_25CatArrInputTensorMetadataIS5_T0_XT2_EXT3_EEENS1_16TensorSizeStrideIS8_Lj4EEEiS8_)
        /*0db8*/ 	.word	0x00000020


	//----- nvinfo : EIATTR_FRAME_SIZE
	.align		4
.L_613:
        /*0dbc*/ 	.byte	0x04, 0x11
        /*0dbe*/ 	.short	(.L_615 - .L_614)
	.align		4
.L_614:
        /*0dc0*/ 	.word	index@(_ZN2at6native40_GLOBAL__N__2351210d_8_Shape_cu_49f7391c35CatArrayBatchedCopy_alignedK_contigINS1_10OpaqueTypeILj4EEEjLi2ELi64ELi64ELi16EEEvPT_NS1_25CatArrInputTensorMetadataIS5_T0_XT2_EXT3_EEENS1_16TensorSizeStrideIS8_Lj4EEEiS8_)
        /*0dc4*/ 	.word	0x00000000


	//----- nvinfo : EIATTR_REGCOUNT
	.align		4
.L_615:
        /*0dc8*/ 	.byte	0x04, 0x2f
        /*0dca*/ 	.short	(.L_617 - .L_616)
	.align		4
.L_616:
        /*0dcc*/ 	.word	index@(_ZN2at6native40_GLOBAL__N__2351210d_8_Shape_cu_49f7391c35CatArrayBatchedCopy_alignedK_contigINS1_10OpaqueTypeILj4EEEjLi2ELi64ELi64ELi8EEEvPT_NS1_25CatArrInputTensorMetadataIS5_T0_XT2_EXT3_EEENS1_16TensorSizeStrideIS8_Lj4EEEiS8_)
        /*0dd0*/ 	.word	0x0000001a


	//----- nvinfo : EIATTR_FRAME_SIZE
	.align		4
.L_617:
        /*0dd4*/ 	.byte	0x04, 0x11
        /*0dd6*/ 	.short	(.L_619 - .L_618)
	.align		4
.L_618:
        /*0dd8*/ 	.word	index@(_ZN2at6native40_GLOBAL__N__2351210d_8_Shape_cu_49f7391c35CatArrayBatchedCopy_alignedK_contigINS1_10OpaqueTypeILj4EEEjLi2ELi64ELi64ELi8EEEvPT_NS1_25CatArrInputTensorMetadataIS5_T0_XT2_EXT3_EEENS1_16TensorSizeStrideIS8_Lj4EEEiS8_)
        /*0ddc*/ 	.word	0x00000000


	//----- nvinfo : EIATTR_REGCOUNT
	.align		4
.L_619:
        /*0de0*/ 	.byte	0x04, 0x2f
        /*0de2*/ 	.short	(.L_621 - .L_620)
	.align		4
.L_620:
        /*0de4*/ 	.word	index@(_ZN2at6native40_GLOBAL__N__2351210d_8_Shape_cu_49f7391c26CatArrayBatchedCopy_contigINS1_10OpaqueTypeILj4EEEjLi2ELi64ELi64EEEvPT_NS1_25CatArrInputTensorMetadataIS5_T0_XT2_EXT3_EEENS1_16TensorSizeStrideIS8_Lj4EEEiS8_)
        /*0de8*/ 	.word	0x00000014


	//----- nvinfo : EIATTR_FRAME_SIZE
	.align		4
.L_621:
        /*0dec*/ 	.byte	0x04, 0x11
        /*0dee*/ 	.short	(.L_623 - .L_622)
	.align		4
.L_622:
        /*0df0*/ 	.word	index@(_ZN2at6native40_GLOBAL__N__2351210d_8_Shape_cu_49f7391c26CatArrayBatchedCopy_contigINS1_10OpaqueTypeILj4EEEjLi2ELi64ELi64EEEvPT_NS1_25CatArrInputTensorMetadataIS5_T0_XT2_EXT3_EEENS1_16TensorSizeStrideIS8_Lj4EEEiS8_)
        /*0df4*/ 	.word	0x00000000


	//----- nvinfo : EIATTR_REGCOUNT
	.align		4
.L_623:
        /*0df8*/ 	.byte	0x04, 0x2f
        /*0dfa*/ 	.short	(.L_625 - .L_624)
	.align		4
.L_624:
        /*0dfc*/ 	.word	index@(_ZN2at6native40_GLOBAL__N__2351210d_8_Shape_cu_49f7391c19CatArrayBatchedCopyINS1_10OpaqueTypeILj4EEEjLi2ELi64ELi64EEEvPT_NS1_25CatArrInputTensorMetadataIS5_T0_XT2_EXT3_EEENS1_16TensorSizeStrideIS8_Lj4EEEiS8_)
        /*0e00*/ 	.word	0x00000017


	//----- nvinfo : EIATTR_FRAME_SIZE
	.align		4
.L_625:
        /*0e04*/ 	.byte	0x04, 0x11
        /*0e06*/ 	.short	(.L_627 - .L_626)
	.align		4
.L_626:
        /*0e08*/ 	.word	index@(_ZN2at6native40_GLOBAL__N__2351210d_8_Shape_cu_49f7391c19CatArrayBatchedCopyINS1_10OpaqueTypeILj4EEEjLi2ELi64ELi64EEEvPT_NS1_25CatArrInputTensorMetadataIS5_T0_XT2_EXT3_EEENS1_16TensorSizeStrideIS8_Lj4EEEiS8_)
        /*0e0c*/ 	.word	0x00000000


	//----- nvinfo : EIATTR_REGCOUNT
	.align		4
.L_627:
        /*0e10*/ 	.byte	0x04, 0x2f
        /*0e12*/ 	.short	(.L_629 - .L_628)
	.align		4
.L_628:
        /*0e14*/ 	.word	index@(_ZN2at6native40_GLOBAL__N__2351210d_8_Shape_cu_49f7391c30CatArrayBatchedCopy_vectorizedINS1_10OpaqueTypeILj4EEEjLi3ELi64ELi64ELi16ELi4EEEvPcNS1_25CatArrInputTensorMetadataIT_T0_XT2_EXT3_EEENS1_16TensorSizeStrideIS8_Lj4EEEiS8_)
        /*0e18*/ 	.word	0x00000017


	//----- nvinfo : EIATTR_FRAME_SIZE
	.align		4
.L_629:
        /*0e1c*/ 	.byte	0x04, 0x11
        /*0e1e*/ 	.short	(.L_631 - .L_630)
	.align		4
.L_630:
        /*0e20*/ 	.word	index@(_ZN2at6native40_GLOBAL__N__2351210d_8_Shape_cu_49f7391c30CatArrayBatchedCopy_vectorizedINS1_10OpaqueTypeILj4EEEjLi3ELi64ELi64ELi16ELi4EEEvPcNS1_25CatArrInputTensorMetadataIT_T0_XT2_EXT3_EEENS1_16TensorSizeStrideIS8_Lj4EEEiS8_)
        /*0e24*/ 	.word	0x00000000


	//----- nvinfo : EIATTR_REGCOUNT
	.align		4
.L_631:
        /*0e28*/ 	.byte	0x04, 0x2f
        /*0e2a*/ 	.short	(.L_633 - .L_632)
	.align		4
.L_632:
        /*0e2c*/ 	.word	index@(_ZN2at6native40_GLOBAL__N__2351210d_8_Shape_cu_49f7391c35CatArrayBatchedCopy_alignedK_contigINS1_10OpaqueTypeILj4EEEjLi3ELi64ELi64ELi16EEEvPT_NS1_25CatArrInputTensorMetadataIS5_T0_XT2_EXT3_EEENS1_16TensorSizeStrideIS8_Lj4EEEiS8_)
        /*0e30*/ 	.word	0x00000020


	//----- nvinfo : EIATTR_FRAME_SIZE
	.align		4
.L_633:
        /*0e34*/ 	.byte	0x04, 0x11
        /*0e36*/ 	.short	(.L_635 - .L_634)
	.align		4
.L_634:
        /*0e38*/ 	.word	index@(_ZN2at6native40_GLOBAL__N__2351210d_8_Shape_cu_49f7391c35CatArrayBatchedCopy_alignedK_contigINS1_10OpaqueTypeILj4EEEjLi3ELi64ELi64ELi16EEEvPT_NS1_25CatArrInputTensorMetadataIS5_T0_XT2_EXT3_EEENS1_16TensorSizeStrideIS8_Lj4EEEiS8_)
        /*0e3c*/ 	.word	0x00000000


	//----- nvinfo : EIATTR_REGCOUNT
	.align		4
.L_635:
        /*0e40*/ 	.byte	0x04, 0x2f
        /*0e42*/ 	.short	(.L_637 - .L_636)
	.align		4
.L_636:
        /*0e44*/ 	.word	index@(_ZN2at6native40_GLOBAL__N__2351210d_8_Shape_cu_49f7391c35CatArrayBatchedCopy_alignedK_contigINS1_10OpaqueTypeILj4EEEjLi3ELi64ELi64ELi8EEEvPT_NS1_25CatArrInputTensorMetadataIS5_T0_XT2_EXT3_EEENS1_16TensorSizeStrideIS8_Lj4EEEiS8_)
        /*0e48*/ 	.word	0x00000020


	//----- nvinfo : EIATTR_FRAME_SIZE
	.align		4
.L_637:
        /*0e4c*/ 	.byte	0x04, 0x11
        /*0e4e*/ 	.short	(.L_639 - .L_638)
	.align		4
.L_638:
        /*0e50*/ 	.word	index@(_ZN2at6native40_GLOBAL__N__2351210d_8_Shape_cu_49f7391c35CatArrayBatchedCopy_alignedK_contigINS1_10OpaqueTypeILj4EEEjLi3ELi64ELi64ELi8EEEvPT_NS1_25CatArrInputTensorMetadataIS5_T0_XT2_EXT3_EEENS1_16TensorSizeStrideIS8_Lj4EEEiS8_)
        /*0e54*/ 	.word	0x00000000


	//----- nvinfo : EIATTR_REGCOUNT
	.align		4
.L_639:
        /*0e58*/ 	.byte	0x04, 0x2f
        /*0e5a*/ 	.short	(.L_641 - .L_640)
	.align		4
.L_640:
        /*0e5c*/ 	.word	index@(_ZN2at6native40_GLOBAL__N__2351210d_8_Shape_cu_49f7391c26CatArrayBatchedCopy_contigINS1_10OpaqueTypeILj4EEEjLi3ELi64ELi64EEEvPT_NS1_25CatArrInputTensorMetadataIS5_T0_XT2_EXT3_EEENS1_16TensorSizeStrideIS8_Lj4EEEiS8_)
        /*0e60*/ 	.word	0x00000015


	//----- nvinfo : EIATTR_FRAME_SIZE
	.align		4
.L_641:
        /*0e64*/ 	.byte	0x04, 0x11
        /*0e66*/ 	.short	(.L_643 - .L_642)
	.align		4
.L_642:
        /*0e68*/ 	.word	index@(_ZN2at6native40_GLOBAL__N__2351210d_8_Shape_cu_49f7391c26CatArrayBatchedCopy_contigINS1_10OpaqueTypeILj4EEEjLi3ELi64ELi64EEEvPT_NS1_25CatArrInputTensorMetadataIS5_T0_XT2_EXT3_EEENS1_16TensorSizeStrideIS8_Lj4EEEiS8_)
        /*0e6c*/ 	.word	0x00000000


	//----- nvinfo : EIATTR_REGCOUNT
	.align		4
.L_643:
        /*0e70*/ 	.byte	0x04, 0x2f
        /*0e72*/ 	.short	(.L_645 - .L_644)
	.align		4
.L_644:
        /*0e74*/ 	.word	index@(_ZN2at6native40_GLOBAL__N__2351210d_8_Shape_cu_49f7391c19CatArrayBatchedCopyINS1_10OpaqueTypeILj4EEEjLi3ELi64ELi64EEEvPT_NS1_25CatArrInputTensorMetadataIS5_T0_XT2_EXT3_EEENS1_16TensorSizeStrideIS8_Lj4EEEiS8_)
        /*0e78*/ 	.word	0x0000001d


	//----- nvinfo : EIATTR_FRAME_SIZE
	.align		4
.L_645:
        /*0e7c*/ 	.byte	0x04, 0x11
        /*0e7e*/ 	.short	(.L_647 - .L_646)
	.align		4
.L_646:
        /*0e80*/ 	.word	index@(_ZN2at6native40_GLOBAL__N__2351210d_8_Shape_cu_49f7391c19CatArrayBatchedCopyINS1_10OpaqueTypeILj4EEEjLi3ELi64ELi64EEEvPT_NS1_25CatArrInputTensorMetadataIS5_T0_XT2_EXT3_EEENS1_16TensorSizeStrideIS8_Lj4EEEiS8_)
        /*0e84*/ 	.word	0x00000000


	//----- nvinfo : EIATTR_REGCOUNT
	.align		4
.L_647:
        /*0e88*/ 	.byte	0x04, 0x2f
        /*0e8a*/ 	.short	(.L_649 - .L_648)
	.align		4
.L_648:
        /*0e8c*/ 	.word	index@(_ZN2at6native40_GLOBAL__N__2351210d_8_Shape_cu_49f7391c30CatArrayBatchedCopy_vectorizedINS1_10OpaqueTypeILj4EEEjLi4ELi64ELi64ELi16ELi4EEEvPcNS1_25CatArrInputTensorMetadataIT_T0_XT2_EXT3_EEENS1_16TensorSizeStrideIS8_Lj4EEEiS8_)
        /*0e90*/ 	.word	0x0000001c


	//----- nvinfo : EIATTR_FRAME_SIZE
	.align		4
.L_649:
        /*0e94*/ 	.byte	0x04, 0x11
        /*0e96*/ 	.short	(.L_651 - .L_650)
	.align		4
.L_650:
        /*0e98*/ 	.word	index@(_ZN2at6native40_GLOBAL__N__2351210d_8_Shape_cu_49f7391c30CatArrayBatchedCopy_vectorizedINS1_10OpaqueTypeILj4EEEjLi4ELi64ELi64ELi16ELi4EEEvPcNS1_25CatArrInputTensorMetadataIT_T0_XT2_EXT3_EEENS1_16TensorSizeStrideIS8_Lj4EEEiS8_)
        /*0e9c*/ 	.word	0x00000000


	//----- nvinfo : EIATTR_REGCOUNT
	.align		4
.L_651:
        /*0ea0*/ 	.byte	0x04, 0x2f
        /*0ea2*/ 	.short	(.L_653 - .L_652)
	.align		4
.L_652:
        /*0ea4*/ 	.word	index@(_ZN2at6native40_GLOBAL__N__2351210d_8_Shape_cu_49f7391c35CatArrayBatchedCopy_alignedK_contigINS1_10OpaqueTypeILj4EEEjLi4ELi64ELi64ELi16EEEvPT_NS1_25CatArrInputTensorMetadataIS5_T0_XT2_EXT3_EEENS1_16TensorSizeStrideIS8_Lj4EEEiS8_)
        /*0ea8*/ 	.word	0x00000020


	//----- nvinfo : EIATTR_FRAME_SIZE
	.align		4
.L_653:
        /*0eac*/ 	.byte	0x04, 0x11
        /*0eae*/ 	.short	(.L_655 - .L_654)
	.align		4
.L_654:
        /*0eb0*/ 	.word	index@(_ZN2at6native40_GLOBAL__N__2351210d_8_Shape_cu_49f7391c35CatArrayBatchedCopy_alignedK_contigINS1_10OpaqueTypeILj4EEEjLi4ELi64ELi64ELi16EEEvPT_NS1_25CatArrInputTensorMetadataIS5_T0_XT2_EXT3_EEENS1_16TensorSizeStrideIS8_Lj4EEEiS8_)
        /*0eb4*/ 	.word	0x00000000


	//----- nvinfo : EIATTR_REGCOUNT
	.align		4
.L_655:
        /*0eb8*/ 	.byte	0x04, 0x2f
        /*0eba*/ 	.short	(.L_657 - .L_656)
	.align		4
.L_656:
        /*0ebc*/ 	.word	index@(_ZN2at6native40_GLOBAL__N__2351210d_8_Shape_cu_49f7391c35CatArrayBatchedCopy_alignedK_contigINS1_10OpaqueTypeILj4EEEjLi4ELi64ELi64ELi8EEEvPT_NS1_25CatArrInputTensorMetadataIS5_T0_XT2_EXT3_EEENS1_16TensorSizeStrideIS8_Lj4EEEiS8_)
        /*0ec0*/ 	.word	0x0000001e


	//----- nvinfo : EIATTR_FRAME_SIZE
	.align		4
.L_657:
        /*0ec4*/ 	.byte	0x04, 0x11
        /*0ec6*/ 	.short	(.L_659 - .L_658)
	.align		4
.L_658:
        /*0ec8*/ 	.word	index@(_ZN2at6native40_GLOBAL__N__2351210d_8_Shape_cu_49f7391c35CatArrayBatchedCopy_alignedK_contigINS1_10OpaqueTypeILj4EEEjLi4ELi64ELi64ELi8EEEvPT_NS1_25CatArrInputTensorMetadataIS5_T0_XT2_EXT3_EEENS1_16TensorSizeStrideIS8_Lj4EEEiS8_)
        /*0ecc*/ 	.word	0x00000000


	//----- nvinfo : EIATTR_REGCOUNT
	.align		4
.L_659:
        /*0ed0*/ 	.byte	0x04, 0x2f
        /*0ed2*/ 	.short	(.L_661 - .L_660)
	.align		4
.L_660:
        /*0ed4*/ 	.word	index@(_ZN2at6native40_GLOBAL__N__2351210d_8_Shape_cu_49f7391c26CatArrayBatchedCopy_contigINS1_10OpaqueTypeILj4EEEjLi4ELi64ELi64EEEvPT_NS1_25CatArrInputTensorMetadataIS5_T0_XT2_EXT3_EEENS1_16TensorSizeStrideIS8_Lj4EEEiS8_)
        /*0ed8*/ 	.word	0x0000001c


	//----- nvinfo : EIATTR_FRAME_SIZE
	.align		4
.L_661:
        /*0edc*/ 	.byte	0x04, 0x11
        /*0ede*/ 	.short	(.L_663 - .L_662)
	.align		4
.L_662:
        /*0ee0*/ 	.word	index@(_ZN2at6native40_GLOBAL__N__2351210d_8_Shape_cu_49f7391c26CatArrayBatchedCopy_contigINS1_10OpaqueTypeILj4EEEjLi4ELi64ELi64EEEvPT_NS1_25CatArrInputTensorMetadataIS5_T0_XT2_EXT3_EEENS1_16TensorSizeStrideIS8_Lj4EEEiS8_)
        /*0ee4*/ 	.word	0x00000000


	//----- nvinfo : EIATTR_REGCOUNT
	.align		4
.L_663:
        /*0ee8*/ 	.byte	0x04, 0x2f
        /*0eea*/ 	.short	(.L_665 - .L_664)
	.align		4
.L_664:
        /*0eec*/ 	.word	index@(_ZN2at6native40_GLOBAL__N__2351210d_8_Shape_cu_49f7391c19CatArrayBatchedCopyINS1_10OpaqueTypeILj4EEEjLi4ELi64ELi64EEEvPT_NS1_25CatArrInputTensorMetadataIS5_T0_XT2_EXT3_EEENS1_16TensorSizeStrideIS8_Lj4EEEiS8_)
        /*0ef0*/ 	.word	0x0000001a


	//----- nvinfo : EIATTR_FRAME_SIZE
	.align		4
.L_665:
        /*0ef4*/ 	.byte	0x04, 0x11
        /*0ef6*/ 	.short	(.L_667 - .L_666)
	.align		4
.L_666:
        /*0ef8*/ 	.word	index@(_ZN2at6native40_GLOBAL__N__2351210d_8_Shape_cu_49f7391c19CatArrayBatchedCopyINS1_10OpaqueTypeILj4EEEjLi4ELi64ELi64EEEvPT_NS1_25CatArrInputTensorMetadataIS5_T0_XT2_EXT3_EEENS1_16TensorSizeStrideIS8_Lj4EEEiS8_)
        /*0efc*/ 	.word	0x00000000


	//----- nvinfo : EIATTR_REGCOUNT
	.align		4
.L_667:
        /*0f00*/ 	.byte	0x04, 0x2f
        /*0f02*/ 	.short	(.L_669 - .L_668)
	.align		4
.L_668:
        /*0f04*/ 	.word	index@(_ZN2at6native40_GLOBAL__N__2351210d_8_Shape_cu_49f7391c30CatArrayBatchedCopy_vectorizedINS1_10OpaqueTypeILj8EEEjLi1ELi64ELi64ELi16ELi2EEEvPcNS1_25CatArrInputTensorMetadataIT_T0_XT2_EXT3_EEENS1_16TensorSizeStrideIS8_Lj4EEEiS8_)
        /*0f08*/ 	.word	0x0000000f


	//----- nvinfo : EIATTR_FRAME_SIZE
	.align		4
.L_669:
        /*0f0c*/ 	.byte	0x04, 0x11
        /*0f0e*/ 	.short	(.L_671 - .L_670)
	.align		4
.L_670:
        /*0f10*/ 	.word	index@(_ZN2at6native40_GLOBAL__N__2351210d_8_Shape_cu_49f7391c30CatArrayBatchedCopy_vectorizedINS1_10OpaqueTypeILj8EEEjLi1ELi64ELi64ELi16ELi2EEEvPcNS1_25CatArrInputTensorMetadataIT_T0_XT2_EXT3_EEENS1_16TensorSizeStrideIS8_Lj4EEEiS8_)
        /*0f14*/ 	.word	0x00000000


	//----- nvinfo : EIATTR_REGCOUNT
	.align		4
.L_671:
        /*0f18*/ 	.byte	0x04, 0x2f
        /*0f1a*/ 	.short	(.L_673 - .L_672)
	.align		4
.L_672:
        /*0f1c*/ 	.word	index@(_ZN2at6native40_GLOBAL__N__2351210d_8_Shape_cu_49f7391c35CatArrayBatchedCopy_alignedK_contigINS1_10OpaqueTypeILj8EEEjLi1ELi64ELi64ELi16EEEvPT_NS1_25CatArrInputTensorMetadataIS5_T0_XT2_EXT3_EEENS1_16TensorSizeStrideIS8_Lj4EEEiS8_)
        /*0f20*/ 	.word	0x0000001c


	//----- nvinfo : EIATTR_FRAME_SIZE
	.align		4
.L_673:
        /*0f24*/ 	.byte	0x04, 0x11
        /*0f26*/ 	.short	(.L_675 - .L_674)
	.align		4
.L_674:
        /*0f28*/ 	.word	index@(_ZN2at6native40_GLOBAL__N__2351210d_8_Shape_cu_49f7391c35CatArrayBatchedCopy_alignedK_contigINS1_10OpaqueTypeILj8EEEjLi1ELi64ELi64ELi16EEEvPT_NS1_25CatArrInputTensorMetadataIS5_T0_XT2_EXT3_EEENS1_16TensorSizeStrideIS8_Lj4EEEiS8_)
        /*0f2c*/ 	.word	0x00000000


	//----- nvinfo : EIATTR_REGCOUNT
	.align		4
.L_675:
        /*0f30*/ 	.byte	0x04, 0x2f
        /*0f32*/ 	.short	(.L_677 - .L_676)
	.align		4
.L_676:
        /*0f34*/ 	.word	index@(_ZN2at6native40_GLOBAL__N__2351210d_8_Shape_cu_49f7391c35CatArrayBatchedCopy_alignedK_contigINS1_10OpaqueTypeILj8EEEjLi1ELi64ELi64ELi8EEEvPT_NS1_25CatArrInputTensorMetadataIS5_T0_XT2_EXT3_EEENS1_16TensorSizeStrideIS8_Lj4EEEiS8_)
        /*0f38*/ 	.word	0x0000001c


	//----- nvinfo : EIATTR_FRAME_SIZE
	.align		4
.L_677:
        /*0f3c*/ 	.byte	0x04, 0x11
        /*0f3e*/ 	.short	(.L_679 - .L_678)
	.align		4
.L_678:
        /*0f40*/ 	.word	index@(_ZN2at6native40_GLOBAL__N__2351210d_8_Shape_cu_49f7391c35CatArrayBatchedCopy_alignedK_contigINS1_10OpaqueTypeILj8EEEjLi1ELi64ELi64ELi8EEEvPT_NS1_25CatArrInputTensorMetadataIS5_T0_XT2_EXT3_EEENS1_16TensorSizeStrideIS8_Lj4EEEiS8_)
        /*0f44*/ 	.word	0x00000000


	//----- nvinfo : EIATTR_REGCOUNT
	.align		4
.L_679:
        /*0f48*/ 	.byte	0x04, 0x2f
        /*0f4a*/ 	.short	(.L_681 - .L_680)
	.align		4
.L_680:
        /*0f4c*/ 	.word	index@(_ZN2at6native40_GLOBAL__N__2351210d_8_Shape_cu_49f7391c26CatArrayBatchedCopy_contigINS1_10OpaqueTypeILj8EEEjLi1ELi64ELi64EEEvPT_NS1_25CatArrInputTensorMetadataIS5_T0_XT2_EXT3_EEENS1_16TensorSizeStrideIS8_Lj4EEEiS8_)
        /*0f50*/ 	.word	0x00000010


	//----- nvinfo : EIATTR_FRAME_SIZE
	.align		4
.L_681:
        /*0f54*/ 	.byte	0x04, 0x11
        /*0f56*/ 	.short	(.L_683 - .L_682)
	.align		4
.L_682:
        /*0f58*/ 	.word	index@(_ZN2at6native40_GLOBAL__N__2351210d_8_Shape_cu_49f7391c26CatArrayBatchedCopy_contigINS1_10OpaqueTypeILj8EEEjLi1ELi64ELi64EEEvPT_NS1_25CatArrInputTensorMetadataIS5_T0_XT2_EXT3_EEENS1_16TensorSizeStrideIS8_Lj4EEEiS8_)
        /*0f5c*/ 	.word	0x00000000


	//----- nvinfo : EIATTR_REGCOUNT
	.align		4
.L_683:
        /*0f60*/ 	.byte	0x04, 0x2f
        /*0f62*/ 	.short	(.L_685 - .L_684)
	.align		4
.L_684:
        /*0f64*/ 	.word	index@(_ZN2at6native40_GLOBAL__N__2351210d_8_Shape_cu_49f7391c19CatArrayBatchedCopyINS1_10OpaqueTypeILj8EEEjLi1ELi64ELi64EEEvPT_NS1_25CatArrInputTensorMetadataIS5_T0_XT2_EXT3_EEENS1_16TensorSizeStrideIS8_Lj4EEEiS8_)
        /*0f68*/ 	.word	0x0000000f


	//----- nvinfo : EIATTR_FRAME_SIZE
	.align		4
.L_685:
        /*0f6c*/ 	.byte	0x04, 0x11
        /*0f6e*/ 	.short	(.L_687 - .L_686)
	.align		4
.L_686:
        /*0f70*/ 	.word	index@(_ZN2at6native40_GLOBAL__N__2351210d_8_Shape_cu_49f7391c19CatArrayBatchedCopyINS1_10OpaqueTypeILj8EEEjLi1ELi64ELi64EEEvPT_NS1_25CatArrInputTensorMetadataIS5_T0_XT2_EXT3_EEENS1_16TensorSizeStrideIS8_Lj4EEEiS8_)
        /*0f74*/ 	.word	0x00000000


	//----- nvinfo : EIATTR_REGCOUNT
	.align		4
.L_687:
        /*0f78*/ 	.byte	0x04, 0x2f
        /*0f7a*/ 	.short	(.L_689 - .L_688)
	.align		4
.L_688:
        /*0f7c*/ 	.word	index@(_ZN2at6native40_GLOBAL__N__2351210d_8_Shape_cu_49f7391c30CatArrayBatchedCopy_vectorizedINS1_10OpaqueTypeILj8EEEjLi2ELi64ELi64ELi16ELi2EEEvPcNS1_25CatArrInputTensorMetadataIT_T0_XT2_EXT3_EEENS1_16TensorSizeStrideIS8_Lj4EEEiS8_)
        /*0f80*/ 	.word	0x00000013


	//----- nvinfo : EIATTR_FRAME_SIZE
	.align		4
.L_689:
        /*0f84*/ 	.byte	0x04, 0x11
        /*0f86*/ 	.short	(.L_691 - .L_690)
	.align		4
.L_690:
        /*0f88*/ 	.word	index@(_ZN2at6native40_GLOBAL__N__2351210d_8_Shape_cu_49f7391c30CatArrayBatchedCopy_vectorizedINS1_10OpaqueTypeILj8EEEjLi2ELi64ELi64ELi16ELi2EEEvPcNS1_25CatArrInputTensorMetadataIT_T0_XT2_EXT3_EEENS1_16TensorSizeStrideIS8_Lj4EEEiS8_)
        /*0f8c*/ 	.word	0x00000000


	//----- nvinfo : EIATTR_REGCOUNT
	.align		4
.L_691:
        /*0f90*/ 	.byte	0x04, 0x2f
        /*0f92*/ 	.short	(.L_693 - .L_692)
	.align		4
.L_692:
        /*0f94*/ 	.word	index@(_ZN2at6native40_GLOBAL__N__2351210d_8_Shape_cu_49f7391c35CatArrayBatchedCopy_alignedK_contigINS1_10OpaqueTypeILj8EEEjLi2ELi64ELi64ELi16EEEvPT_NS1_25CatArrInputTensorMetadataIS5_T0_XT2_EXT3_EEENS1_16TensorSizeStrideIS8_Lj4EEEiS8_)
        /*0f98*/ 	.word	0x0000001c


	//----- nvinfo : EIATTR_FRAME_SIZE
	.align		4
.L_693:
        /*0f9c*/ 	.byte	0x04, 0x11
        /*0f9e*/ 	.short	(.L_695 - .L_694)
	.align		4
.L_694:
        /*0fa0*/ 	.word	index@(_ZN2at6native40_GLOBAL__N__2351210d_8_Shape_cu_49f7391c35CatArrayBatchedCopy_alignedK_contigINS1_10OpaqueTypeILj8EEEjLi2ELi64ELi64ELi16EEEvPT_NS1_25CatArrInputTensorMetadataIS5_T0_XT2_EXT3_EEENS1_16TensorSizeStrideIS8_Lj4EEEiS8_)
        /*0fa4*/ 	.word	0x00000000


	//----- nvinfo : EIATTR_REGCOUNT
	.align		4
.L_695:
        /*0fa8*/ 	.byte	0x04, 0x2f
        /*0faa*/ 	.short	(.L_697 - .L_696)
	.align		4
.L_696:
        /*0fac*/ 	.word	index@(_ZN2at6native40_GLOBAL__N__2351210d_8_Shape_cu_49f7391c35CatArrayBatchedCopy_alignedK_contigINS1_10OpaqueTypeILj8EEEjLi2ELi64ELi64ELi8EEEvPT_NS1_25CatArrInputTensorMetadataIS5_T0_XT2_EXT3_EEENS1_16TensorSizeStrideIS8_Lj4EEEiS8_)
        /*0fb0*/ 	.word	0x0000001a


	//----- nvinfo : EIATTR_FRAME_SIZE
	.align		4
.L_697:
        /*0fb4*/ 	.byte	0x04, 0x11
        /*0fb6*/ 	.short	(.L_699 - .L_698)
	.align		4
.L_698:
        /*0fb8*/ 	.word	index@(_ZN2at6native40_GLOBAL__N__2351210d_8_Shape_cu_49f7391c35CatArrayBatchedCopy_alignedK_contigINS1_10OpaqueTypeILj8EEEjLi2ELi64ELi64ELi8EEEvPT_NS1_25CatArrInputTensorMetadataIS5_T0_XT2_EXT3_EEENS1_16TensorSizeStrideIS8_Lj4EEEiS8_)
        /*0fbc*/ 	.word	0x00000000


	//----- nvinfo : EIATTR_REGCOUNT
	.align		4
.L_699:
        /*0fc0*/ 	.byte	0x04, 0x2f
        /*0fc2*/ 	.short	(.L_701 - .L_700)
	.align		4
.L_700:
        /*0fc4*/ 	.word	index@(_ZN2at6native40_GLOBAL__N__2351210d_8_Shape_cu_49f7391c26CatArrayBatchedCopy_contigINS1_10OpaqueTypeILj8EEEjLi2ELi64ELi64EEEvPT_NS1_25CatArrInputTensorMetadataIS5_T0_XT2_EXT3_EEENS1_16TensorSizeStrideIS8_Lj4EEEiS8_)
        /*0fc8*/ 	.word	0x00000012


	//----- nvinfo : EIATTR_FRAME_SIZE
	.align		4
.L_701:
        /*0fcc*/ 	.byte	0x04, 0x11
        /*0fce*/ 	.short	(.L_703 - .L_702)
	.align		4
.L_702:
        /*0fd0*/ 	.word	index@(_ZN2at6native40_GLOBAL__N__2351210d_8_Shape_cu_49f7391c26CatArrayBatchedCopy_contigINS1_10OpaqueTypeILj8EEEjLi2ELi64ELi64EEEvPT_NS1_25CatArrInputTensorMetadataIS5_T0_XT2_EXT3_EEENS1_16TensorSizeStrideIS8_Lj4EEEiS8_)
        /*0fd4*/ 	.word	0x00000000


	//----- nvinfo : EIATTR_REGCOUNT
	.align		4
.L_703:
        /*0fd8*/ 	.byte	0x04, 0x2f
        /*0fda*/ 	.short	(.L_705 - .L_704)
	.align		4
.L_704:
        /*0fdc*/ 	.word	index@(_ZN2at6native40_GLOBAL__N__2351210d_8_Shape_cu_49f7391c19CatArrayBatchedCopyINS1_10OpaqueTypeILj8EEEjLi2ELi64ELi64EEEvPT_NS1_25CatArrInputTensorMetadataIS5_T0_XT2_EXT3_EEENS1_16TensorSizeStrideIS8_Lj4EEEiS8_)
        /*0fe0*/ 	.word	0x00000016


	//----- nvinfo : EIATTR_FRAME_SIZE
	.align		4
.L_705:
        /*0fe4*/ 	.byte	0x04, 0x11
        /*0fe6*/ 	.short	(.L_707 - .L_706)
	.align		4
.L_706:
        /*0fe8*/ 	.word	index@(_ZN2at6native40_GLOBAL__N__2351210d_8_Shape_cu_49f7391c19CatArrayBatchedCopyINS1_10OpaqueTypeILj8EEEjLi2ELi64ELi64EEEvPT_NS1_25CatArrInputTensorMetadataIS5_T0_XT2_EXT3_EEENS1_16TensorSizeStrideIS8_Lj4EEEiS8_)
        /*0fec*/ 	.word	0x00000000


	//----- nvinfo : EIATTR_REGCOUNT
	.align		4
.L_707:
        /*0ff0*/ 	.byte	0x04, 0x2f
        /*0ff2*/ 	.short	(.L_709 - .L_708)
	.align		4
.L_708:
        /*0ff4*/ 	.word	index@(_ZN2at6native40_GLOBAL__N__2351210d_8_Shape_cu_49f7391c30CatArrayBatchedCopy_vectorizedINS1_10OpaqueTypeILj8EEEjLi3ELi64ELi64ELi16ELi2EEEvPcNS1_25CatArrInputTensorMetadataIT_T0_XT2_EXT3_EEENS1_16TensorSizeStrideIS8_Lj4EEEiS8_)
        /*0ff8*/ 	.word	0x00000018


	//----- nvinfo : EIATTR_FRAME_SIZE
	.align		4
.L_709:
        /*0ffc*/ 	.byte	0x04, 0x11
        /*0ffe*/ 	.short	(.L_711 - .L_710)
	.align		4
.L_710:
        /*1000*/ 	.word	index@(_ZN2at6native40_GLOBAL__N__2351210d_8_Shape_cu_49f7391c30CatArrayBatchedCopy_vectorizedINS1_10OpaqueTypeILj8EEEjLi3ELi64ELi64ELi16ELi2EEEvPcNS1_25CatArrInputTensorMetadataIT_T0_XT2_EXT3_EEENS1_16TensorSizeStrideIS8_Lj4EEEiS8_)
        /*1004*/ 	.word	0x00000000


	//----- nvinfo : EIATTR_REGCOUNT
	.align		4
.L_711:
        /*1008*/ 	.byte	0x04, 0x2f
        /*100a*/ 	.short	(.L_713 - .L_712)
	.align		4
.L_712:
        /*100c*/ 	.word	index@(_ZN2at6native40_GLOBAL__N__2351210d_8_Shape_cu_49f7391c35CatArrayBatchedCopy_alignedK_contigINS1_10OpaqueTypeILj8EEEjLi3ELi64ELi64ELi16EEEvPT_NS1_25CatArrInputTensorMetadataIS5_T0_XT2_EXT3_EEENS1_16TensorSizeStrideIS8_Lj4EEEiS8_)
        /*1010*/ 	.word	0x0000001e


	//----- nvinfo : EIATTR_FRAME_SIZE
	.align		4
.L_713:
        /*1014*/ 	.byte	0x04, 0x11
        /*1016*/ 	.short	(.L_715 - .L_714)
	.align		4
.L_714:
        /*1018*/ 	.word	index@(_ZN2at6native40_GLOBAL__N__2351210d_8_Shape_cu_49f7391c35CatArrayBatchedCopy_alignedK_contigINS1_10OpaqueTypeILj8EEEjLi3ELi64ELi64ELi16EEEvPT_NS1_25CatArrInputTensorMetadataIS5_T0_XT2_EXT3_EEENS1_16TensorSizeStrideIS8_Lj4EEEiS8_)
        /*101c*/ 	.word	0x00000000


	//----- nvinfo : EIATTR_REGCOUNT
	.align		4
.L_715:
        /*1020*/ 	.byte	0x04, 0x2f
        /*1022*/ 	.short	(.L_717 - .L_716)
	.align		4
.L_716:
        /*1024*/ 	.word	index@(_ZN2at6native40_GLOBAL__N__2351210d_8_Shape_cu_49f7391c35CatArrayBatchedCopy_alignedK_contigINS1_10OpaqueTypeILj8EEEjLi3ELi64ELi64ELi8EEEvPT_NS1_25CatArrInputTensorMetadataIS5_T0_XT2_EXT3_EEENS1_16TensorSizeStrideIS8_Lj4EEEiS8_)
        /*1028*/ 	.word	0x0000001c


	//----- nvinfo : EIATTR_FRAME_SIZE
	.align		4
.L_717:
        /*102c*/ 	.byte	0x04, 0x11
        /*102e*/ 	.short	(.L_719 - .L_718)
	.align		4
.L_718:
        /*1030*/ 	.word	index@(_ZN2at6native40_GLOBAL__N__2351210d_8_Shape_cu_49f7391c35CatArrayBatchedCopy_alignedK_contigINS1_10OpaqueTypeILj8EEEjLi3ELi64ELi64ELi8EEEvPT_NS1_25CatArrInputTensorMetadataIS5_T0_XT2_EXT3_EEENS1_16TensorSizeStrideIS8_Lj4EEEiS8_)
        /*1034*/ 	.word	0x00000000


	//----- nvinfo : EIATTR_REGCOUNT
	.align		4
.L_719:
        /*1038*/ 	.byte	0x04, 0x2f
        /*103a*/ 	.short	(.L_721 - .L_720)
	.align		4
.L_720:
        /*103c*/ 	.word	index@(_ZN2at6native40_GLOBAL__N__2351210d_8_Shape_cu_49f7391c26CatArrayBatchedCopy_contigINS1_10OpaqueTypeILj8EEEjLi3ELi64ELi64EEEvPT_NS1_25CatArrInputTensorMetadataIS5_T0_XT2_EXT3_EEENS1_16TensorSizeStrideIS8_Lj4EEEiS8_)
        /*1040*/ 	.word	0x00000017


	//----- nvinfo : EIATTR_FRAME_SIZE
	.align		4
.L_721:
        /*1044*/ 	.byte	0x04, 0x11
        /*1046*/ 	.short	(.L_723 - .L_722)
	.align		4
.L_722:
        /*1048*/ 	.word	index@(_ZN2at6native40_GLOBAL__N__2351210d_8_Shape_cu_49f7391c26CatArrayBatchedCopy_contigINS1_10OpaqueTypeILj8EEEjLi3ELi64ELi64EEEvPT_NS1_25CatArrInputTensorMetadataIS5_T0_XT2_EXT3_EEENS1_16TensorSizeStrideIS8_Lj4EEEiS8_)
        /*104c*/ 	.word	0x00000000


	//----- nvinfo : EIATTR_REGCOUNT
	.align		4
.L_723:
        /*1050*/ 	.byte	0x04, 0x2f
        /*1052*/ 	.short	(.L_725 - .L_724)
	.align		4
.L_724:
        /*1054*/ 	.word	index@(_ZN2at6native40_GLOBAL__N__2351210d_8_Shape_cu_49f7391c19CatArrayBatchedCopyINS1_10OpaqueTypeILj8EEEjLi3ELi64ELi64EEEvPT_NS1_25CatArrInputTensorMetadataIS5_T0_XT2_EXT3_EEENS1_16TensorSizeStrideIS8_Lj4EEEiS8_)
        /*1058*/ 	.word	0x00000020


	//----- nvinfo : EIATTR_FRAME_SIZE
	.align		4
.L_725:
        /*105c*/ 	.byte	0x04, 0x11
        /*105e*/ 	.short	(.L_727 - .L_726)
	.align		4
.L_726:
        /*1060*/ 	.word	index@(_ZN2at6native40_GLOBAL__N__2351210d_8_Shape_cu_49f7391c19CatArrayBatchedCopyINS1_10OpaqueTypeILj8EEEjLi3ELi64ELi64EEEvPT_NS1_25CatArrInputTensorMetadataIS5_T0_XT2_EXT3_EEENS1_16TensorSizeStrideIS8_Lj4EEEiS8_)
        /*1064*/ 	.word	0x00000000


	//----- nvinfo : EIATTR_REGCOUNT
	.align		4
.L_727:
        /*1068*/ 	.byte	0x04, 0x2f
        /*106a*/ 	.short	(.L_729 - .L_728)
	.align		4
.L_728:
        /*106c*/ 	.word	index@(_ZN2at6native40_GLOBAL__N__2351210d_8_Shape_cu_49f7391c30CatArrayBatchedCopy_vectorizedINS1_10OpaqueTypeILj8EEEjLi4ELi64ELi64ELi16ELi2EEEvPcNS1_25CatArrInputTensorMetadataIT_T0_XT2_EXT3_EEENS1_16TensorSizeStrideIS8_Lj4EEEiS8_)
        /*1070*/ 	.word	0x0000001a


	//----- nvinfo : EIATTR_FRAME_SIZE
	.align		4
.L_729:
        /*1074*/ 	.byte	0x04, 0x11
        /*1076*/ 	.short	(.L_731 - .L_730)
	.align		4
.L_730:
        /*1078*/ 	.word	index@(_ZN2at6native40_GLOBAL__N__2351210d_8_Shape_cu_49f7391c30CatArrayBatchedCopy_vectorizedINS1_10OpaqueTypeILj8EEEjLi4ELi64ELi64ELi16ELi2EEEvPcNS1_25CatArrInputTensorMetadataIT_T0_XT2_EXT3_EEENS1_16TensorSizeStrideIS8_Lj4EEEiS8_)
        /*107c*/ 	.word	0x00000000


	//----- nvinfo : EIATTR_REGCOUNT
	.align		4
.L_731:
        /*1080*/ 	.byte	0x04, 0x2f
        /*1082*/ 	.short	(.L_733 - .L_732)
	.align		4
.L_732:
        /*1084*/ 	.word	index@(_ZN2at6native40_GLOBAL__N__2351210d_8_Shape_cu_49f7391c35CatArrayBatchedCopy_alignedK_contigINS1_10OpaqueTypeILj8EEEjLi4ELi64ELi64ELi16EEEvPT_NS1_25CatArrInputTensorMetadataIS5_T0_XT2_EXT3_EEENS1_16TensorSizeStrideIS8_Lj4EEEiS8_)
        /*1088*/ 	.word	0x0000001e


	//----- nvinfo : EIATTR_FRAME_SIZE
	.align		4
.L_733:
        /*108c*/ 	.byte	0x04, 0x11
        /*108e*/ 	.short	(.L_735 - .L_734)
	.align		4
.L_734:
        /*1090*/ 	.word	index@(_ZN2at6native40_GLOBAL__N__2351210d_8_Shape_cu_49f7391c35CatArrayBatchedCopy_alignedK_contigINS1_10OpaqueTypeILj8EEEjLi4ELi64ELi64ELi16EEEvPT_NS1_25CatArrInputTensorMetadataIS5_T0_XT2_EXT3_EEENS1_16TensorSizeStrideIS8_Lj4EEEiS8_)
        /*1094*/ 	.word	0x00000000


	//----- nvinfo : EIATTR_REGCOUNT
	.align		4
.L_735:
        /*1098*/ 	.byte	0x04, 0x2f
        /*109a*/ 	.short	(.L_737 - .L_736)
	.align		4
.L_736:
        /*109c*/ 	.word	index@(_ZN2at6native40_GLOBAL__N__2351210d_8_Shape_cu_49f7391c35CatArrayBatchedCopy_alignedK_contigINS1_10OpaqueTypeILj8EEEjLi4ELi64ELi64ELi8EEEvPT_NS1_25CatArrInputTensorMetadataIS5_T0_XT2_EXT3_EEENS1_16TensorSizeStrideIS8_Lj4EEEiS8_)
        /*10a0*/ 	.word	0x0000001e


	//----- nvinfo : EIATTR_FRAME_SIZE
	.align		4
.L_737:
        /*10a4*/ 	.byte	0x04, 0x11
        /*10a6*/ 	.short	(.L_739 - .L_738)
	.align		4
.L_738:
        /*10a8*/ 	.word	index@(_ZN2at6native40_GLOBAL__N__2351210d_8_Shape_cu_49f7391c35CatArrayBatchedCopy_alignedK_contigINS1_10OpaqueTypeILj8EEEjLi4ELi64ELi64ELi8EEEvPT_NS1_25CatArrInputTensorMetadataIS5_T0_XT2_EXT3_EEENS1_16TensorSizeStrideIS8_Lj4EEEiS8_)
        /*10ac*/ 	.word	0x00000000


	//----- nvinfo : EIATTR_REGCOUNT
	.align		4
.L_739:
        /*10b0*/ 	.byte	0x04, 0x2f
        /*10b2*/ 	.short	(.L_741 - .L_740)
	.align		4
.L_740:
        /*10b4*/ 	.word	index@(_ZN2at6native40_GLOBAL__N__2351210d_8_Shape_cu_49f7391c26CatArrayBatchedCopy_contigINS1_10OpaqueTypeILj8EEEjLi4ELi64ELi64EEEvPT_NS1_25CatArrInputTensorMetadataIS5_T0_XT2_EXT3_EEENS1_16TensorSizeStrideIS8_Lj4EEEiS8_)
        /*10b8*/ 	.word	0x0000001c


	//----- nvinfo : EIATTR_FRAME_SIZE
	.align		4
.L_741:
        /*10bc*/ 	.byte	0x04, 0x11
        /*10be*/ 	.short	(.L_743 - .L_742)
	.align		4
.L_742:
        /*10c0*/ 	.word	index@(_ZN2at6native40_GLOBAL__N__2351210d_8_Shape_cu_49f7391c26CatArrayBatchedCopy_contigINS1_10OpaqueTypeILj8EEEjLi4ELi64ELi64EEEvPT_NS1_25CatArrInputTensorMetadataIS5_T0_XT2_EXT3_EEENS1_16TensorSizeStrideIS8_Lj4EEEiS8_)
        /*10c4*/ 	.word	0x00000000


	//----- nvinfo : EIATTR_REGCOUNT
	.align		4
.L_743:
        /*10c8*/ 	.byte	0x04, 0x2f
        /*10ca*/ 	.short	(.L_745 - .L_744)
	.align		4
.L_744:
        /*10cc*/ 	.word	index@(_ZN2at6native40_GLOBAL__N__2351210d_8_Shape_cu_49f7391c19CatArrayBatchedCopyINS1_10OpaqueTypeILj8EEEjLi4ELi64ELi64EEEvPT_NS1_25CatArrInputTensorMetadataIS5_T0_XT2_EXT3_EEENS1_16TensorSizeStrideIS8_Lj4EEEiS8_)
        /*10d0*/ 	.word	0x0000001c


	//----- nvinfo : EIATTR_FRAME_SIZE
	.align		4
.L_745:
        /*10d4*/ 	.byte	0x04, 0x11
        /*10d6*/ 	.short	(.L_747 - .L_746)
	.align		4
.L_746:
        /*10d8*/ 	.word	index@(_ZN2at6native40_GLOBAL__N__2351210d_8_Shape_cu_49f7391c19CatArrayBatchedCopyINS1_10OpaqueTypeILj8EEEjLi4ELi64ELi64EEEvPT_NS1_25CatArrInputTensorMetadataIS5_T0_XT2_EXT3_EEENS1_16TensorSizeStrideIS8_Lj4EEEiS8_)
        /*10dc*/ 	.word	0x00000000


	//----- nvinfo : EIATTR_REGCOUNT
	.align		4
.L_747:
        /*10e0*/ 	.byte	0x04, 0x2f
        /*10e2*/ 	.short	(.L_749 - .L_748)
	.align		4
.L_748:
        /*10e4*/ 	.word	index@(_ZN2at6native40_GLOBAL__N__2351210d_8_Shape_cu_49f7391c30CatArrayBatchedCopy_vectorizedINS1_10OpaqueTypeILj16EEEjLi1ELi64ELi64ELi16ELi1EEEvPcNS1_25CatArrInputTensorMetadataIT_T0_XT2_EXT3_EEENS1_16TensorSizeStrideIS8_Lj4EEEiS8_)
        /*10e8*/ 	.word	0x0000000f


	//----- nvinfo : EIATTR_FRAME_SIZE
	.align		4
.L_749:
        /*10ec*/ 	.byte	0x04, 0x11
        /*10ee*/ 	.short	(.L_751 - .L_750)
	.align		4
.L_750:
        /*10f0*/ 	.word	index@(_ZN2at6native40_GLOBAL__N__2351210d_8_Shape_cu_49f7391c30CatArrayBatchedCopy_vectorizedINS1_10OpaqueTypeILj16EEEjLi1ELi64ELi64ELi16ELi1EEEvPcNS1_25CatArrInputTensorMetadataIT_T0_XT2_EXT3_EEENS1_16TensorSizeStrideIS8_Lj4EEEiS8_)
        /*10f4*/ 	.word	0x00000000


	//----- nvinfo : EIATTR_REGCOUNT
	.align		4
.L_751:
        /*10f8*/ 	.byte	0x04, 0x2f
        /*10fa*/ 	.short	(.L_753 - .L_752)
	.align		4
.L_752:
        /*10fc*/ 	.word	index@(_ZN2at6native40_GLOBAL__N__2351210d_8_Shape_cu_49f7391c35CatArrayBatchedCopy_alignedK_contigINS1_10OpaqueTypeILj16EEEjLi1ELi64ELi64ELi16EEEvPT_NS1_25CatArrInputTensorMetadataIS5_T0_XT2_EXT3_EEENS1_16TensorSizeStrideIS8_Lj4EEEiS8_)
        /*1100*/ 	.word	0x00000020


	//----- nvinfo : EIATTR_FRAME_SIZE
	.align		4
.L_753:
        /*1104*/ 	.byte	0x04, 0x11
        /*1106*/ 	.short	(.L_755 - .L_754)
	.align		4
.L_754:
        /*1108*/ 	.word	index@(_ZN2at6native40_GLOBAL__N__2351210d_8_Shape_cu_49f7391c35CatArrayBatchedCopy_alignedK_contigINS1_10OpaqueTypeILj16EEEjLi1ELi64ELi64ELi16EEEvPT_NS1_25CatArrInputTensorMetadataIS5_T0_XT2_EXT3_EEENS1_16TensorSizeStrideIS8_Lj4EEEiS8_)
        /*110c*/ 	.word	0x00000000


	//----- nvinfo : EIATTR_REGCOUNT
	.align		4
.L_755:
        /*1110*/ 	.byte	0x04, 0x2f
        /*1112*/ 	.short	(.L_757 - .L_756)
	.align		4
.L_756:
        /*1114*/ 	.word	index@(_ZN2at6native40_GLOBAL__N__2351210d_8_Shape_cu_49f7391c35CatArrayBatchedCopy_alignedK_contigINS1_10OpaqueTypeILj16EEEjLi1ELi64ELi64ELi8EEEvPT_NS1_25CatArrInputTensorMetadataIS5_T0_XT2_EXT3_EEENS1_16TensorSizeStrideIS8_Lj4EEEiS8_)
        /*1118*/ 	.word	0x00000020


	//----- nvinfo : EIATTR_FRAME_SIZE
	.align		4
.L_757:
        /*111c*/ 	.byte	0x04, 0x11
        /*111e*/ 	.short	(.L_759 - .L_758)
	.align		4
.L_758:
        /*1120*/ 	.word	index@(_ZN2at6native40_GLOBAL__N__2351210d_8_Shape_cu_49f7391c35CatArrayBatchedCopy_alignedK_contigINS1_10OpaqueTypeILj16EEEjLi1ELi64ELi64ELi8EEEvPT_NS1_25CatArrInputTensorMetadataIS5_T0_XT2_EXT3_EEENS1_16TensorSizeStrideIS8_Lj4EEEiS8_)
        /*1124*/ 	.word	0x00000000


	//----- nvinfo : EIATTR_REGCOUNT
	.align		4
.L_759:
        /*1128*/ 	.byte	0x04, 0x2f
        /*112a*/ 	.short	(.L_761 - .L_760)
	.align		4
.L_760:
        /*112c*/ 	.word	index@(_ZN2at6native40_GLOBAL__N__2351210d_8_Shape_cu_49f7391c26CatArrayBatchedCopy_contigINS1_10OpaqueTypeILj16EEEjLi1ELi64ELi64EEEvPT_NS1_25CatArrInputTensorMetadataIS5_T0_XT2_EXT3_EEENS1_16TensorSizeStrideIS8_Lj4EEEiS8_)
        /*1130*/ 	.word	0x00000012


	//----- nvinfo : EIATTR_FRAME_SIZE
	.align		4
.L_761:
        /*1134*/ 	.byte	0x04, 0x11
        /*1136*/ 	.short	(.L_763 - .L_762)
	.align		4
.L_762:
        /*1138*/ 	.word	index@(_ZN2at6native40_GLOBAL__N__2351210d_8_Shape_cu_49f7391c26CatArrayBatchedCopy_contigINS1_10OpaqueTypeILj16EEEjLi1ELi64ELi64EEEvPT_NS1_25CatArrInputTensorMetadataIS5_T0_XT2_EXT3_EEENS1_16TensorSizeStrideIS8_Lj4EEEiS8_)
        /*113c*/ 	.word	0x00000000


	//----- nvinfo : EIATTR_REGCOUNT
	.align		4
.L_763:
        /*1140*/ 	.byte	0x04, 0x2f
        /*1142*/ 	.short	(.L_765 - .L_764)
	.align		4
.L_764:
        /*1144*/ 	.word	index@(_ZN2at6native40_GLOBAL__N__2351210d_8_Shape_cu_49f7391c19CatArrayBatchedCopyINS1_10OpaqueTypeILj16EEEjLi1ELi64ELi64EEEvPT_NS1_25CatArrInputTensorMetadataIS5_T0_XT2_EXT3_EEENS1_16TensorSizeStrideIS8_Lj4EEEiS8_)
        /*1148*/ 	.word	0x00000011


	//----- nvinfo : EIATTR_FRAME_SIZE
	.align		4
.L_765:
        /*114c*/ 	.byte	0x04, 0x11
        /*114e*/ 	.short	(.L_767 - .L_766)
	.align		4
.L_766:
        /*1150*/ 	.word	index@(_ZN2at6native40_GLOBAL__N__2351210d_8_Shape_cu_49f7391c19CatArrayBatchedCopyINS1_10OpaqueTypeILj16EEEjLi1ELi64ELi64EEEvPT_NS1_25CatArrInputTensorMetadataIS5_T0_XT2_EXT3_EEENS1_16TensorSizeStrideIS8_Lj4EEEiS8_)
        /*1154*/ 	.word	0x00000000


	//----- nvinfo : EIATTR_REGCOUNT
	.align		4
.L_767:
        /*1158*/ 	.byte	0x04, 0x2f
        /*115a*/ 	.short	(.L_769 - .L_768)
	.align		4
.L_768:
        /*115c*/ 	.word	index@(_ZN2at6native40_GLOBAL__N__2351210d_8_Shape_cu_49f7391c30CatArrayBatchedCopy_vectorizedINS1_10OpaqueTypeILj16EEEjLi2ELi64ELi64ELi16ELi1EEEvPcNS1_25CatArrInputTensorMetadataIT_T0_XT2_EXT3_EEENS1_16TensorSizeStrideIS8_Lj4EEEiS8_)
        /*1160*/ 	.word	0x00000012


	//----- nvinfo : EIATTR_FRAME_SIZE
	.align		4
.L_769:
        /*1164*/ 	.byte	0x04, 0x11
        /*1166*/ 	.short	(.L_771 - .L_770)
	.align		4
.L_770:
        /*1168*/ 	.word	index@(_ZN2at6native40_GLOBAL__N__2351210d_8_Shape_cu_49f7391c30CatArrayBatchedCopy_vectorizedINS1_10OpaqueTypeILj16EEEjLi2ELi64ELi64ELi16ELi1EEEvPcNS1_25CatArrInputTensorMetadataIT_T0_XT2_EXT3_EEENS1_16TensorSizeStrideIS8_Lj4EEEiS8_)
        /*116c*/ 	.word	0x00000000


	//----- nvinfo : EIATTR_REGCOUNT
	.align		4
.L_771:
        /*1170*/ 	.byte	0x04, 0x2f
        /*1172*/ 	.short	(.L_773 - .L_772)
	.align		4
.L_772:
        /*1174*/ 	.word	index@(_ZN2at6native40_GLOBAL__N__2351210d_8_Shape_cu_49f7391c35CatArrayBatchedCopy_alignedK_contigINS1_10OpaqueTypeILj16EEEjLi2ELi64ELi64ELi16EEEvPT_NS1_25CatArrInputTensorMetadataIS5_T0_XT2_EXT3_EEENS1_16TensorSizeStrideIS8_Lj4EEEiS8_)
        /*1178*/ 	.word	0x0000001c


	//----- nvinfo : EIATTR_FRAME_SIZE
	.align		4
.L_773:
        /*117c*/ 	.byte	0x04, 0x11
        /*117e*/ 	.short	(.L_775 - .L_774)
	.align		4
.L_774:
        /*1180*/ 	.word	index@(_ZN2at6native40_GLOBAL__N__2351210d_8_Shape_cu_49f7391c35CatArrayBatchedCopy_alignedK_contigINS1_10OpaqueTypeILj16EEEjLi2ELi64ELi64ELi16EEEvPT_NS1_25CatArrInputTensorMetadataIS5_T0_XT2_EXT3_EEENS1_16TensorSizeStrideIS8_Lj4EEEiS8_)
        /*1184*/ 	.word	0x00000000


	//----- nvinfo : EIATTR_REGCOUNT
	.align		4
.L_775:
        /*1188*/ 	.byte	0x04, 0x2f
        /*118a*/ 	.short	(.L_777 - .L_776)
	.align		4
.L_776:
        /*118c*/ 	.word	index@(_ZN2at6native40_GLOBAL__N__2351210d_8_Shape_cu_49f7391c35CatArrayBatchedCopy_alignedK_contigINS1_10OpaqueTypeILj16EEEjLi2ELi64ELi64ELi8EEEvPT_NS1_25CatArrInputTensorMetadataIS5_T0_XT2_EXT3_EEENS1_16TensorSizeStrideIS8_Lj4EEEiS8_)
        /*1190*/ 	.word	0x0000001c


	//----- nvinfo : EIATTR_FRAME_SIZE
	.align		4
.L_777:
        /*1194*/ 	.byte	0x04, 0x11
        /*1196*/ 	.short	(.L_779 - .L_778)
	.align		4
.L_778:
        /*1198*/ 	.word	index@(_ZN2at6native40_GLOBAL__N__2351210d_8_Shape_cu_49f7391c35CatArrayBatchedCopy_alignedK_contigINS1_10OpaqueTypeILj16EEEjLi2ELi64ELi64ELi8EEEvPT_NS1_25CatArrInputTensorMetadataIS5_T0_XT2_EXT3_EEENS1_16TensorSizeStrideIS8_Lj4EEEiS8_)
        /*119c*/ 	.word	0x00000000


	//----- nvinfo : EIATTR_REGCOUNT
	.align		4
.L_779:
        /*11a0*/ 	.byte	0x04, 0x2f
        /*11a2*/ 	.short	(.L_781 - .L_780)
	.align		4
.L_780:
        /*11a4*/ 	.word	index@(_ZN2at6native40_GLOBAL__N__2351210d_8_Shape_cu_49f7391c26CatArrayBatchedCopy_contigINS1_10OpaqueTypeILj16EEEjLi2ELi64ELi64EEEvPT_NS1_25CatArrInputTensorMetadataIS5_T0_XT2_EXT3_EEENS1_16TensorSizeStrideIS8_Lj4EEEiS8_)
        /*11a8*/ 	.word	0x00000014


	//----- nvinfo : EIATTR_FRAME_SIZE
	.align		4
.L_781:
        /*11ac*/ 	.byte	0x04, 0x11
        /*11ae*/ 	.short	(.L_783 - .L_782)
	.align		4
.L_782:
        /*11b0*/ 	.word	index@(_ZN2at6native40_GLOBAL__N__2351210d_8_Shape_cu_49f7391c26CatArrayBatchedCopy_contigINS1_10OpaqueTypeILj16EEEjLi2ELi64ELi64EEEvPT_NS1_25CatArrInputTensorMetadataIS5_T0_XT2_EXT3_EEENS1_16TensorSizeStrideIS8_Lj4EEEiS8_)
        /*11b4*/ 	.word	0x00000000


	//----- nvinfo : EIATTR_REGCOUNT
	.align		4
.L_783:
        /*11b8*/ 	.byte	0x04, 0x2f
        /*11ba*/ 	.short	(.L_785 - .L_784)
	.align		4
.L_784:
        /*11bc*/ 	.word	index@(_ZN2at6native40_GLOBAL__N__2351210d_8_Shape_cu_49f7391c19CatArrayBatchedCopyINS1_10OpaqueTypeILj16EEEjLi2ELi64ELi64EEEvPT_NS1_25CatArrInputTensorMetadataIS5_T0_XT2_EXT3_EEENS1_16TensorSizeStrideIS8_Lj4EEEiS8_)
        /*11c0*/ 	.word	0x0000001a


	//----- nvinfo : EIATTR_FRAME_SIZE
	.align		4
.L_785:
        /*11c4*/ 	.byte	0x04, 0x11
        /*11c6*/ 	.short	(.L_787 - .L_786)
	.align		4
.L_786:
        /*11c8*/ 	.word	index@(_ZN2at6native40_GLOBAL__N__2351210d_8_Shape_cu_49f7391c19CatArrayBatchedCopyINS1_10OpaqueTypeILj16EEEjLi2ELi64ELi64EEEvPT_NS1_25CatArrInputTensorMetadataIS5_T0_XT2_EXT3_EEENS1_16TensorSizeStrideIS8_Lj4EEEiS8_)
        /*11cc*/ 	.word	0x00000000


	//----- nvinfo : EIATTR_REGCOUNT
	.align		4
.L_787:
        /*11d0*/ 	.byte	0x04, 0x2f
        /*11d2*/ 	.short	(.L_789 - .L_788)
	.align		4
.L_788:
        /*11d4*/ 	.word	index@(_ZN2at6native40_GLOBAL__N__2351210d_8_Shape_cu_49f7391c30CatArrayBatchedCopy_vectorizedINS1_10OpaqueTypeILj16EEEjLi3ELi64ELi64ELi16ELi1EEEvPcNS1_25CatArrInputTensorMetadataIT_T0_XT2_EXT3_EEENS1_16TensorSizeStrideIS8_Lj4EEEiS8_)
        /*11d8*/ 	.word	0x00000017


	//----- nvinfo : EIATTR_FRAME_SIZE
	.align		4
.L_789:
        /*11dc*/ 	.byte	0x04, 0x11
        /*11de*/ 	.short	(.L_791 - .L_790)
	.align		4
.L_790:
        /*11e0*/ 	.word	index@(_ZN2at6native40_GLOBAL__N__2351210d_8_Shape_cu_49f7391c30CatArrayBatchedCopy_vectorizedINS1_10OpaqueTypeILj16EEEjLi3ELi64ELi64ELi16ELi1EEEvPcNS1_25CatArrInputTensorMetadataIT_T0_XT2_EXT3_EEENS1_16TensorSizeStrideIS8_Lj4EEEiS8_)
        /*11e4*/ 	.word	0x00000000


	//----- nvinfo : EIATTR_REGCOUNT
	.align		4
.L_791:
        /*11e8*/ 	.byte	0x04, 0x2f
        /*11ea*/ 	.short	(.L_793 - .L_792)
	.align		4
.L_792:
        /*11ec*/ 	.word	index@(_ZN2at6native40_GLOBAL__N__2351210d_8_Shape_cu_49f7391c35CatArrayBatchedCopy_alignedK_contigINS1_10OpaqueTypeILj16EEEjLi3ELi64ELi64ELi16EEEvPT_NS1_25CatArrInputTensorMetadataIS5_T0_XT2_EXT3_EEENS1_16TensorSizeStrideIS8_Lj4EEEiS8_)
        /*11f0*/ 	.word	0x0000001d


	//----- nvinfo : EIATTR_FRAME_SIZE
	.align		4
.L_793:
        /*11f4*/ 	.byte	0x04, 0x11
        /*11f6*/ 	.short	(.L_795 - .L_794)
	.align		4
.L_794:
        /*11f8*/ 	.word	index@(_ZN2at6native40_GLOBAL__N__2351210d_8_Shape_cu_49f7391c35CatArrayBatchedCopy_alignedK_contigINS1_10OpaqueTypeILj16EEEjLi3ELi64ELi64ELi16EEEvPT_NS1_25CatArrInputTensorMetadataIS5_T0_XT2_EXT3_EEENS1_16TensorSizeStrideIS8_Lj4EEEiS8_)
        /*11fc*/ 	.word	0x00000000


	//----- nvinfo : EIATTR_REGCOUNT
	.align		4
.L_795:
        /*1200*/ 	.byte	0x04, 0x2f
        /*1202*/ 	.short	(.L_797 - .L_796)
	.align		4
.L_796:
        /*1204*/ 	.word	index@(_ZN2at6native40_GLOBAL__N__2351210d_8_Shape_cu_49f7391c35CatArrayBatchedCopy_alignedK_contigINS1_10OpaqueTypeILj16EEEjLi3ELi64ELi64ELi8EEEvPT_NS1_25CatArrInputTensorMetadataIS5_T0_XT2_EXT3_EEENS1_16TensorSizeStrideIS8_Lj4EEEiS8_)
        /*1208*/ 	.word	0x0000001d


	//----- nvinfo : EIATTR_FRAME_SIZE
	.align		4
.L_797:
        /*120c*/ 	.byte	0x04, 0x11
        /*120e*/ 	.short	(.L_799 - .L_798)
	.align		4
.L_798:
        /*1210*/ 	.word	index@(_ZN2at6native40_GLOBAL__N__2351210d_8_Shape_cu_49f7391c35CatArrayBatchedCopy_alignedK_contigINS1_10OpaqueTypeILj16EEEjLi3ELi64ELi64ELi8EEEvPT_NS1_25CatArrInputTensorMetadataIS5_T0_XT2_EXT3_EEENS1_16TensorSizeStrideIS8_Lj4EEEiS8_)
        /*1214*/ 	.word	0x00000000


	//----- nvinfo : EIATTR_REGCOUNT
	.align		4
.L_799:
        /*1218*/ 	.byte	0x04, 0x2f
        /*121a*/ 	.short	(.L_801 - .L_800)
	.align		4
.L_800:
        /*121c*/ 	.word	index@(_ZN2at6native40_GLOBAL__N__2351210d_8_Shape_cu_49f7391c26CatArrayBatchedCopy_contigINS1_10OpaqueTypeILj16EEEjLi3ELi64ELi64EEEvPT_NS1_25CatArrInputTensorMetadataIS5_T0_XT2_EXT3_EEENS1_16TensorSizeStrideIS8_Lj4EEEiS8_)
        /*1220*/ 	.word	0x00000019


	//----- nvinfo : EIATTR_FRAME_SIZE
	.align		4
.L_801:
        /*1224*/ 	.byte	0x04, 0x11
        /*1226*/ 	.short	(.L_803 - .L_802)
	.align		4
.L_802:
        /*1228*/ 	.word	index@(_ZN2at6native40_GLOBAL__N__2351210d_8_Shape_cu_49f7391c26CatArrayBatchedCopy_contigINS1_10OpaqueTypeILj16EEEjLi3ELi64ELi64EEEvPT_NS1_25CatArrInputTensorMetadataIS5_T0_XT2_EXT3_EEENS1_16TensorSizeStrideIS8_Lj4EEEiS8_)
        /*122c*/ 	.word	0x00000000


	//----- nvinfo : EIATTR_REGCOUNT
	.align		4
.L_803:
        /*1230*/ 	.byte	0x04, 0x2f
        /*1232*/ 	.short	(.L_805 - .L_804)
	.align		4
.L_804:
        /*1234*/ 	.word	index@(_ZN2at6native40_GLOBAL__N__2351210d_8_Shape_cu_49f7391c19CatArrayBatchedCopyINS1_10OpaqueTypeILj16EEEjLi3ELi64ELi64EEEvPT_NS1_25CatArrInputTensorMetadataIS5_T0_XT2_EXT3_EEENS1_16TensorSizeStrideIS8_Lj4EEEiS8_)
        /*1238*/ 	.word	0x0000001e


	//----- nvinfo : EIATTR_FRAME_SIZE
	.align		4
.L_805:
        /*123c*/ 	.byte	0x04, 0x11
        /*123e*/ 	.short	(.L_807 - .L_806)
	.align		4
.L_806:
        /*1240*/ 	.word	index@(_ZN2at6native40_GLOBAL__N__2351210d_8_Shape_cu_49f7391c19CatArrayBatchedCopyINS1_10OpaqueTypeILj16EEEjLi3ELi64ELi64EEEvPT_NS1_25CatArrInputTensorMetadataIS5_T0_XT2_EXT3_EEENS1_16TensorSizeStrideIS8_Lj4EEEiS8_)
        /*1244*/ 	.word	0x00000000


	//----- nvinfo : EIATTR_REGCOUNT
	.align		4
.L_807:
        /*1248*/ 	.byte	0x04, 0x2f
        /*124a*/ 	.short	(.L_809 - .L_808)
	.align		4
.L_808:
        /*124c*/ 	.word	index@(_ZN2at6native40_GLOBAL__N__2351210d_8_Shape_cu_49f7391c30CatArrayBatchedCopy_vectorizedINS1_10OpaqueTypeILj16EEEjLi4ELi64ELi64ELi16ELi1EEEvPcNS1_25CatArrInputTensorMetadataIT_T0_XT2_EXT3_EEENS1_16TensorSizeStrideIS8_Lj4EEEiS8_)
        /*1250*/ 	.word	0x0000001c


	//----- nvinfo : EIATTR_FRAME_SIZE
	.align		4
.L_809:
        /*1254*/ 	.byte	0x04, 0x11
        /*1256*/ 	.short	(.L_811 - .L_810)
	.align		4
.L_810:
        /*1258*/ 	.word	index@(_ZN2at6native40_GLOBAL__N__2351210d_8_Shape_cu_49f7391c30CatArrayBatchedCopy_vectorizedINS1_10OpaqueTypeILj16EEEjLi4ELi64ELi64ELi16ELi1EEEvPcNS1_25CatArrInputTensorMetadataIT_T0_XT2_EXT3_EEENS1_16TensorSizeStrideIS8_Lj4EEEiS8_)
        /*125c*/ 	.word	0x00000000


	//----- nvinfo : EIATTR_REGCOUNT
	.align		4
.L_811:
        /*1260*/ 	.byte	0x04, 0x2f
        /*1262*/ 	.short	(.L_813 - .L_812)
	.align		4
.L_812:
        /*1264*/ 	.word	index@(_ZN2at6native40_GLOBAL__N__2351210d_8_Shape_cu_49f7391c35CatArrayBatchedCopy_alignedK_contigINS1_10OpaqueTypeILj16EEEjLi4ELi64ELi64ELi16EEEvPT_NS1_25CatArrInputTensorMetadataIS5_T0_XT2_EXT3_EEENS1_16TensorSizeStrideIS8_Lj4EEEiS8_)
        /*1268*/ 	.word	0x00000020


	//----- nvinfo : EIATTR_FRAME_SIZE
	.align		4
.L_813:
        /*126c*/ 	.byte	0x04, 0x11
        /*126e*/ 	.short	(.L_815 - .L_814)
	.align		4
.L_814:
        /*1270*/ 	.word	index@(_ZN2at6native40_GLOBAL__N__2351210d_8_Shape_cu_49f7391c35CatArrayBatchedCopy_alignedK_contigINS1_10OpaqueTypeILj16EEEjLi4ELi64ELi64ELi16EEEvPT_NS1_25CatArrInputTensorMetadataIS5_T0_XT2_EXT3_EEENS1_16TensorSizeStrideIS8_Lj4EEEiS8_)
        /*1274*/ 	.word	0x00000000


	//----- nvinfo : EIATTR_REGCOUNT
	.align		4
.L_815:
        /*1278*/ 	.byte	0x04, 0x2f
        /*127a*/ 	.short	(.L_817 - .L_816)
	.align		4
.L_816:
        /*127c*/ 	.word	index@(_ZN2at6native40_GLOBAL__N__2351210d_8_Shape_cu_49f7391c35CatArrayBatchedCopy_alignedK_contigINS1_10OpaqueTypeILj16EEEjLi4ELi64ELi64ELi8EEEvPT_NS1_25CatArrInputTensorMetadataIS5_T0_XT2_EXT3_EEENS1_16TensorSizeStrideIS8_Lj4EEEiS8_)
        /*1280*/ 	.word	0x00000020


	//----- nvinfo : EIATTR_FRAME_SIZE
	.align		4
.L_817:
        /*1284*/ 	.byte	0x04, 0x11
        /*1286*/ 	.short	(.L_819 - .L_818)
	.align		4
.L_818:
        /*1288*/ 	.word	index@(_ZN2at6native40_GLOBAL__N__2351210d_8_Shape_cu_49f7391c35CatArrayBatchedCopy_alignedK_contigINS1_10OpaqueTypeILj16EEEjLi4ELi64ELi64ELi8EEEvPT_NS1_25CatArrInputTensorMetadataIS5_T0_XT2_EXT3_EEENS1_16TensorSizeStrideIS8_Lj4EEEiS8_)
        /*128c*/ 	.word	0x00000000


	//----- nvinfo : EIATTR_REGCOUNT
	.align		4
.L_819:
        /*1290*/ 	.byte	0x04, 0x2f
        /*1292*/ 	.short	(.L_821 - .L_820)
	.align		4
.L_820:
        /*1294*/ 	.word	index@(_ZN2at6native40_GLOBAL__N__2351210d_8_Shape_cu_49f7391c26CatArrayBatchedCopy_contigINS1_10OpaqueTypeILj16EEEjLi4ELi64ELi64EEEvPT_NS1_25CatArrInputTensorMetadataIS5_T0_XT2_EXT3_EEENS1_16TensorSizeStrideIS8_Lj4EEEiS8_)
        /*1298*/ 	.word	0x0000001e


	//----- nvinfo : EIATTR_FRAME_SIZE
	.align		4
.L_821:
        /*129c*/ 	.byte	0x04, 0x11
        /*129e*/ 	.short	(.L_823 - .L_822)
	.align		4
.L_822:
        /*12a0*/ 	.word	index@(_ZN2at6native40_GLOBAL__N__2351210d_8_Shape_cu_49f7391c26CatArrayBatchedCopy_contigINS1_10OpaqueTypeILj16EEEjLi4ELi64ELi64EEEvPT_NS1_25CatArrInputTensorMetadataIS5_T0_XT2_EXT3_EEENS1_16TensorSizeStrideIS8_Lj4EEEiS8_)
        /*12a4*/ 	.word	0x00000000


	//----- nvinfo : EIATTR_REGCOUNT
	.align		4
.L_823:
        /*12a8*/ 	.byte	0x04, 0x2f
        /*12aa*/ 	.short	(.L_825 - .L_824)
	.align		4
.L_824:
        /*12ac*/ 	.word	index@(_ZN2at6native40_GLOBAL__N__2351210d_8_Shape_cu_49f7391c19CatArrayBatchedCopyINS1_10OpaqueTypeILj16EEEjLi4ELi64ELi64EEEvPT_NS1_25CatArrInputTensorMetadataIS5_T0_XT2_EXT3_EEENS1_16TensorSizeStrideIS8_Lj4EEEiS8_)
        /*12b0*/ 	.word	0x0000001c


	//----- nvinfo : EIATTR_FRAME_SIZE
	.align		4
.L_825:
        /*12b4*/ 	.byte	0x04, 0x11
        /*12b6*/ 	.short	(.L_827 - .L_826)
	.align		4
.L_826:
        /*12b8*/ 	.word	index@(_ZN2at6native40_GLOBAL__N__2351210d_8_Shape_cu_49f7391c19CatArrayBatchedCopyINS1_10OpaqueTypeILj16EEEjLi4ELi64ELi64EEEvPT_NS1_25CatArrInputTensorMetadataIS5_T0_XT2_EXT3_EEENS1_16TensorSizeStrideIS8_Lj4EEEiS8_)
        /*12bc*/ 	.word	0x00000000


	//----- nvinfo : EIATTR_MIN_STACK_SIZE
	.align		4
.L_827:
        /*12c0*/ 	.byte	0x04, 0x12
        /*12c2*/ 	.short	(.L_829 - .L_828)
	.align		4
.L_828:
        /*12c4*/ 	.word	index@(_ZN2at6native40_GLOBAL__N__2351210d_8_Shape_cu_49f7391c19CatArrayBatchedCopyINS1_10OpaqueTypeILj16EEEjLi4ELi64ELi64EEEvPT_NS1_25CatArrInputTensorMetadataIS5_T0_XT2_EXT3_EEENS1_16TensorSizeStrideIS8_Lj4EEEiS8_)
        /*12c8*/ 	.word	0x00000000


	//----- nvinfo : EIATTR_MIN_STACK_SIZE
	.align		4
.L_829:
        /*12cc*/ 	.byte	0x04, 0x12
        /*12ce*/ 	.short	(.L_831 - .L_830)
	.align		4
.L_830:
        /*12d0*/ 	.word	index@(_ZN2at6native40_GLOBAL__N__2351210d_8_Shape_cu_49f7391c26CatArrayBatchedCopy_contigINS1_10OpaqueTypeILj16EEEjLi4ELi64ELi64EEEvPT_NS1_25CatArrInputTensorMetadataIS5_T0_XT2_EXT3_EEENS1_16TensorSizeStrideIS8_Lj4EEEiS8_)
        /*12d4*/ 	.word	0x00000000


	//----- nvinfo : EIATTR_MIN_STACK_SIZE
	.align		4
.L_831:
        /*12d8*/ 	.byte	0x04, 0x12
        /*12da*/ 	.short	(.L_833 - .L_832)
	.align		4
.L_832:
        /*12dc*/ 	.word	index@(_ZN2at6native40_GLOBAL__N__2351210d_8_Shape_cu_49f7391c35CatArrayBatchedCopy_alignedK_contigINS1_10OpaqueTypeILj16EEEjLi4ELi64ELi64ELi8EEEvPT_NS1_25CatArrInputTensorMetadataIS5_T0_XT2_EXT3_EEENS1_16TensorSizeStrideIS8_Lj4EEEiS8_)
        /*12e0*/ 	.word	0x00000000


	//----- nvinfo : EIATTR_MIN_STACK_SIZE
	.align		4
.L_833:
        /*12e4*/ 	.byte	0x04, 0x12
        /*12e6*/ 	.short	(.L_835 - .L_834)
	.align		4
.L_834:
        /*12e8*/ 	.word	index@(_ZN2at6native40_GLOBAL__N__2351210d_8_Shape_cu_49f7391c35CatArrayBatchedCopy_alignedK_contigINS1_10OpaqueTypeILj16EEEjLi4ELi64ELi64ELi16EEEvPT_NS1_25CatArrInputTensorMetadataIS5_T0_XT2_EXT3_EEENS1_16TensorSizeStrideIS8_Lj4EEEiS8_)
        /*12ec*/ 	.word	0x00000000


	//----- nvinfo : EIATTR_MIN_STACK_SIZE
	.align		4
.L_835:
        /*12f0*/ 	.byte	0x04, 0x12
        /*12f2*/ 	.short	(.L_837 - .L_836)
	.align		4
.L_836:
        /*12f4*/ 	.word	index@(_ZN2at6native40_GLOBAL__N__2351210d_8_Shape_cu_49f7391c30CatArrayBatchedCopy_vectorizedINS1_10OpaqueTypeILj16EEEjLi4ELi64ELi64ELi16ELi1EEEvPcNS1_25CatArrInputTensorMetadataIT_T0_XT2_EXT3_EEENS1_16TensorSizeStrideIS8_Lj4EEEiS8_)
        /*12f8*/ 	.word	0x00000000


	//----- nvinfo : EIATTR_MIN_STACK_SIZE
	.align		4
.L_837:
        /*12fc*/ 	.byte	0x04, 0x12
        /*12fe*/ 	.short	(.L_839 - .L_838)
	.align		4
.L_838:
        /*1300*/ 	.word	index@(_ZN2at6native40_GLOBAL__N__2351210d_8_Shape_cu_49f7391c19CatArrayBatchedCopyINS1_10OpaqueTypeILj16EEEjLi3ELi64ELi64EEEvPT_NS1_25CatArrInputTensorMetadataIS5_T0_XT2_EXT3_EEENS1_16TensorSizeStrideIS8_Lj4EEEiS8_)
        /*1304*/ 	.word	0x00000000


	//----- nvinfo : EIATTR_MIN_STACK_SIZE
	.align		4
.L_839:
        /*1308*/ 	.byte	0x04, 0x12
        /*130a*/ 	.short	(.L_841 - .L_840)
	.align		4
.L_840:
        /*130c*/ 	.word	index@(_ZN2at6native40_GLOBAL__N__2351210d_8_Shape_cu_49f7391c26CatArrayBatchedCopy_contigINS1_10OpaqueTypeILj16EEEjLi3ELi64ELi64EEEvPT_NS1_25CatArrInputTensorMetadataIS5_T0_XT2_EXT3_EEENS1_16TensorSizeStrideIS8_Lj4EEEiS8_)
        /*1310*/ 	.word	0x00000000


	//----- nvinfo : EIATTR_MIN_STACK_SIZE
	.align		4
.L_841:
        /*1314*/ 	.byte	0x04, 0x12
        /*1316*/ 	.short	(.L_843 - .L_842)
	.align		4
.L_842:
        /*1318*/ 	.word	index@(_ZN2at6native40_GLOBAL__N__2351210d_8_Shape_cu_49f7391c35CatArrayBatchedCopy_alignedK_contigINS1_10OpaqueTypeILj16EEEjLi3ELi64ELi64ELi8EEEvPT_NS1_25CatArrInputTensorMetadataIS5_T0_XT2_EXT3_EEENS1_16TensorSizeStrideIS8_Lj4EEEiS8_)
        /*131c*/ 	.word	0x00000000


	//----- nvinfo : EIATTR_MIN_STACK_SIZE
	.align		4
.L_843:
        /*1320*/ 	.byte	0x04, 0x12
        /*1322*/ 	.short	(.L_845 - .L_844)
	.align		4
.L_844:
        /*1324*/ 	.word	index@(_ZN2at6native40_GLOBAL__N__2351210d_8_Shape_cu_49f7391c35CatArrayBatchedCopy_alignedK_contigINS1_10OpaqueTypeILj16EEEjLi3ELi64ELi64ELi16EEEvPT_NS1_25CatArrInputTensorMetadataIS5_T0_XT2_EXT3_EEENS1_16TensorSizeStrideIS8_Lj4EEEiS8_)
        /*1328*/ 	.word	0x00000000


	//----- nvinfo : EIATTR_MIN_STACK_SIZE
	.align		4
.L_845:
        /*132c*/ 	.byte	0x04, 0x12
        /*132e*/ 	.short	(.L_847 - .L_846)
	.align		4
.L_846:
        /*1330*/ 	.word	index@(_ZN2at6native40_GLOBAL__N__2351210d_8_Shape_cu_49f7391c30CatArrayBatchedCopy_vectorizedINS1_10OpaqueTypeILj16EEEjLi3ELi64ELi64ELi16ELi1EEEvPcNS1_25CatArrInputTensorMetadataIT_T0_XT2_EXT3_EEENS1_16TensorSizeStrideIS8_Lj4EEEiS8_)
        /*1334*/ 	.word	0x00000000


	//----- nvinfo : EIATTR_MIN_STACK_SIZE
	.align		4
.L_847:
        /*1338*/ 	.byte	0x04, 0x12
        /*133a*/ 	.short	(.L_849 - .L_848)
	.align		4
.L_848:
        /*133c*/ 	.word	index@(_ZN2at6native40_GLOBAL__N__2351210d_8_Shape_cu_49f7391c19CatArrayBatchedCopyINS1_10OpaqueTypeILj16EEEjLi2ELi64ELi64EEEvPT_NS1_25CatArrInputTensorMetadataIS5_T0_XT2_EXT3_EEENS1_16TensorSizeStrideIS8_Lj4EEEiS8_)
        /*1340*/ 	.word	0x00000000


	//----- nvinfo : EIATTR_MIN_STACK_SIZE
	.align		4
.L_849:
        /*1344*/ 	.byte	0x04, 0x12
        /*1346*/ 	.short	(.L_851 - .L_850)
	.align		4
.L_850:
        /*1348*/ 	.word	index@(_ZN2at6native40_GLOBAL__N__2351210d_8_Shape_cu_49f7391c26CatArrayBatchedCopy_contigINS1_10OpaqueTypeILj16EEEjLi2ELi64ELi64EEEvPT_NS1_25CatArrInputTensorMetadataIS5_T0_XT2_EXT3_EEENS1_16TensorSizeStrideIS8_Lj4EEEiS8_)
        /*134c*/ 	.word	0x00000000


	//----- nvinfo : EIATTR_MIN_STACK_SIZE
	.align		4
.L_851:
        /*1350*/ 	.byte	0x04, 0x12
        /*1352*/ 	.short	(.L_853 - .L_852)
	.align		4
.L_852:
        /*1354*/ 	.word	index@(_ZN2at6native40_GLOBAL__N__2351210d_8_Shape_cu_49f7391c35CatArrayBatchedCopy_alignedK_contigINS1_10OpaqueTypeILj16EEEjLi2ELi64ELi64ELi8EEEvPT_NS1_25CatArrInputTensorMetadataIS5_T0_XT2_EXT3_EEENS1_16TensorSizeStrideIS8_Lj4EEEiS8_)
        /*1358*/ 	.word	0x00000000


	//----- nvinfo : EIATTR_MIN_STACK_SIZE
	.align		4
.L_853:
        /*135c*/ 	.byte	0x04, 0x12
        /*135e*/ 	.short	(.L_855 - .L_854)
	.align		4
.L_854:
        /*1360*/ 	.word	index@(_ZN2at6native40_GLOBAL__N__2351210d_8_Shape_cu_49f7391c35CatArrayBatchedCopy_alignedK_contigINS1_10OpaqueTypeILj16EEEjLi2ELi64ELi64ELi16EEEvPT_NS1_25CatArrInputTensorMetadataIS5_T0_XT2_EXT3_EEENS1_16TensorSizeStrideIS8_Lj4EEEiS8_)
        /*1364*/ 	.word	0x00000000


	//----- nvinfo : EIATTR_MIN_STACK_SIZE
	.align		4
.L_855:
        /*1368*/ 	.byte	0x04, 0x12
        /*136a*/ 	.short	(.L_857 - .L_856)
	.align		4
.L_856:
        /*136c*/ 	.word	index@(_ZN2at6native40_GLOBAL__N__2351210d_8_Shape_cu_49f7391c30CatArrayBatchedCopy_vectorizedINS1_10OpaqueTypeILj16EEEjLi2ELi64ELi64ELi16ELi1EEEvPcNS1_25CatArrInputTensorMetadataIT_T0_XT2_EXT3_EEENS1_16TensorSizeStrideIS8_Lj4EEEiS8_)
        /*1370*/ 	.word	0x00000000


	//----- nvinfo : EIATTR_MIN_STACK_SIZE
	.align		4
.L_857:
        /*1374*/ 	.byte	0x04, 0x12
        /*1376*/ 	.short	(.L_859 - .L_858)
	.align		4
.L_858:
        /*1378*/ 	.word	index@(_ZN2at6native40_GLOBAL__N__2351210d_8_Shape_cu_49f7391c19CatArrayBatchedCopyINS1_10OpaqueTypeILj16EEEjLi1ELi64ELi64EEEvPT_NS1_25CatArrInputTensorMetadataIS5_T0_XT2_EXT3_EEENS1_16TensorSizeStrideIS8_Lj4EEEiS8_)
        /*137c*/ 	.word	0x00000000


	//----- nvinfo : EIATTR_MIN_STACK_SIZE
	.align		4
.L_859:
        /*1380*/ 	.byte	0x04, 0x12
        /*1382*/ 	.short	(.L_861 - .L_860)
	.align		4
.L_860:
        /*1384*/ 	.word	index@(_ZN2at6native40_GLOBAL__N__2351210d_8_Shape_cu_49f7391c26CatArrayBatchedCopy_contigINS1_10OpaqueTypeILj16EEEjLi1ELi64ELi64EEEvPT_NS1_25CatArrInputTensorMetadataIS5_T0_XT2_EXT3_EEENS1_16TensorSizeStrideIS8_Lj4EEEiS8_)
        /*1388*/ 	.word	0x00000000


	//----- nvinfo : EIATTR_MIN_STACK_SIZE
	.align		4
.L_861:
        /*138c*/ 	.byte	0x04, 0x12
        /*138e*/ 	.short	(.L_863 - .L_862)
	.align		4
.L_862:
        /*1390*/ 	.word	index@(_ZN2at6native40_GLOBAL__N__2351210d_8_Shape_cu_49f7391c35CatArrayBatchedCopy_alignedK_contigINS1_10OpaqueTypeILj16EEEjLi1ELi64ELi64ELi8EEEvPT_NS1_25CatArrInputTensorMetadataIS5_T0_XT2_EXT3_EEENS1_16TensorSizeStrideIS8_Lj4EEEiS8_)
        /*1394*/ 	.word	0x00000000


	//----- nvinfo : EIATTR_MIN_STACK_SIZE
	.align		4
.L_863:
        /*1398*/ 	.byte	0x04, 0x12
        /*139a*/ 	.short	(.L_865 - .L_864)
	.align		4
.L_864:
        /*139c*/ 	.word	index@(_ZN2at6native40_GLOBAL__N__2351210d_8_Shape_cu_49f7391c35CatArrayBatchedCopy_alignedK_contigINS1_10OpaqueTypeILj16EEEjLi1ELi64ELi64ELi16EEEvPT_NS1_25CatArrInputTensorMetadataIS5_T0_XT2_EXT3_EEENS1_16TensorSizeStrideIS8_Lj4EEEiS8_)
        /*13a0*/ 	.word	0x00000000


	//----- nvinfo : EIATTR_MIN_STACK_SIZE
	.align		4
.L_865:
        /*13a4*/ 	.byte	0x04, 0x12
        /*13a6*/ 	.short	(.L_867 - .L_866)
	.align		4
.L_866:
        /*13a8*/ 	.word	index@(_ZN2at6native40_GLOBAL__N__2351210d_8_Shape_cu_49f7391c30CatArrayBatchedCopy_vectorizedINS1_10OpaqueTypeILj16EEEjLi1ELi64ELi64ELi16ELi1EEEvPcNS1_25CatArrInputTensorMetadataIT_T0_XT2_EXT3_EEENS1_16TensorSizeStrideIS8_Lj4EEEiS8_)
        /*13ac*/ 	.word	0x00000000


	//----- nvinfo : EIATTR_MIN_STACK_SIZE
	.align		4
.L_867:
        /*13b0*/ 	.byte	0x04, 0x12
        /*13b2*/ 	.short	(.L_869 - .L_868)
	.align		4
.L_868:
        /*13b4*/ 	.word	index@(_ZN2at6native40_GLOBAL__N__2351210d_8_Shape_cu_49f7391c19CatArrayBatchedCopyINS1_10OpaqueTypeILj8EEEjLi4ELi64ELi64EEEvPT_NS1_25CatArrInputTensorMetadataIS5_T0_XT2_EXT3_EEENS1_16TensorSizeStrideIS8_Lj4EEEiS8_)
        /*13b8*/ 	.word	0x00000000


	//----- nvinfo : EIATTR_MIN_STACK_SIZE
	.align		4
.L_869:
        /*13bc*/ 	.byte	0x04, 0x12
        /*13be*/ 	.short	(.L_871 - .L_870)
	.align		4
.L_870:
        /*13c0*/ 	.word	index@(_ZN2at6native40_GLOBAL__N__2351210d_8_Shape_cu_49f7391c26CatArrayBatchedCopy_contigINS1_10OpaqueTypeILj8EEEjLi4ELi64ELi64EEEvPT_NS1_25CatArrInputTensorMetadataIS5_T0_XT2_EXT3_EEENS1_16TensorSizeStrideIS8_Lj4EEEiS8_)
        /*13c4*/ 	.word	0x00000000


	//----- nvinfo : EIATTR_MIN_STACK_SIZE
	.align		4
.L_871:
        /*13c8*/ 	.byte	0x04, 0x12
        /*13ca*/ 	.short	(.L_873 - .L_872)
	.align		4
.L_872:
        /*13cc*/ 	.word	index@(_ZN2at6native40_GLOBAL__N__2351210d_8_Shape_cu_49f7391c35CatArrayBatchedCopy_alignedK_contigINS1_10OpaqueTypeILj8EEEjLi4ELi64ELi64ELi8EEEvPT_NS1_25CatArrInputTensorMetadataIS5_T0_XT2_EXT3_EEENS1_16TensorSizeStrideIS8_Lj4EEEiS8_)
        /*13d0*/ 	.word	0x00000000


	//----- nvinfo : EIATTR_MIN_STACK_SIZE
	.align		4
.L_873:
        /*13d4*/ 	.byte	0x04, 0x12
        /*13d6*/ 	.short	(.L_875 - .L_874)
	.align		4
.L_874:
        /*13d8*/ 	.word	index@(_ZN2at6native40_GLOBAL__N__2351210d_8_Shape_cu_49f7391c35CatArrayBatchedCopy_alignedK_contigINS1_10OpaqueTypeILj8EEEjLi4ELi64ELi64ELi16EEEvPT_NS1_25CatArrInputTensorMetadataIS5_T0_XT2_EXT3_EEENS1_16TensorSizeStrideIS8_Lj4EEEiS8_)
        /*13dc*/ 	.word	0x00000000


	//----- nvinfo : EIATTR_MIN_STACK_SIZE
	.align		4
.L_875:
        /*13e0*/ 	.byte	0x04, 0x12
        /*13e2*/ 	.short	(.L_877 - .L_876)
	.align		4
.L_876:
        /*13e4*/ 	.word	index@(_ZN2at6native40_GLOBAL__N__2351210d_8_Shape_cu_49f7391c30CatArrayBatchedCopy_vectorizedINS1_10OpaqueTypeILj8EEEjLi4ELi64ELi64ELi16ELi2EEEvPcNS1_25CatArrInputTensorMetadataIT_T0_XT2_EXT3_EEENS1_16TensorSizeStrideIS8_Lj4EEEiS8_)
        /*13e8*/ 	.word	0x00000000


	//----- nvinfo : EIATTR_MIN_STACK_SIZE
	.align		4
.L_877:
        /*13ec*/ 	.byte	0x04, 0x12
        /*13ee*/ 	.short	(.L_879 - .L_878)
	.align		4
.L_878:
        /*13f0*/ 	.word	index@(_ZN2at6native40_GLOBAL__N__2351210d_8_Shape_cu_49f7391c19CatArrayBatchedCopyINS1_10OpaqueTypeILj8EEEjLi3ELi64ELi64EEEvPT_NS1_25CatArrInputTensorMetadataIS5_T0_XT2_EXT3_EEENS1_16TensorSizeStrideIS8_Lj4EEEiS8_)
        /*13f4*/ 	.word	0x00000000


	//----- nvinfo : EIATTR_MIN_STACK_SIZE
	.align		4
.L_879:
        /*13f8*/ 	.byte	0x04, 0x12
        /*13fa*/ 	.short	(.L_881 - .L_880)
	.align		4
.L_880:
        /*13fc*/ 	.word	index@(_ZN2at6native40_GLOBAL__N__2351210d_8_Shape_cu_49f7391c26CatArrayBatchedCopy_contigINS1_10OpaqueTypeILj8EEEjLi3ELi64ELi64EEEvPT_NS1_25CatArrInputTensorMetadataIS5_T0_XT2_EXT3_EEENS1_16TensorSizeStrideIS8_Lj4EEEiS8_)
        /*1400*/ 	.word	0x00000000


	//----- nvinfo : EIATTR_MIN_STACK_SIZE
	.align		4
.L_881:
        /*1404*/ 	.byte	0x04, 0x12
        /*1406*/ 	.short	(.L_883 - .L_882)
	.align		4
.L_882:
        /*1408*/ 	.word	index@(_ZN2at6native40_GLOBAL__N__2351210d_8_Shape_cu_49f7391c35CatArrayBatchedCopy_alignedK_contigINS1_10OpaqueTypeILj8EEEjLi3ELi64ELi64ELi8EEEvPT_NS1_25CatArrInputTensorMetadataIS5_T0_XT2_EXT3_EEENS1_16TensorSizeStrideIS8_Lj4EEEiS8_)
        /*140c*/ 	.word	0x00000000


	//----- nvinfo : EIATTR_MIN_STACK_SIZE
	.align		4
.L_883:
        /*1410*/ 	.byte	0x04, 0x12
        /*1412*/ 	.short	(.L_885 - .L_884)
	.align		4
.L_884:
        /*1414*/ 	.word	index@(_ZN2at6native40_GLOBAL__N__2351210d_8_Shape_cu_49f7391c35CatArrayBatchedCopy_alignedK_contigINS1_10OpaqueTypeILj8EEEjLi3ELi64ELi64ELi16EEEvPT_NS1_25CatArrInputTensorMetadataIS5_T0_XT2_EXT3_EEENS1_16TensorSizeStrideIS8_Lj4EEEiS8_)
        /*1418*/ 	.word	0x00000000


	//----- nvinfo : EIATTR_MIN_STACK_SIZE
	.align		4
.L_885:
        /*141c*/ 	.byte	0x04, 0x12
        /*141e*/ 	.short	(.L_887 - .L_886)
	.align		4
.L_886:
        /*1420*/ 	.word	index@(_ZN2at6native40_GLOBAL__N__2351210d_8_Shape_cu_49f7391c30CatArrayBatchedCopy_vectorizedINS1_10OpaqueTypeILj8EEEjLi3ELi64ELi64ELi16ELi2EEEvPcNS1_25CatArrInputTensorMetadataIT_T0_XT2_EXT3_EEENS1_16TensorSizeStrideIS8_Lj4EEEiS8_)
        /*1424*/ 	.word	0x00000000


	//----- nvinfo : EIATTR_MIN_STACK_SIZE
	.align		4
.L_887:
        /*1428*/ 	.byte	0x04, 0x12
        /*142a*/ 	.short	(.L_889 - .L_888)
	.align		4
.L_888:
        /*142c*/ 	.word	index@(_ZN2at6native40_GLOBAL__N__2351210d_8_Shape_cu_49f7391c19CatArrayBatchedCopyINS1_10OpaqueTypeILj8EEEjLi2ELi64ELi64EEEvPT_NS1_25CatArrInputTensorMetadataIS5_T0_XT2_EXT3_EEENS1_16TensorSizeStrideIS8_Lj4EEEiS8_)
        /*1430*/ 	.word	0x00000000


	//----- nvinfo : EIATTR_MIN_STACK_SIZE
	.align		4
.L_889:
        /*1434*/ 	.byte	0x04, 0x12
        /*1436*/ 	.short	(.L_891 - .L_890)
	.align		4
.L_890:
        /*1438*/ 	.word	index@(_ZN2at6native40_GLOBAL__N__2351210d_8_Shape_cu_49f7391c26CatArrayBatchedCopy_contigINS1_10OpaqueTypeILj8EEEjLi2ELi64ELi64EEEvPT_NS1_25CatArrInputTensorMetadataIS5_T0_XT2_EXT3_EEENS1_16TensorSizeStrideIS8_Lj4EEEiS8_)
        /*143c*/ 	.word	0x00000000


	//----- nvinfo : EIATTR_MIN_STACK_SIZE
	.align		4
.L_891:
        /*1440*/ 	.byte	0x04, 0x12
        /*1442*/ 	.short	(.L_893 - .L_892)
	.align		4
.L_892:
        /*1444*/ 	.word	index@(_ZN2at6native40_GLOBAL__N__2351210d_8_Shape_cu_49f7391c35CatArrayBatchedCopy_alignedK_contigINS1_10OpaqueTypeILj8EEEjLi2ELi64ELi64ELi8EEEvPT_NS1_25CatArrInputTensorMetadataIS5_T0_XT2_EXT3_EEENS1_16TensorSizeStrideIS8_Lj4EEEiS8_)
        /*1448*/ 	.word	0x00000000


	//----- nvinfo : EIATTR_MIN_STACK_SIZE
	.align		4
.L_893:
        /*144c*/ 	.byte	0x04, 0x12
        /*144e*/ 	.short	(.L_895 - .L_894)
	.align		4
.L_894:
        /*1450*/ 	.word	index@(_ZN2at6native40_GLOBAL__N__2351210d_8_Shape_cu_49f7391c35CatArrayBatchedCopy_alignedK_contigINS1_10OpaqueTypeILj8EEEjLi2ELi64ELi64ELi16EEEvPT_NS1_25CatArrInputTensorMetadataIS5_T0_XT2_EXT3_EEENS1_16TensorSizeStrideIS8_Lj4EEEiS8_)
        /*1454*/ 	.word	0x00000000


	//----- nvinfo : EIATTR_MIN_STACK_SIZE
	.align		4
.L_895:
        /*1458*/ 	.byte	0x04, 0x12
        /*145a*/ 	.short	(.L_897 - .L_896)
	.align		4
.L_896:
        /*145c*/ 	.word	index@(_ZN2at6native40_GLOBAL__N__2351210d_8_Shape_cu_49f7391c30CatArrayBatchedCopy_vectorizedINS1_10OpaqueTypeILj8EEEjLi2ELi64ELi64ELi16ELi2EEEvPcNS1_25CatArrInputTensorMetadataIT_T0_XT2_EXT3_EEENS1_16TensorSizeStrideIS8_Lj4EEEiS8_)
        /*1460*/ 	.word	0x00000000


	//----- nvinfo : EIATTR_MIN_STACK_SIZE
	.align		4
.L_897:
        /*1464*/ 	.byte	0x04, 0x12
        /*1466*/ 	.short	(.L_899 - .L_898)
	.align		4
.L_898:
        /*1468*/ 	.word	index@(_ZN2at6native40_GLOBAL__N__2351210d_8_Shape_cu_49f7391c19CatArrayBatchedCopyINS1_10OpaqueTypeILj8EEEjLi1ELi64ELi64EEEvPT_NS1_25CatArrInputTensorMetadataIS5_T0_XT2_EXT3_EEENS1_16TensorSizeStrideIS8_Lj4EEEiS8_)
        /*146c*/ 	.word	0x00000000


	//----- nvinfo : EIATTR_MIN_STACK_SIZE
	.align		4
.L_899:
        /*1470*/ 	.byte	0x04, 0x12
        /*1472*/ 	.short	(.L_901 - .L_900)
	.align		4
.L_900:
        /*1474*/ 	.word	index@(_ZN2at6native40_GLOBAL__N__2351210d_8_Shape_cu_49f7391c26CatArrayBatchedCopy_contigINS1_10OpaqueTypeILj8EEEjLi1ELi64ELi64EEEvPT_NS1_25CatArrInputTensorMetadataIS5_T0_XT2_EXT3_EEENS1_16TensorSizeStrideIS8_Lj4EEEiS8_)
        /*1478*/ 	.word	0x00000000


	//----- nvinfo : EIATTR_MIN_STACK_SIZE
	.align		4
.L_901:
        /*147c*/ 	.byte	0x04, 0x12
        /*147e*/ 	.short	(.L_903 - .L_902)
	.align		4
.L_902:
        /*1480*/ 	.word	index@(_ZN2at6native40_GLOBAL__N__2351210d_8_Shape_cu_49f7391c35CatArrayBatchedCopy_alignedK_contigINS1_10OpaqueTypeILj8EEEjLi1ELi64ELi64ELi8EEEvPT_NS1_25CatArrInputTensorMetadataIS5_T0_XT2_EXT3_EEENS1_16TensorSizeStrideIS8_Lj4EEEiS8_)
        /*1484*/ 	.word	0x00000000


	//----- nvinfo : EIATTR_MIN_STACK_SIZE
	.align		4
.L_903:
        /*1488*/ 	.byte	0x04, 0x12
        /*148a*/ 	.short	(.L_905 - .L_904)
	.align		4
.L_904:
        /*148c*/ 	.word	index@(_ZN2at6native40_GLOBAL__N__2351210d_8_Shape_cu_49f7391c35CatArrayBatchedCopy_alignedK_contigINS1_10OpaqueTypeILj8EEEjLi1ELi64ELi64ELi16EEEvPT_NS1_25CatArrInputTensorMetadataIS5_T0_XT2_EXT3_EEENS1_16TensorSizeStrideIS8_Lj4EEEiS8_)
        /*1490*/ 	.word	0x00000000


	//----- nvinfo : EIATTR_MIN_STACK_SIZE
	.align		4
.L_905:
        /*1494*/ 	.byte	0x04, 0x12
        /*1496*/ 	.short	(.L_907 - .L_906)
	.align		4
.L_906:
        /*1498*/ 	.word	index@(_ZN2at6native40_GLOBAL__N__2351210d_8_Shape_cu_49f7391c30CatArrayBatchedCopy_vectorizedINS1_10OpaqueTypeILj8EEEjLi1ELi64ELi64ELi16ELi2EEEvPcNS1_25CatArrInputTensorMetadataIT_T0_XT2_EXT3_EEENS1_16TensorSizeStrideIS8_Lj4EEEiS8_)
        /*149c*/ 	.word	0x00000000


	//----- nvinfo : EIATTR_MIN_STACK_SIZE
	.align		4
.L_907:
        /*14a0*/ 	.byte	0x04, 0x12
        /*14a2*/ 	.short	(.L_909 - .L_908)
	.align		4
.L_908:
        /*14a4*/ 	.word	index@(_ZN2at6native40_GLOBAL__N__2351210d_8_Shape_cu_49f7391c19CatArrayBatchedCopyINS1_10OpaqueTypeILj4EEEjLi4ELi64ELi64EEEvPT_NS1_25CatArrInputTensorMetadataIS5_T0_XT2_EXT3_EEENS1_16TensorSizeStrideIS8_Lj4EEEiS8_)
        /*14a8*/ 	.word	0x00000000


	//----- nvinfo : EIATTR_MIN_STACK_SIZE
	.align		4
.L_909:
        /*14ac*/ 	.byte	0x04, 0x12
        /*14ae*/ 	.short	(.L_911 - .L_910)
	.align		4
.L_910:
        /*14b0*/ 	.word	index@(_ZN2at6native40_GLOBAL__N__2351210d_8_Shape_cu_49f7391c26CatArrayBatchedCopy_contigINS1_10OpaqueTypeILj4EEEjLi4ELi64ELi64EEEvPT_NS1_25CatArrInputTensorMetadataIS5_T0_XT2_EXT3_EEENS1_16TensorSizeStrideIS8_Lj4EEEiS8_)
        /*14b4*/ 	.word	0x00000000


	//----- nvinfo : EIATTR_MIN_STACK_SIZE
	.align		4
.L_911:
        /*14b8*/ 	.byte	0x04, 0x12
        /*14ba*/ 	.short	(.L_913 - .L_912)
	.align		4
.L_912:
        /*14bc*/ 	.word	index@(_ZN2at6native40_GLOBAL__N__2351210d_8_Shape_cu_49f7391c35CatArrayBatchedCopy_alignedK_contigINS1_10OpaqueTypeILj4EEEjLi4ELi64ELi64ELi8EEEvPT_NS1_25CatArrInputTensorMetadataIS5_T0_XT2_EXT3_EEENS1_16TensorSizeStrideIS8_Lj4EEEiS8_)
        /*14c0*/ 	.word	0x00000000


	//----- nvinfo : EIATTR_MIN_STACK_SIZE
	.align		4
.L_913:
        /*14c4*/ 	.byte	0x04, 0x12
        /*14c6*/ 	.short	(.L_915 - .L_914)
	.align		4
.L_914:
        /*14c8*/ 	.word	index@(_ZN2at6native40_GLOBAL__N__2351210d_8_Shape_cu_49f7391c35CatArrayBatchedCopy_alignedK_contigINS1_10OpaqueTypeILj4EEEjLi4ELi64ELi64ELi16EEEvPT_NS1_25CatArrInputTensorMetadataIS5_T0_XT2_EXT3_EEENS1_16TensorSizeStrideIS8_Lj4EEEiS8_)
        /*14cc*/ 	.word	0x00000000


	//----- nvinfo : EIATTR_MIN_STACK_SIZE
	.align		4
.L_915:
        /*14d0*/ 	.byte	0x04, 0x12
        /*14d2*/ 	.short	(.L_917 - .L_916)
	.align		4
.L_916:
        /*14d4*/ 	.word	index@(_ZN2at6native40_GLOBAL__N__2351210d_8_Shape_cu_49f7391c30CatArrayBatchedCopy_vectorizedINS1_10OpaqueTypeILj4EEEjLi4ELi64ELi64ELi16ELi4EEEvPcNS1_25CatArrInputTensorMetadataIT_T0_XT2_EXT3_EEENS1_16TensorSizeStrideIS8_Lj4EEEiS8_)
        /*14d8*/ 	.word	0x00000000


	//----- nvinfo : EIATTR_MIN_STACK_SIZE
	.align		4
.L_917:
        /*14dc*/ 	.byte	0x04, 0x12
        /*14de*/ 	.short	(.L_919 - .L_918)
	.align		4
.L_918:
        /*14e0*/ 	.word	index@(_ZN2at6native40_GLOBAL__N__2351210d_8_Shape_cu_49f7391c19CatArrayBatchedCopyINS1_10OpaqueTypeILj4EEEjLi3ELi64ELi64EEEvPT_NS1_25CatArrInputTensorMetadataIS5_T0_XT2_EXT3_EEENS1_16TensorSizeStrideIS8_Lj4EEEiS8_)
        /*14e4*/ 	.word	0x00000000


	//----- nvinfo : EIATTR_MIN_STACK_SIZE
	.align		4
.L_919:
        /*14e8*/ 	.byte	0x04, 0x12
        /*14ea*/ 	.short	(.L_921 - .L_920)
	.align		4
.L_920:
        /*14ec*/ 	.word	index@(_ZN2at6native40_GLOBAL__N__2351210d_8_Shape_cu_49f7391c26CatArrayBatchedCopy_contigINS1_10OpaqueTypeILj4EEEjLi3ELi64ELi64EEEvPT_NS1_25CatArrInputTensorMetadataIS5_T0_XT2_EXT3_EEENS1_16TensorSizeStrideIS8_Lj4EEEiS8_)
        /*14f0*/ 	.word	0x00000000


	//----- nvinfo : EIATTR_MIN_STACK_SIZE
	.align		4
.L_921:
        /*14f4*/ 	.byte	0x04, 0x12
        /*14f6*/ 	.short	(.L_923 - .L_922)
	.align		4
.L_922:
        /*14f8*/ 	.word	index@(_ZN2at6native40_GLOBAL__N__2351210d_8_Shape_cu_49f7391c35CatArrayBatchedCopy_alignedK_contigINS1_10OpaqueTypeILj4EEEjLi3ELi64ELi64ELi8EEEvPT_NS1_25CatArrInputTensorMetadataIS5_T0_XT2_EXT3_EEENS1_16TensorSizeStrideIS8_Lj4EEEiS8_)
        /*14fc*/ 	.word	0x00000000


	//----- nvinfo : EIATTR_MIN_STACK_SIZE
	.align		4
.L_923:
        /*1500*/ 	.byte	0x04, 0x12
        /*1502*/ 	.short	(.L_925 - .L_924)
	.align		4
.L_924:
        /*1504*/ 	.word	index@(_ZN2at6native40_GLOBAL__N__2351210d_8_Shape_cu_49f7391c35CatArrayBatchedCopy_alignedK_contigINS1_10OpaqueTypeILj4EEEjLi3ELi64ELi64ELi16EEEvPT_NS1_25CatArrInputTensorMetadataIS5_T0_XT2_EXT3_EEENS1_16TensorSizeStrideIS8_Lj4EEEiS8_)
        /*1508*/ 	.word	0x00000000


	//----- nvinfo : EIATTR_MIN_STACK_SIZE
	.align		4
.L_925:
        /*150c*/ 	.byte	0x04, 0x12
        /*150e*/ 	.short	(.L_927 - .L_926)
	.align		4
.L_926:
        /*1510*/ 	.word	index@(_ZN2at6native40_GLOBAL__N__2351210d_8_Shape_cu_49f7391c30CatArrayBatchedCopy_vectorizedINS1_10OpaqueTypeILj4EEEjLi3ELi64ELi64ELi16ELi4EEEvPcNS1_25CatArrInputTensorMetadataIT_T0_XT2_EXT3_EEENS1_16TensorSizeStrideIS8_Lj4EEEiS8_)
        /*1514*/ 	.word	0x00000000


	//----- nvinfo : EIATTR_MIN_STACK_SIZE
	.align		4
.L_927:
        /*1518*/ 	.byte	0x04, 0x12
        /*151a*/ 	.short	(.L_929 - .L_928)
	.align		4
.L_928:
        /*151c*/ 	.word	index@(_ZN2at6native40_GLOBAL__N__2351210d_8_Shape_cu_49f7391c19CatArrayBatchedCopyINS1_10OpaqueTypeILj4EEEjLi2ELi64ELi64EEEvPT_NS1_25CatArrInputTensorMetadataIS5_T0_XT2_EXT3_EEENS1_16TensorSizeStrideIS8_Lj4EEEiS8_)
        /*1520*/ 	.word	0x00000000


	//----- nvinfo : EIATTR_MIN_STACK_SIZE
	.align		4
.L_929:
        /*1524*/ 	.byte	0x04, 0x12
        /*1526*/ 	.short	(.L_931 - .L_930)
	.align		4
.L_930:
        /*1528*/ 	.word	index@(_ZN2at6native40_GLOBAL__N__2351210d_8_Shape_cu_49f7391c26CatArrayBatchedCopy_contigINS1_10OpaqueTypeILj4EEEjLi2ELi64ELi64EEEvPT_NS1_25CatArrInputTensorMetadataIS5_T0_XT2_EXT3_EEENS1_16TensorSizeStrideIS8_Lj4EEEiS8_)
        /*152c*/ 	.word	0x00000000


	//----- nvinfo : EIATTR_MIN_STACK_SIZE
	.align		4
.L_931:
        /*1530*/ 	.byte	0x04, 0x12
        /*1532*/ 	.short	(.L_933 - .L_932)
	.align		4
.L_932:
        /*1534*/ 	.word	index@(_ZN2at6native40_GLOBAL__N__2351210d_8_Shape_cu_49f7391c35CatArrayBatchedCopy_alignedK_contigINS1_10OpaqueTypeILj4EEEjLi2ELi64ELi64ELi8EEEvPT_NS1_25CatArrInputTensorMetadataIS5_T0_XT2_EXT3_EEENS1_16TensorSizeStrideIS8_Lj4EEEiS8_)
        /*1538*/ 	.word	0x00000000


	//----- nvinfo : EIATTR_MIN_STACK_SIZE
	.align		4
.L_933:
        /*153c*/ 	.byte	0x04, 0x12
        /*153e*/ 	.short	(.L_935 - .L_934)
	.align		4
.L_934:
        /*1540*/ 	.word	index@(_ZN2at6native40_GLOBAL__N__2351210d_8_Shape_cu_49f7391c35CatArrayBatchedCopy_alignedK_contigINS1_10OpaqueTypeILj4EEEjLi2ELi64ELi64ELi16EEEvPT_NS1_25CatArrInputTensorMetadataIS5_T0_XT2_EXT3_EEENS1_16TensorSizeStrideIS8_Lj4EEEiS8_)
        /*1544*/ 	.word	0x00000000


	//----- nvinfo : EIATTR_MIN_STACK_SIZE
	.align		4
.L_935:
        /*1548*/ 	.byte	0x04, 0x12
        /*154a*/ 	.short	(.L_937 - .L_936)
	.align		4
.L_936:
        /*154c*/ 	.word	index@(_ZN2at6native40_GLOBAL__N__2351210d_8_Shape_cu_49f7391c30CatArrayBatchedCopy_vectorizedINS1_10OpaqueTypeILj4EEEjLi2ELi64ELi64ELi16ELi4EEEvPcNS1_25CatArrInputTensorMetadataIT_T0_XT2_EXT3_EEENS1_16TensorSizeStrideIS8_Lj4EEEiS8_)
        /*1550*/ 	.word	0x00000000


	//----- nvinfo : EIATTR_MIN_STACK_SIZE
	.align		4
.L_937:
        /*1554*/ 	.byte	0x04, 0x12
        /*1556*/ 	.short	(.L_939 - .L_938)
	.align		4
.L_938:
        /*1558*/ 	.word	index@(_ZN2at6native40_GLOBAL__N__2351210d_8_Shape_cu_49f7391c19CatArrayBatchedCopyINS1_10OpaqueTypeILj4EEEjLi1ELi64ELi64EEEvPT_NS1_25CatArrInputTensorMetadataIS5_T0_XT2_EXT3_EEENS1_16TensorSizeStrideIS8_Lj4EEEiS8_)
        /*155c*/ 	.word	0x00000000


	//----- nvinfo : EIATTR_MIN_STACK_SIZE
	.align		4
.L_939:
        /*1560*/ 	.byte	0x04, 0x12
        /*1562*/ 	.short	(.L_941 - .L_940)
	.align		4
.L_940:
        /*1564*/ 	.word	index@(_ZN2at6native40_GLOBAL__N__2351210d_8_Shape_cu_49f7391c26CatArrayBatchedCopy_contigINS1_10OpaqueTypeILj4EEEjLi1ELi64ELi64EEEvPT_NS1_25CatArrInputTensorMetadataIS5_T0_XT2_EXT3_EEENS1_16TensorSizeStrideIS8_Lj4EEEiS8_)
        /*1568*/ 	.word	0x00000000


	//----- nvinfo : EIATTR_MIN_STACK_SIZE
	.align		4
.L_941:
        /*156c*/ 	.byte	0x04, 0x12
        /*156e*/ 	.short	(.L_943 - .L_942)
	.align		4
.L_942:
        /*1570*/ 	.word	index@(_ZN2at6native40_GLOBAL__N__2351210d_8_Shape_cu_49f7391c35CatArrayBatchedCopy_alignedK_contigINS1_10OpaqueTypeILj4EEEjLi1ELi64ELi64ELi8EEEvPT_NS1_25CatArrInputTensorMetadataIS5_T0_XT2_EXT3_EEENS1_16TensorSizeStrideIS8_Lj4EEEiS8_)
        /*1574*/ 	.word	0x00000000


	//----- nvinfo : EIATTR_MIN_STACK_SIZE
	.align		4
.L_943:
        /*1578*/ 	.byte	0x04, 0x12
        /*157a*/ 	.short	(.L_945 - .L_944)
	.align		4
.L_944:
        /*157c*/ 	.word	index@(_ZN2at6native40_GLOBAL__N__2351210d_8_Shape_cu_49f7391c35CatArrayBatchedCopy_alignedK_contigINS1_10OpaqueTypeILj4EEEjLi1ELi64ELi64ELi16EEEvPT_NS1_25CatArrInputTensorMetadataIS5_T0_XT2_EXT3_EEENS1_16TensorSizeStrideIS8_Lj4EEEiS8_)
        /*1580*/ 	.word	0x00000000


	//----- nvinfo : EIATTR_MIN_STACK_SIZE
	.align		4
.L_945:
        /*1584*/ 	.byte	0x04, 0x12
        /*1586*/ 	.short	(.L_947 - .L_946)
	.align		4
.L_946:
        /*1588*/ 	.word	index@(_ZN2at6native40_GLOBAL__N__2351210d_8_Shape_cu_49f7391c30CatArrayBatchedCopy_vectorizedINS1_10OpaqueTypeILj4EEEjLi1ELi64ELi64ELi16ELi4EEEvPcNS1_25CatArrInputTensorMetadataIT_T0_XT2_EXT3_EEENS1_16TensorSizeStrideIS8_Lj4EEEiS8_)
        /*158c*/ 	.word	0x00000000


	//----- nvinfo : EIATTR_MIN_STACK_SIZE
	.align		4
.L_947:
        /*1590*/ 	.byte	0x04, 0x12
        /*1592*/ 	.short	(.L_949 - .L_948)
	.align		4
.L_948:
        /*1594*/ 	.word	index@(_ZN2at6native40_GLOBAL__N__2351210d_8_Shape_cu_49f7391c19CatArrayBatchedCopyINS1_10OpaqueTypeILj2EEEjLi4ELi64ELi64EEEvPT_NS1_25CatArrInputTensorMetadataIS5_T0_XT2_EXT3_EEENS1_16TensorSizeStrideIS8_Lj4EEEiS8_)
        /*1598*/ 	.word	0x00000000


	//----- nvinfo : EIATTR_MIN_STACK_SIZE
	.align		4
.L_949:
        /*159c*/ 	.byte	0x04, 0x12
        /*159e*/ 	.short	(.L_951 - .L_950)
	.align		4
.L_950:
        /*15a0*/ 	.word	index@(_ZN2at6native40_GLOBAL__N__2351210d_8_Shape_cu_49f7391c26CatArrayBatchedCopy_contigINS1_10OpaqueTypeILj2EEEjLi4ELi64ELi64EEEvPT_NS1_25CatArrInputTensorMetadataIS5_T0_XT2_EXT3_EEENS1_16TensorSizeStrideIS8_Lj4EEEiS8_)
        /*15a4*/ 	.word	0x00000000


	//----- nvinfo : EIATTR_MIN_STACK_SIZE
	.align		4
.L_951:
        /*15a8*/ 	.byte	0x04, 0x12
        /*15aa*/ 	.short	(.L_953 - .L_952)
	.align		4
.L_952:
        /*15ac*/ 	.word	index@(_ZN2at6native40_GLOBAL__N__2351210d_8_Shape_cu_49f7391c35CatArrayBatchedCopy_alignedK_contigINS1_10OpaqueTypeILj2EEEjLi4ELi64ELi64ELi8EEEvPT_NS1_25CatArrInputTensorMetadataIS5_T0_XT2_EXT3_EEENS1_16TensorSizeStrideIS8_Lj4EEEiS8_)
        /*15b0*/ 	.word	0x00000000


	//----- nvinfo : EIATTR_MIN_STACK_SIZE
	.align		4
.L_953:
        /*15b4*/ 	.byte	0x04, 0x12
        /*15b6*/ 	.short	(.L_955 - .L_954)
	.align		4
.L_954:
        /*15b8*/ 	.word	index@(_ZN2at6native40_GLOBAL__N__2351210d_8_Shape_cu_49f7391c35CatArrayBatchedCopy_alignedK_contigINS1_10OpaqueTypeILj2EEEjLi4ELi64ELi64ELi16EEEvPT_NS1_25CatArrInputTensorMetadataIS5_T0_XT2_EXT3_EEENS1_16TensorSizeStrideIS8_Lj4EEEiS8_)
        /*15bc*/ 	.word	0x00000000


	//----- nvinfo : EIATTR_MIN_STACK_SIZE
	.align		4
.L_955:
        /*15c0*/ 	.byte	0x04, 0x12
        /*15c2*/ 	.short	(.L_957 - .L_956)
	.align		4
.L_956:
        /*15c4*/ 	.word	index@(_ZN2at6native40_GLOBAL__N__2351210d_8_Shape_cu_49f7391c30CatArrayBatchedCopy_vectorizedINS1_10OpaqueTypeILj2EEEjLi4ELi64ELi64ELi16ELi8EEEvPcNS1_25CatArrInputTensorMetadataIT_T0_XT2_EXT3_EEENS1_16TensorSizeStrideIS8_Lj4EEEiS8_)
        /*15c8*/ 	.word	0x00000000


	//----- nvinfo : EIATTR_MIN_STACK_SIZE
	.align		4
.L_957:
        /*15cc*/ 	.byte	0x04, 0x12
        /*15ce*/ 	.short	(.L_959 - .L_958)
	.align		4
.L_958:
        /*15d0*/ 	.word	index@(_ZN2at6native40_GLOBAL__N__2351210d_8_Shape_cu_49f7391c19CatArrayBatchedCopyINS1_10OpaqueTypeILj2EEEjLi3ELi64ELi64EEEvPT_NS1_25CatArrInputTensorMetadataIS5_T0_XT2_EXT3_EEENS1_16TensorSizeStrideIS8_Lj4EEEiS8_)
        /*15d4*/ 	.word	0x00000000


	//----- nvinfo : EIATTR_MIN_STACK_SIZE
	.align		4
.L_959:
        /*15d8*/ 	.byte	0x04, 0x12
        /*15da*/ 	.short	(.L_961 - .L_960)
	.align		4
.L_960:
        /*15dc*/ 	.word	index@(_ZN2at6native40_GLOBAL__N__2351210d_8_Shape_cu_49f7391c26CatArrayBatchedCopy_contigINS1_10OpaqueTypeILj2EEEjLi3ELi64ELi64EEEvPT_NS1_25CatArrInputTensorMetadataIS5_T0_XT2_EXT3_EEENS1_16TensorSizeStrideIS8_Lj4EEEiS8_)
        /*15e0*/ 	.word	0x00000000


	//----- nvinfo : EIATTR_MIN_STACK_SIZE
	.align		4
.L_961:
        /*15e4*/ 	.byte	0x04, 0x12
        /*15e6*/ 	.short	(.L_963 - .L_962)
	.align		4
.L_962:
        /*15e8*/ 	.word	index@(_ZN2at6native40_GLOBAL__N__2351210d_8_Shape_cu_49f7391c35CatArrayBatchedCopy_alignedK_contigINS1_10OpaqueTypeILj2EEEjLi3ELi64ELi64ELi8EEEvPT_NS1_25CatArrInputTensorMetadataIS5_T0_XT2_EXT3_EEENS1_16TensorSizeStrideIS8_Lj4EEEiS8_)
        /*15ec*/ 	.word	0x00000000


	//----- nvinfo : EIATTR_MIN_STACK_SIZE
	.align		4
.L_963:
        /*15f0*/ 	.byte	0x04, 0x12
        /*15f2*/ 	.short	(.L_965 - .L_964)
	.align		4
.L_964:
        /*15f4*/ 	.word	index@(_ZN2at6native40_GLOBAL__N__2351210d_8_Shape_cu_49f7391c35CatArrayBatchedCopy_alignedK_contigINS1_10OpaqueTypeILj2EEEjLi3ELi64ELi64ELi16EEEvPT_NS1_25CatArrInputTensorMetadataIS5_T0_XT2_EXT3_EEENS1_16TensorSizeStrideIS8_Lj4EEEiS8_)
        /*15f8*/ 	.word	0x00000000


	//----- nvinfo : EIATTR_MIN_STACK_SIZE
	.align		4
.L_965:
        /*15fc*/ 	.byte	0x04, 0x12
        /*15fe*/ 	.short	(.L_967 - .L_966)
	.align		4
.L_966:
        /*1600*/ 	.word	index@(_ZN2at6native40_GLOBAL__N__2351210d_8_Shape_cu_49f7391c30CatArrayBatchedCopy_vectorizedINS1_10OpaqueTypeILj2EEEjLi3ELi64ELi64ELi16ELi8EEEvPcNS1_25CatArrInputTensorMetadataIT_T0_XT2_EXT3_EEENS1_16TensorSizeStrideIS8_Lj4EEEiS8_)
        /*1604*/ 	.word	0x00000000


	//----- nvinfo : EIATTR_MIN_STACK_SIZE
	.align		4
.L_967:
        /*1608*/ 	.byte	0x04, 0x12
        /*160a*/ 	.short	(.L_969 - .L_968)
	.align		4
.L_968:
        /*160c*/ 	.word	index@(_ZN2at6native40_GLOBAL__N__2351210d_8_Shape_cu_49f7391c19CatArrayBatchedCopyINS1_10OpaqueTypeILj2EEEjLi2ELi64ELi64EEEvPT_NS1_25CatArrInputTensorMetadataIS5_T0_XT2_EXT3_EEENS1_16TensorSizeStrideIS8_Lj4EEEiS8_)
        /*1610*/ 	.word	0x00000000


	//----- nvinfo : EIATTR_MIN_STACK_SIZE
	.align		4
.L_969:
        /*1614*/ 	.byte	0x04, 0x12
        /*1616*/ 	.short	(.L_971 - .L_970)
	.align		4
.L_970:
        /*1618*/ 	.word	index@(_ZN2at6native40_GLOBAL__N__2351210d_8_Shape_cu_49f7391c26CatArrayBatchedCopy_contigINS1_10OpaqueTypeILj2EEEjLi2ELi64ELi64EEEvPT_NS1_25CatArrInputTensorMetadataIS5_T0_XT2_EXT3_EEENS1_16TensorSizeStrideIS8_Lj4EEEiS8_)
        /*161c*/ 	.word	0x00000000


	//----- nvinfo : EIATTR_MIN_STACK_SIZE
	.align		4
.L_971:
        /*1620*/ 	.byte	0x04, 0x12
        /*1622*/ 	.short	(.L_973 - .L_972)
	.align		4
.L_972:
        /*1624*/ 	.word	index@(_ZN2at6native40_GLOBAL__N__2351210d_8_Shape_cu_49f7391c35CatArrayBatchedCopy_alignedK_contigINS1_10OpaqueTypeILj2EEEjLi2ELi64ELi64ELi8EEEvPT_NS1_25CatArrInputTensorMetadataIS5_T0_XT2_EXT3_EEENS1_16TensorSizeStrideIS8_Lj4EEEiS8_)
        /*1628*/ 	.word	0x00000000


	//----- nvinfo : EIATTR_MIN_STACK_SIZE
	.align		4
.L_973:
        /*162c*/ 	.byte	0x04, 0x12
        /*162e*/ 	.short	(.L_975 - .L_974)
	.align		4
.L_974:
        /*1630*/ 	.word	index@(_ZN2at6native40_GLOBAL__N__2351210d_8_Shape_cu_49f7391c35CatArrayBatchedCopy_alignedK_contigINS1_10OpaqueTypeILj2EEEjLi2ELi64ELi64ELi16EEEvPT_NS1_25CatArrInputTensorMetadataIS5_T0_XT2_EXT3_EEENS1_16TensorSizeStrideIS8_Lj4EEEiS8_)
        /*1634*/ 	.word	0x00000000


	//----- nvinfo : EIATTR_MIN_STACK_SIZE
	.align		4
.L_975:
        /*1638*/ 	.byte	0x04, 0x12
        /*163a*/ 	.short	(.L_977 - .L_976)
	.align		4
.L_976:
        /*163c*/ 	.word	index@(_ZN2at6native40_GLOBAL__N__2351210d_8_Shape_cu_49f7391c30CatArrayBatchedCopy_vectorizedINS1_10OpaqueTypeILj2EEEjLi2ELi64ELi64ELi16ELi8EEEvPcNS1_25CatArrInputTensorMetadataIT_T0_XT2_EXT3_EEENS1_16TensorSizeStrideIS8_Lj4EEEiS8_)
        /*1640*/ 	.word	0x00000000


	//----- nvinfo : EIATTR_MIN_STACK_SIZE
	.align		4
.L_977:
        /*1644*/ 	.byte	0x04, 0x12
        /*1646*/ 	.short	(.L_979 - .L_978)
	.align		4
.L_978:
        /*1648*/ 	.word	index@(_ZN2at6native40_GLOBAL__N__2351210d_8_Shape_cu_49f7391c19CatArrayBatchedCopyINS1_10OpaqueTypeILj2EEEjLi1ELi64ELi64EEEvPT_NS1_25CatArrInputTensorMetadataIS5_T0_XT2_EXT3_EEENS1_16TensorSizeStrideIS8_Lj4EEEiS8_)
        /*164c*/ 	.word	0x00000000


	//----- nvinfo : EIATTR_MIN_STACK_SIZE
	.align		4
.L_979:
        /*1650*/ 	.byte	0x04, 0x12
        /*1652*/ 	.short	(.L_981 - .L_980)
	.align		4
.L_980:
        /*1654*/ 	.word	index@(_ZN2at6native40_GLOBAL__N__2351210d_8_Shape_cu_49f7391c26CatArrayBatchedCopy_contigINS1_10OpaqueTypeILj2EEEjLi1ELi64ELi64EEEvPT_NS1_25CatArrInputTensorMetadataIS5_T0_XT2_EXT3_EEENS1_16TensorSizeStrideIS8_Lj4EEEiS8_)
        /*1658*/ 	.word	0x00000000


	//----- nvinfo : EIATTR_MIN_STACK_SIZE
	.align		4
.L_981:
        /*165c*/ 	.byte	0x04, 0x12
        /*165e*/ 	.short	(.L_983 - .L_982)
	.align		4
.L_982:
        /*1660*/ 	.word	index@(_ZN2at6native40_GLOBAL__N__2351210d_8_Shape_cu_49f7391c35CatArrayBatchedCopy_alignedK_contigINS1_10OpaqueTypeILj2EEEjLi1ELi64ELi64ELi8EEEvPT_NS1_25CatArrInputTensorMetadataIS5_T0_XT2_EXT3_EEENS1_16TensorSizeStrideIS8_Lj4EEEiS8_)
        /*1664*/ 	.word	0x00000000


	//----- nvinfo : EIATTR_MIN_STACK_SIZE
	.align		4
.L_983:
        /*1668*/ 	.byte	0x04, 0x12
        /*166a*/ 	.short	(.L_985 - .L_984)
	.align		4
.L_984:
        /*166c*/ 	.word	index@(_ZN2at6native40_GLOBAL__N__2351210d_8_Shape_cu_49f7391c35CatArrayBatchedCopy_alignedK_contigINS1_10OpaqueTypeILj2EEEjLi1ELi64ELi64ELi16EEEvPT_NS1_25CatArrInputTensorMetadataIS5_T0_XT2_EXT3_EEENS1_16TensorSizeStrideIS8_Lj4EEEiS8_)
        /*1670*/ 	.word	0x00000000


	//----- nvinfo : EIATTR_MIN_STACK_SIZE
	.align		4
.L_985:
        /*1674*/ 	.byte	0x04, 0x12
        /*1676*/ 	.short	(.L_987 - .L_986)
	.align		4
.L_986:
        /*1678*/ 	.word	index@(_ZN2at6native40_GLOBAL__N__2351210d_8_Shape_cu_49f7391c30CatArrayBatchedCopy_vectorizedINS1_10OpaqueTypeILj2EEEjLi1ELi64ELi64ELi16ELi8EEEvPcNS1_25CatArrInputTensorMetadataIT_T0_XT2_EXT3_EEENS1_16TensorSizeStrideIS8_Lj4EEEiS8_)
        /*167c*/ 	.word	0x00000000


	//----- nvinfo : EIATTR_MIN_STACK_SIZE
	.align		4
.L_987:
        /*1680*/ 	.byte	0x04, 0x12
        /*1682*/ 	.short	(.L_989 - .L_988)
	.align		4
.L_988:
        /*1684*/ 	.word	index@(_ZN2at6native40_GLOBAL__N__2351210d_8_Shape_cu_49f7391c19CatArrayBatchedCopyINS1_10OpaqueTypeILj1EEEjLi4ELi64ELi64EEEvPT_NS1_25CatArrInputTensorMetadataIS5_T0_XT2_EXT3_EEENS1_16TensorSizeStrideIS8_Lj4EEEiS8_)
        /*1688*/ 	.word	0x00000000


	//----- nvinfo : EIATTR_MIN_STACK_SIZE
	.align		4
.L_989:
        /*168c*/ 	.byte	0x04, 0x12
        /*168e*/ 	.short	(.L_991 - .L_990)
	.align		4
.L_990:
        /*1690*/ 	.word	index@(_ZN2at6native40_GLOBAL__N__2351210d_8_Shape_cu_49f7391c26CatArrayBatchedCopy_contigINS1_10OpaqueTypeILj1EEEjLi4ELi64ELi64EEEvPT_NS1_25CatArrInputTensorMetadataIS5_T0_XT2_EXT3_EEENS1_16TensorSizeStrideIS8_Lj4EEEiS8_)
        /*1694*/ 	.word	0x00000000


	//----- nvinfo : EIATTR_MIN_STACK_SIZE
	.align		4
.L_991:
        /*1698*/ 	.byte	0x04, 0x12
        /*169a*/ 	.short	(.L_993 - .L_992)
	.align		4
.L_992:
        /*169c*/ 	.word	index@(_ZN2at6native40_GLOBAL__N__2351210d_8_Shape_cu_49f7391c35CatArrayBatchedCopy_alignedK_contigINS1_10OpaqueTypeILj1EEEjLi4ELi64ELi64ELi8EEEvPT_NS1_25CatArrInputTensorMetadataIS5_T0_XT2_EXT3_EEENS1_16TensorSizeStrideIS8_Lj4EEEiS8_)
        /*16a0*/ 	.word	0x00000000


	//----- nvinfo : EIATTR_MIN_STACK_SIZE
	.align		4
.L_993:
        /*16a4*/ 	.byte	0x04, 0x12
        /*16a6*/ 	.short	(.L_995 - .L_994)
	.align		4
.L_994:
        /*16a8*/ 	.word	index@(_ZN2at6native40_GLOBAL__N__2351210d_8_Shape_cu_49f7391c35CatArrayBatchedCopy_alignedK_contigINS1_10OpaqueTypeILj1EEEjLi4ELi64ELi64ELi16EEEvPT_NS1_25CatArrInputTensorMetadataIS5_T0_XT2_EXT3_EEENS1_16TensorSizeStrideIS8_Lj4EEEiS8_)
        /*16ac*/ 	.word	0x00000000


	//----- nvinfo : EIATTR_MIN_STACK_SIZE
	.align		4
.L_995:
        /*16b0*/ 	.byte	0x04, 0x12
        /*16b2*/ 	.short	(.L_997 - .L_996)
	.align		4
.L_996:
        /*16b4*/ 	.word	index@(_ZN2at6native40_GLOBAL__N__2351210d_8_Shape_cu_49f7391c30CatArrayBatchedCopy_vectorizedINS1_10OpaqueTypeILj1EEEjLi4ELi64ELi64ELi16ELi16EEEvPcNS1_25CatArrInputTensorMetadataIT_T0_XT2_EXT3_EEENS1_16TensorSizeStrideIS8_Lj4EEEiS8_)
        /*16b8*/ 	.word	0x00000000


	//----- nvinfo : EIATTR_MIN_STACK_SIZE
	.align		4
.L_997:
        /*16bc*/ 	.byte	0x04, 0x12
        /*16be*/ 	.short	(.L_999 - .L_998)
	.align		4
.L_998:
        /*16c0*/ 	.word	index@(_ZN2at6native40_GLOBAL__N__2351210d_8_Shape_cu_49f7391c19CatArrayBatchedCopyINS1_10OpaqueTypeILj1EEEjLi3ELi64ELi64EEEvPT_NS1_25CatArrInputTensorMetadataIS5_T0_XT2_EXT3_EEENS1_16TensorSizeStrideIS8_Lj4EEEiS8_)
        /*16c4*/ 	.word	0x00000000


	//----- nvinfo : EIATTR_MIN_STACK_SIZE
	.align		4
.L_999:
        /*16c8*/ 	.byte	0x04, 0x12
        /*16ca*/ 	.short	(.L_1001 - .L_1000)
	.align		4
.L_1000:
        /*16cc*/ 	.word	index@(_ZN2at6native40_GLOBAL__N__2351210d_8_Shape_cu_49f7391c26CatArrayBatchedCopy_contigINS1_10OpaqueTypeILj1EEEjLi3ELi64ELi64EEEvPT_NS1_25CatArrInputTensorMetadataIS5_T0_XT2_EXT3_EEENS1_16TensorSizeStrideIS8_Lj4EEEiS8_)
        /*16d0*/ 	.word	0x00000000


	//----- nvinfo : EIATTR_MIN_STACK_SIZE
	.align		4
.L_1001:
        /*16d4*/ 	.byte	0x04, 0x12
        /*16d6*/ 	.short	(.L_1003 - .L_1002)
	.align		4
.L_1002:
        /*16d8*/ 	.word	index@(_ZN2at6native40_GLOBAL__N__2351210d_8_Shape_cu_49f7391c35CatArrayBatchedCopy_alignedK_contigINS1_10OpaqueTypeILj1EEEjLi3ELi64ELi64ELi8EEEvPT_NS1_25CatArrInputTensorMetadataIS5_T0_XT2_EXT3_EEENS1_16TensorSizeStrideIS8_Lj4EEEiS8_)
        /*16dc*/ 	.word	0x00000000


	//----- nvinfo : EIATTR_MIN_STACK_SIZE
	.align		4
.L_1003:
        /*16e0*/ 	.byte	0x04, 0x12
        /*16e2*/ 	.short	(.L_1005 - .L_1004)
	.align		4
.L_1004:
        /*16e4*/ 	.word	index@(_ZN2at6native40_GLOBAL__N__2351210d_8_Shape_cu_49f7391c35CatArrayBatchedCopy_alignedK_contigINS1_10OpaqueTypeILj1EEEjLi3ELi64ELi64ELi16EEEvPT_NS1_25CatArrInputTensorMetadataIS5_T0_XT2_EXT3_EEENS1_16TensorSizeStrideIS8_Lj4EEEiS8_)
        /*16e8*/ 	.word	0x00000000


	//----- nvinfo : EIATTR_MIN_STACK_SIZE
	.align		4
.L_1005:
        /*16ec*/ 	.byte	0x04, 0x12
        /*16ee*/ 	.short	(.L_1007 - .L_1006)
	.align		4
.L_1006:
        /*16f0*/ 	.word	index@(_ZN2at6native40_GLOBAL__N__2351210d_8_Shape_cu_49f7391c30CatArrayBatchedCopy_vectorizedINS1_10OpaqueTypeILj1EEEjLi3ELi64ELi64ELi16ELi16EEEvPcNS1_25CatArrInputTensorMetadataIT_T0_XT2_EXT3_EEENS1_16TensorSizeStrideIS8_Lj4EEEiS8_)
        /*16f4*/ 	.word	0x00000000


	//----- nvinfo : EIATTR_MIN_STACK_SIZE
	.align		4
.L_1007:
        /*16f8*/ 	.byte	0x04, 0x12
        /*16fa*/ 	.short	(.L_1009 - .L_1008)
	.align		4
.L_1008:
        /*16fc*/ 	.word	index@(_ZN2at6native40_GLOBAL__N__2351210d_8_Shape_cu_49f7391c19CatArrayBatchedCopyINS1_10OpaqueTypeILj1EEEjLi2ELi64ELi64EEEvPT_NS1_25CatArrInputTensorMetadataIS5_T0_XT2_EXT3_EEENS1_16TensorSizeStrideIS8_Lj4EEEiS8_)
        /*1700*/ 	.word	0x00000000


	//----- nvinfo : EIATTR_MIN_STACK_SIZE
	.align		4
.L_1009:
        /*1704*/ 	.byte	0x04, 0x12
        /*1706*/ 	.short	(.L_1011 - .L_1010)
	.align		4
.L_1010:
        /*1708*/ 	.word	index@(_ZN2at6native40_GLOBAL__N__2351210d_8_Shape_cu_49f7391c26CatArrayBatchedCopy_contigINS1_10OpaqueTypeILj1EEEjLi2ELi64ELi64EEEvPT_NS1_25CatArrInputTensorMetadataIS5_T0_XT2_EXT3_EEENS1_16TensorSizeStrideIS8_Lj4EEEiS8_)
        /*170c*/ 	.word	0x00000000


	//----- nvinfo : EIATTR_MIN_STACK_SIZE
	.align		4
.L_1011:
        /*1710*/ 	.byte	0x04, 0x12
        /*1712*/ 	.short	(.L_1013 - .L_1012)
	.align		4
.L_1012:
        /*1714*/ 	.word	index@(_ZN2at6native40_GLOBAL__N__2351210d_8_Shape_cu_49f7391c35CatArrayBatchedCopy_alignedK_contigINS1_10OpaqueTypeILj1EEEjLi2ELi64ELi64ELi8EEEvPT_NS1_25CatArrInputTensorMetadataIS5_T0_XT2_EXT3_EEENS1_16TensorSizeStrideIS8_Lj4EEEiS8_)
        /*1718*/ 	.word	0x00000000


	//----- nvinfo : EIATTR_MIN_STACK_SIZE
	.align		4
.L_1013:
        /*171c*/ 	.byte	0x04, 0x12
        /*171e*/ 	.short	(.L_1015 - .L_1014)
	.align		4
.L_1014:
        /*1720*/ 	.word	index@(_ZN2at6native40_GLOBAL__N__2351210d_8_Shape_cu_49f7391c35CatArrayBatchedCopy_alignedK_contigINS1_10OpaqueTypeILj1EEEjLi2ELi64ELi64ELi16EEEvPT_NS1_25CatArrInputTensorMetadataIS5_T0_XT2_EXT3_EEENS1_16TensorSizeStrideIS8_Lj4EEEiS8_)
        /*1724*/ 	.word	0x00000000


	//----- nvinfo : EIATTR_MIN_STACK_SIZE
	.align		4
.L_1015:
        /*1728*/ 	.byte	0x04, 0x12
        /*172a*/ 	.short	(.L_1017 - .L_1016)
	.align		4
.L_1016:
        /*172c*/ 	.word	index@(_ZN2at6native40_GLOBAL__N__2351210d_8_Shape_cu_49f7391c30CatArrayBatchedCopy_vectorizedINS1_10OpaqueTypeILj1EEEjLi2ELi64ELi64ELi16ELi16EEEvPcNS1_25CatArrInputTensorMetadataIT_T0_XT2_EXT3_EEENS1_16TensorSizeStrideIS8_Lj4EEEiS8_)
        /*1730*/ 	.word	0x00000000


	//----- nvinfo : EIATTR_MIN_STACK_SIZE
	.align		4
.L_1017:
        /*1734*/ 	.byte	0x04, 0x12
        /*1736*/ 	.short	(.L_1019 - .L_1018)
	.align		4
.L_1018:
        /*1738*/ 	.word	index@(_ZN2at6native40_GLOBAL__N__2351210d_8_Shape_cu_49f7391c19CatArrayBatchedCopyINS1_10OpaqueTypeILj1EEEjLi1ELi64ELi64EEEvPT_NS1_25CatArrInputTensorMetadataIS5_T0_XT2_EXT3_EEENS1_16TensorSizeStrideIS8_Lj4EEEiS8_)
        /*173c*/ 	.word	0x00000000


	//----- nvinfo : EIATTR_MIN_STACK_SIZE
	.align		4
.L_1019:
        /*1740*/ 	.byte	0x04, 0x12
        /*1742*/ 	.short	(.L_1021 - .L_1020)
	.align		4
.L_1020:
        /*1744*/ 	.word	index@(_ZN2at6native40_GLOBAL__N__2351210d_8_Shape_cu_49f7391c26CatArrayBatchedCopy_contigINS1_10OpaqueTypeILj1EEEjLi1ELi64ELi64EEEvPT_NS1_25CatArrInputTensorMetadataIS5_T0_XT2_EXT3_EEENS1_16TensorSizeStrideIS8_Lj4EEEiS8_)
        /*1748*/ 	.word	0x00000000


	//----- nvinfo : EIATTR_MIN_STACK_SIZE
	.align		4
.L_1021:
        /*174c*/ 	.byte	0x04, 0x12
        /*174e*/ 	.short	(.L_1023 - .L_1022)
	.align		4
.L_1022:
        /*1750*/ 	.word	index@(_ZN2at6native40_GLOBAL__N__2351210d_8_Shape_cu_49f7391c35CatArrayBatchedCopy_alignedK_contigINS1_10OpaqueTypeILj1EEEjLi1ELi64ELi64ELi8EEEvPT_NS1_25CatArrInputTensorMetadataIS5_T0_XT2_EXT3_EEENS1_16TensorSizeStrideIS8_Lj4EEEiS8_)
        /*1754*/ 	.word	0x00000000


	//----- nvinfo : EIATTR_MIN_STACK_SIZE
	.align		4
.L_1023:
        /*1758*/ 	.byte	0x04, 0x12
        /*175a*/ 	.short	(.L_1025 - .L_1024)
	.align		4
.L_1024:
        /*175c*/ 	.word	index@(_ZN2at6native40_GLOBAL__N__2351210d_8_Shape_cu_49f7391c35CatArrayBatchedCopy_alignedK_contigINS1_10OpaqueTypeILj1EEEjLi1ELi64ELi64ELi16EEEvPT_NS1_25CatArrInputTensorMetadataIS5_T0_XT2_EXT3_EEENS1_16TensorSizeStrideIS8_Lj4EEEiS8_)
        /*1760*/ 	.word	0x00000000


	//----- nvinfo : EIATTR_MIN_STACK_SIZE
	.align		4
.L_1025:
        /*1764*/ 	.byte	0x04, 0x12
        /*1766*/ 	.short	(.L_1027 - .L_1026)
	.align		4
.L_1026:
        /*1768*/ 	.word	index@(_ZN2at6native40_GLOBAL__N__2351210d_8_Shape_cu_49f7391c30CatArrayBatchedCopy_vectorizedINS1_10OpaqueTypeILj1EEEjLi1ELi64ELi64ELi16ELi16EEEvPcNS1_25CatArrInputTensorMetadataIT_T0_XT2_EXT3_EEENS1_16TensorSizeStrideIS8_Lj4EEEiS8_)
        /*176c*/ 	.word	0x00000000


	//----- nvinfo : EIATTR_MIN_STACK_SIZE
	.align		4
.L_1027:
        /*1770*/ 	.byte	0x04, 0x12
        /*1772*/ 	.short	(.L_1029 - .L_1028)
	.align		4
.L_1028:
        /*1774*/ 	.word	index@(_ZN2at6native40_GLOBAL__N__2351210d_8_Shape_cu_49f7391c19CatArrayBatchedCopyINS1_10OpaqueTypeILj16EEEjLi4ELi128ELi1EEEvPT_NS1_25CatArrInputTensorMetadataIS5_T0_XT2_EXT3_EEENS1_16TensorSizeStrideIS8_Lj4EEEiS8_)
        /*1778*/ 	.word	0x00000000


	//----- nvinfo : EIATTR_MIN_STACK_SIZE
	.align		4
.L_1029:
        /*177c*/ 	.byte	0x04, 0x12
        /*177e*/ 	.short	(.L_1031 - .L_1030)
	.align		4
.L_1030:
        /*1780*/ 	.word	index@(_ZN2at6native40_GLOBAL__N__2351210d_8_Shape_cu_49f7391c26CatArrayBatchedCopy_contigINS1_10OpaqueTypeILj16EEEjLi4ELi128ELi1EEEvPT_NS1_25CatArrInputTensorMetadataIS5_T0_XT2_EXT3_EEENS1_16TensorSizeStrideIS8_Lj4EEEiS8_)
        /*1784*/ 	.word	0x00000000


	//----- nvinfo : EIATTR_MIN_STACK_SIZE
	.align		4
.L_1031:
        /*1788*/ 	.byte	0x04, 0x12
        /*178a*/ 	.short	(.L_1033 - .L_1032)
	.align		4
.L_1032:
        /*178c*/ 	.word	index@(_ZN2at6native40_GLOBAL__N__2351210d_8_Shape_cu_49f7391c35CatArrayBatchedCopy_alignedK_contigINS1_10OpaqueTypeILj16EEEjLi4ELi128ELi1ELi8EEEvPT_NS1_25CatArrInputTensorMetadataIS5_T0_XT2_EXT3_EEENS1_16TensorSizeStrideIS8_Lj4EEEiS8_)
        /*1790*/ 	.word	0x00000000


	//----- nvinfo : EIATTR_MIN_STACK_SIZE
	.align		4
.L_1033:
        /*1794*/ 	.byte	0x04, 0x12
        /*1796*/ 	.short	(.L_1035 - .L_1034)
	.align		4
.L_1034:
        /*1798*/ 	.word	index@(_ZN2at6native40_GLOBAL__N__2351210d_8_Shape_cu_49f7391c35CatArrayBatchedCopy_alignedK_contigINS1_10OpaqueTypeILj16EEEjLi4ELi128ELi1ELi16EEEvPT_NS1_25CatArrInputTensorMetadataIS5_T0_XT2_EXT3_EEENS1_16TensorSizeStrideIS8_Lj4EEEiS8_)
        /*179c*/ 	.word	0x00000000


	//----- nvinfo : EIATTR_MIN_STACK_SIZE
	.align		4
.L_1035:
        /*17a0*/ 	.byte	0x04, 0x12
        /*17a2*/ 	.short	(.L_1037 - .L_1036)
	.align		4
.L_1036:
        /*17a4*/ 	.word	index@(_ZN2at6native40_GLOBAL__N__2351210d_8_Shape_cu_49f7391c30CatArrayBatchedCopy_vectorizedINS1_10OpaqueTypeILj16EEEjLi4ELi128ELi1ELi16ELi1EEEvPcNS1_25CatArrInputTensorMetadataIT_T0_XT2_EXT3_EEENS1_16TensorSizeStrideIS8_Lj4EEEiS8_)
        /*17a8*/ 	.word	0x00000000


	//----- nvinfo : EIATTR_MIN_STACK_SIZE
	.align		4
.L_1037:
        /*17ac*/ 	.byte	0x04, 0x12
        /*17ae*/ 	.short	(.L_1039 - .L_1038)
	.align		4
.L_1038:
        /*17b0*/ 	.word	index@(_ZN2at6native40_GLOBAL__N__2351210d_8_Shape_cu_49f7391c19CatArrayBatchedCopyINS1_10OpaqueTypeILj16EEEjLi3ELi128ELi1EEEvPT_NS1_25CatArrInputTensorMetadataIS5_T0_XT2_EXT3_EEENS1_16TensorSizeStrideIS8_Lj4EEEiS8_)
        /*17b4*/ 	.word	0x00000000


	//----- nvinfo : EIATTR_MIN_STACK_SIZE
	.align		4
.L_1039:
        /*17b8*/ 	.byte	0x04, 0x12
        /*17ba*/ 	.short	(.L_1041 - .L_1040)
	.align		4
.L_1040:
        /*17bc*/ 	.word	index@(_ZN2at6native40_GLOBAL__N__2351210d_8_Shape_cu_49f7391c26CatArrayBatchedCopy_contigINS1_10OpaqueTypeILj16EEEjLi3ELi128ELi1EEEvPT_NS1_25CatArrInputTensorMetadataIS5_T0_XT2_EXT3_EEENS1_16TensorSizeStrideIS8_Lj4EEEiS8_)
        /*17c0*/ 	.word	0x00000000


	//----- nvinfo : EIATTR_MIN_STACK_SIZE
	.align		4
.L_1041:
        /*17c4*/ 	.byte	0x04, 0x12
        /*17c6*/ 	.short	(.L_1043 - .L_1042)
	.align		4
.L_1042:
        /*17c8*/ 	.word	index@(_ZN2at6native40_GLOBAL__N__2351210d_8_Shape_cu_49f7391c35CatArrayBatchedCopy_alignedK_contigINS1_10OpaqueTypeILj16EEEjLi3ELi128ELi1ELi8EEEvPT_NS1_25CatArrInputTensorMetadataIS5_T0_XT2_EXT3_EEENS1_16TensorSizeStrideIS8_Lj4EEEiS8_)
        /*17cc*/ 	.word	0x00000000


	//----- nvinfo : EIATTR_MIN_STACK_SIZE
	.align		4
.L_1043:
        /*17d0*/ 	.byte	0x04, 0x12
        /*17d2*/ 	.short	(.L_1045 - .L_1044)
	.align		4
.L_1044:
        /*17d4*/ 	.word	index@(_ZN2at6native40_GLOBAL__N__2351210d_8_Shape_cu_49f7391c35CatArrayBatchedCopy_alignedK_contigINS1_10OpaqueTypeILj16EEEjLi3ELi128ELi1ELi16EEEvPT_NS1_25CatArrInputTensorMetadataIS5_T0_XT2_EXT3_EEENS1_16TensorSizeStrideIS8_Lj4EEEiS8_)
        /*17d8*/ 	.word	0x00000000


	//----- nvinfo : EIATTR_MIN_STACK_SIZE
	.align		4
.L_1045:
        /*17dc*/ 	.byte	0x04, 0x12
        /*17de*/ 	.short	(.L_1047 - .L_1046)
	.align		4
.L_1046:
        /*17e0*/ 	.word	index@(_ZN2at6native40_GLOBAL__N__2351210d_8_Shape_cu_49f7391c30CatArrayBatchedCopy_vectorizedINS1_10OpaqueTypeILj16EEEjLi3ELi128ELi1ELi16ELi1EEEvPcNS1_25CatArrInputTensorMetadataIT_T0_XT2_EXT3_EEENS1_16TensorSizeStrideIS8_Lj4EEEiS8_)
        /*17e4*/ 	.word	0x00000000


	//----- nvinfo : EIATTR_MIN_STACK_SIZE
	.align		4
.L_1047:
        /*17e8*/ 	.byte	0x04, 0x12
        /*17ea*/ 	.short	(.L_1049 - .L_1048)
	.align		4
.L_1048:
        /*17ec*/ 	.word	index@(_ZN2at6native40_GLOBAL__N__2351210d_8_Shape_cu_49f7391c19CatArrayBatchedCopyINS1_10OpaqueTypeILj16EEEjLi2ELi128ELi1EEEvPT_NS1_25CatArrInputTensorMetadataIS5_T0_XT2_EXT3_EEENS1_16TensorSizeStrideIS8_Lj4EEEiS8_)
        /*17f0*/ 	.word	0x00000000


	//----- nvinfo : EIATTR_MIN_STACK_SIZE
	.align		4
.L_1049:
        /*17f4*/ 	.byte	0x04, 0x12
        /*17f6*/ 	.short	(.L_1051 - .L_1050)
	.align		4
.L_1050:
        /*17f8*/ 	.word	index@(_ZN2at6native40_GLOBAL__N__2351210d_8_Shape_cu_49f7391c26CatArrayBatchedCopy_contigINS1_10OpaqueTypeILj16EEEjLi2ELi128ELi1EEEvPT_NS1_25CatArrInputTensorMetadataIS5_T0_XT2_EXT3_EEENS1_16TensorSizeStrideIS8_Lj4EEEiS8_)
        /*17fc*/ 	.word	0x00000000


	//----- nvinfo : EIATTR_MIN_STACK_SIZE
	.align		4
.L_1051:
        /*1800*/ 	.byte	0x04, 0x12
        /*1802*/ 	.short	(.L_1053 - .L_1052)
	.align		4
.L_1052:
        /*1804*/ 	.word	index@(_ZN2at6native40_GLOBAL__N__2351210d_8_Shape_cu_49f7391c35CatArrayBatchedCopy_alignedK_contigINS1_10OpaqueTypeILj16EEEjLi2ELi128ELi1ELi8EEEvPT_NS1_25CatArrInputTensorMetadataIS5_T0_XT2_EXT3_EEENS1_16TensorSizeStrideIS8_Lj4EEEiS8_)
        /*1808*/ 	.word	0x00000000


	//----- nvinfo : EIATTR_MIN_STACK_SIZE
	.align		4
.L_1053:
        /*180c*/ 	.byte	0x04, 0x12
        /*180e*/ 	.short	(.L_1055 - .L_1054)
	.align		4
.L_1054:
        /*1810*/ 	.word	index@(_ZN2at6native40_GLOBAL__N__2351210d_8_Shape_cu_49f7391c35CatArrayBatchedCopy_alignedK_contigINS1_10OpaqueTypeILj16EEEjLi2ELi128ELi1ELi16EEEvPT_NS1_25CatArrInputTensorMetadataIS5_T0_XT2_EXT3_EEENS1_16TensorSizeStrideIS8_Lj4EEEiS8_)
        /*1814*/ 	.word	0x00000000


	//----- nvinfo : EIATTR_MIN_STACK_SIZE
	.align		4
.L_1055:
        /*1818*/ 	.byte	0x04, 0x12
        /*181a*/ 	.short	(.L_1057 - .L_1056)
	.align		4
.L_1056:
        /*181c*/ 	.word	index@(_ZN2at6native40_GLOBAL__N__2351210d_8_Shape_cu_49f7391c30CatArrayBatchedCopy_vectorizedINS1_10OpaqueTypeILj16EEEjLi2ELi128ELi1ELi16ELi1EEEvPcNS1_25CatArrInputTensorMetadataIT_T0_XT2_EXT3_EEENS1_16TensorSizeStrideIS8_Lj4EEEiS8_)
        /*1820*/ 	.word	0x00000000


	//----- nvinfo : EIATTR_MIN_STACK_SIZE
	.align		4
.L_1057:
        /*1824*/ 	.byte	0x04, 0x12
        /*1826*/ 	.short	(.L_1059 - .L_1058)
	.align		4
.L_1058:
        /*1828*/ 	.word	index@(_ZN2at6native40_GLOBAL__N__2351210d_8_Shape_cu_49f7391c19CatArrayBatchedCopyINS1_10OpaqueTypeILj16EEEjLi1ELi128ELi1EEEvPT_NS1_25CatArrInputTensorMetadataIS5_T0_XT2_EXT3_EEENS1_16TensorSizeStrideIS8_Lj4EEEiS8_)
        /*182c*/ 	.word	0x00000000


	//----- nvinfo : EIATTR_MIN_STACK_SIZE
	.align		4
.L_1059:
        /*1830*/ 	.byte	0x04, 0x12
        /*1832*/ 	.short	(.L_1061 - .L_1060)
	.align		4
.L_1060:
        /*1834*/ 	.word	index@(_ZN2at6native40_GLOBAL__N__2351210d_8_Shape_cu_49f7391c26CatArrayBatchedCopy_contigINS1_10OpaqueTypeILj16EEEjLi1ELi128ELi1EEEvPT_NS1_25CatArrInputTensorMetadataIS5_T0_XT2_EXT3_EEENS1_16TensorSizeStrideIS8_Lj4EEEiS8_)
        /*1838*/ 	.word	0x00000000


	//----- nvinfo : EIATTR_MIN_STACK_SIZE
	.align		4
.L_1061:
        /*183c*/ 	.byte	0x04, 0x12
        /*183e*/ 	.short	(.L_1063 - .L_1062)
	.align		4
.L_1062:
        /*1840*/ 	.word	index@(_ZN2at6native40_GLOBAL__N__2351210d_8_Shape_cu_49f7391c35CatArrayBatchedCopy_alignedK_contigINS1_10OpaqueTypeILj16EEEjLi1ELi128ELi1ELi8EEEvPT_NS1_25CatArrInputTensorMetadataIS5_T0_XT2_EXT3_EEENS1_16TensorSizeStrideIS8_Lj4EEEiS8_)
        /*1844*/ 	.word	0x00000000


	//----- nvinfo : EIATTR_MIN_STACK_SIZE
	.align		4
.L_1063:
        /*1848*/ 	.byte	0x04, 0x12
        /*184a*/ 	.short	(.L_1065 - .L_1064)
	.align		4
.L_1064:
        /*184c*/ 	.word	index@(_ZN2at6native40_GLOBAL__N__2351210d_8_Shape_cu_49f7391c35CatArrayBatchedCopy_alignedK_contigINS1_10OpaqueTypeILj16EEEjLi1ELi128ELi1ELi16EEEvPT_NS1_25CatArrInputTensorMetadataIS5_T0_XT2_EXT3_EEENS1_16TensorSizeStrideIS8_Lj4EEEiS8_)
        /*1850*/ 	.word	0x00000000


	//----- nvinfo : EIATTR_MIN_STACK_SIZE
	.align		4
.L_1065:
        /*1854*/ 	.byte	0x04, 0x12
        /*1856*/ 	.short	(.L_1067 - .L_1066)
	.align		4
.L_1066:
        /*1858*/ 	.word	index@(_ZN2at6native40_GLOBAL__N__2351210d_8_Shape_cu_49f7391c30CatArrayBatchedCopy_vectorizedINS1_10OpaqueTypeILj16EEEjLi1ELi128ELi1ELi16ELi1EEEvPcNS1_25CatArrInputTensorMetadataIT_T0_XT2_EXT3_EEENS1_16TensorSizeStrideIS8_Lj4EEEiS8_)
        /*185c*/ 	.word	0x00000000


	//----- nvinfo : EIATTR_MIN_STACK_SIZE
	.align		4
.L_1067:
        /*1860*/ 	.byte	0x04, 0x12
        /*1862*/ 	.short	(.L_1069 - .L_1068)
	.align		4
.L_1068:
        /*1864*/ 	.word	index@(_ZN2at6native40_GLOBAL__N__2351210d_8_Shape_cu_49f7391c19CatArrayBatchedCopyINS1_10OpaqueTypeILj8EEEjLi4ELi128ELi1EEEvPT_NS1_25CatArrInputTensorMetadataIS5_T0_XT2_EXT3_EEENS1_16TensorSizeStrideIS8_Lj4EEEiS8_)
        /*1868*/ 	.word	0x00000000


	//----- nvinfo : EIATTR_MIN_STACK_SIZE
	.align		4
.L_1069:
        /*186c*/ 	.byte	0x04, 0x12
        /*186e*/ 	.short	(.L_1071 - .L_1070)
	.align		4
.L_1070:
        /*1870*/ 	.word	index@(_ZN2at6native40_GLOBAL__N__2351210d_8_Shape_cu_49f7391c26CatArrayBatchedCopy_contigINS1_10OpaqueTypeILj8EEEjLi4ELi128ELi1EEEvPT_NS1_25CatArrInputTensorMetadataIS5_T0_XT2_EXT3_EEENS1_16TensorSizeStrideIS8_Lj4EEEiS8_)
        /*1874*/ 	.word	0x00000000


	//----- nvinfo : EIATTR_MIN_STACK_SIZE
	.align		4
.L_1071:
        /*1878*/ 	.byte	0x04, 0x12
        /*187a*/ 	.short	(.L_1073 - .L_1072)
	.align		4
.L_1072:
        /*187c*/ 	.word	index@(_ZN2at6native40_GLOBAL__N__2351210d_8_Shape_cu_49f7391c35CatArrayBatchedCopy_alignedK_contigINS1_10OpaqueTypeILj8EEEjLi4ELi128ELi1ELi8EEEvPT_NS1_25CatArrInputTensorMetadataIS5_T0_XT2_EXT3_EEENS1_16TensorSizeStrideIS8_Lj4EEEiS8_)
        /*1880*/ 	.word	0x00000000


	//----- nvinfo : EIATTR_MIN_STACK_SIZE
	.align		4
.L_1073:
        /*1884*/ 	.byte	0x04, 0x12
        /*1886*/ 	.short	(.L_1075 - .L_1074)
	.align		4
.L_1074:
        /*1888*/ 	.word	index@(_ZN2at6native40_GLOBAL__N__2351210d_8_Shape_cu_49f7391c35CatArrayBatchedCopy_alignedK_contigINS1_10OpaqueTypeILj8EEEjLi4ELi128ELi1ELi16EEEvPT_NS1_25CatArrInputTensorMetadataIS5_T0_XT2_EXT3_EEENS1_16TensorSizeStrideIS8_Lj4EEEiS8_)
        /*188c*/ 	.word	0x00000000


	//----- nvinfo : EIATTR_MIN_STACK_SIZE
	.align		4
.L_1075:
        /*1890*/ 	.byte	0x04, 0x12
        /*1892*/ 	.short	(.L_1077 - .L_1076)
	.align		4
.L_1076:
        /*1894*/ 	.word	index@(_ZN2at6native40_GLOBAL__N__2351210d_8_Shape_cu_49f7391c30CatArrayBatchedCopy_vectorizedINS1_10OpaqueTypeILj8EEEjLi4ELi128ELi1ELi16ELi2EEEvPcNS1_25CatArrInputTensorMetadataIT_T0_XT2_EXT3_EEENS1_16TensorSizeStrideIS8_Lj4EEEiS8_)
        /*1898*/ 	.word	0x00000000


	//----- nvinfo : EIATTR_MIN_STACK_SIZE
	.align		4
.L_1077:
        /*189c*/ 	.byte	0x04, 0x12
        /*189e*/ 	.short	(.L_1079 - .L_1078)
	.align		4
.L_1078:
        /*18a0*/ 	.word	index@(_ZN2at6native40_GLOBAL__N__2351210d_8_Shape_cu_49f7391c19CatArrayBatchedCopyINS1_10OpaqueTypeILj8EEEjLi3ELi128ELi1EEEvPT_NS1_25CatArrInputTensorMetadataIS5_T0_XT2_EXT3_EEENS1_16TensorSizeStrideIS8_Lj4EEEiS8_)
        /*18a4*/ 	.word	0x00000000


	//----- nvinfo : EIATTR_MIN_STACK_SIZE
	.align		4
.L_1079:
        /*18a8*/ 	.byte	0x04, 0x12
        /*18aa*/ 	.short	(.L_1081 - .L_1080)
	.align		4
.L_1080:
        /*18ac*/ 	.word	index@(_ZN2at6native40_GLOBAL__N__2351210d_8_Shape_cu_49f7391c26CatArrayBatchedCopy_contigINS1_10OpaqueTypeILj8EEEjLi3ELi128ELi1EEEvPT_NS1_25CatArrInputTensorMetadataIS5_T0_XT2_EXT3_EEENS1_16TensorSizeStrideIS8_Lj4EEEiS8_)
        /*18b0*/ 	.word	0x00000000


	//----- nvinfo : EIATTR_MIN_STACK_SIZE
	.align		4
.L_1081:
        /*18b4*/ 	.byte	0x04, 0x12
        /*18b6*/ 	.short	(.L_1083 - .L_1082)
	.align		4
.L_1082:
        /*18b8*/ 	.word	index@(_ZN2at6native40_GLOBAL__N__2351210d_8_Shape_cu_49f7391c35CatArrayBatchedCopy_alignedK_contigINS1_10OpaqueTypeILj8EEEjLi3ELi128ELi1ELi8EEEvPT_NS1_25CatArrInputTensorMetadataIS5_T0_XT2_EXT3_EEENS1_16TensorSizeStrideIS8_Lj4EEEiS8_)
        /*18bc*/ 	.word	0x00000000


	//----- nvinfo : EIATTR_MIN_STACK_SIZE
	.align		4
.L_1083:
        /*18c0*/ 	.byte	0x04, 0x12
        /*18c2*/ 	.short	(.L_1085 - .L_1084)
	.align		4
.L_1084:
        /*18c4*/ 	.word	index@(_ZN2at6native40_GLOBAL__N__2351210d_8_Shape_cu_49f7391c35CatArrayBatchedCopy_alignedK_contigINS1_10OpaqueTypeILj8EEEjLi3ELi128ELi1ELi16EEEvPT_NS1_25CatArrInputTensorMetadataIS5_T0_XT2_EXT3_EEENS1_16TensorSizeStrideIS8_Lj4EEEiS8_)
        /*18c8*/ 	.word	0x00000000


	//----- nvinfo : EIATTR_MIN_STACK_SIZE
	.align		4
.L_1085:
        /*18cc*/ 	.byte	0x04, 0x12
        /*18ce*/ 	.short	(.L_1087 - .L_1086)
	.align		4
.L_1086:
        /*18d0*/ 	.word	index@(_ZN2at6native40_GLOBAL__N__2351210d_8_Shape_cu_49f7391c30CatArrayBatchedCopy_vectorizedINS1_10OpaqueTypeILj8EEEjLi3ELi128ELi1ELi16ELi2EEEvPcNS1_25CatArrInputTensorMetadataIT_T0_XT2_EXT3_EEENS1_16TensorSizeStrideIS8_Lj4EEEiS8_)
        /*18d4*/ 	.word	0x00000000


	//----- nvinfo : EIATTR_MIN_STACK_SIZE
	.align		4
.L_1087:
        /*18d8*/ 	.byte	0x04, 0x12
        /*18da*/ 	.short	(.L_1089 - .L_1088)
	.align		4
.L_1088:
        /*18dc*/ 	.word	index@(_ZN2at6native40_GLOBAL__N__2351210d_8_Shape_cu_49f7391c19CatArrayBatchedCopyINS1_10OpaqueTypeILj8EEEjLi2ELi128ELi1EEEvPT_NS1_25CatArrInputTensorMetadataIS5_T0_XT2_EXT3_EEENS1_16TensorSizeStrideIS8_Lj4EEEiS8_)
        /*18e0*/ 	.word	0x00000000


	//----- nvinfo : EIATTR_MIN_STACK_SIZE
	.align		4
.L_1089:
        /*18e4*/ 	.byte	0x04, 0x12
        /*18e6*/ 	.short	(.L_1091 - .L_1090)
	.align		4
.L_1090:
        /*18e8*/ 	.word	index@(_ZN2at6native40_GLOBAL__N__2351210d_8_Shape_cu_49f7391c26CatArrayBatchedCopy_contigINS1_10OpaqueTypeILj8EEEjLi2ELi128ELi1EEEvPT_NS1_25CatArrInputTensorMetadataIS5_T0_XT2_EXT3_EEENS1_16TensorSizeStrideIS8_Lj4EEEiS8_)
        /*18ec*/ 	.word	0x00000000


	//----- nvinfo : EIATTR_MIN_STACK_SIZE
	.align		4
.L_1091:
        /*18f0*/ 	.byte	0x04, 0x12
        /*18f2*/ 	.short	(.L_1093 - .L_1092)
	.align		4
.L_1092:
        /*18f4*/ 	.word	index@(_ZN2at6native40_GLOBAL__N__2351210d_8_Shape_cu_49f7391c35CatArrayBatchedCopy_alignedK_contigINS1_10OpaqueTypeILj8EEEjLi2ELi128ELi1ELi8EEEvPT_NS1_25CatArrInputTensorMetadataIS5_T0_XT2_EXT3_EEENS1_16TensorSizeStrideIS8_Lj4EEEiS8_)
        /*18f8*/ 	.word	0x00000000


	//----- nvinfo : EIATTR_MIN_STACK_SIZE
	.align		4
.L_1093:
        /*18fc*/ 	.byte	0x04, 0x12
        /*18fe*/ 	.short	(.L_1095 - .L_1094)
	.align		4
.L_1094:
        /*1900*/ 	.word	index@(_ZN2at6native40_GLOBAL__N__2351210d_8_Shape_cu_49f7391c35CatArrayBatchedCopy_alignedK_contigINS1_10OpaqueTypeILj8EEEjLi2ELi128ELi1ELi16EEEvPT_NS1_25CatArrInputTensorMetadataIS5_T0_XT2_EXT3_EEENS1_16TensorSizeStrideIS8_Lj4EEEiS8_)
        /*1904*/ 	.word	0x00000000


	//----- nvinfo : EIATTR_MIN_STACK_SIZE
	.align		4
.L_1095:
        /*1908*/ 	.byte	0x04, 0x12
        /*190a*/ 	.short	(.L_1097 - .L_1096)
	.align		4
.L_1096:
        /*190c*/ 	.word	index@(_ZN2at6native40_GLOBAL__N__2351210d_8_Shape_cu_49f7391c30CatArrayBatchedCopy_vectorizedINS1_10OpaqueTypeILj8EEEjLi2ELi128ELi1ELi16ELi2EEEvPcNS1_25CatArrInputTensorMetadataIT_T0_XT2_EXT3_EEENS1_16TensorSizeStrideIS8_Lj4EEEiS8_)
        /*1910*/ 	.word	0x00000000


	//----- nvinfo : EIATTR_MIN_STACK_SIZE
	.align		4
.L_1097:
        /*1914*/ 	.byte	0x04, 0x12
        /*1916*/ 	.short	(.L_1099 - .L_1098)
	.align		4
.L_1098:
        /*1918*/ 	.word	index@(_ZN2at6native40_GLOBAL__N__2351210d_8_Shape_cu_49f7391c19CatArrayBatchedCopyINS1_10OpaqueTypeILj8EEEjLi1ELi128ELi1EEEvPT_NS1_25CatArrInputTensorMetadataIS5_T0_XT2_EXT3_EEENS1_16TensorSizeStrideIS8_Lj4EEEiS8_)
        /*191c*/ 	.word	0x00000000


	//----- nvinfo : EIATTR_MIN_STACK_SIZE
	.align		4
.L_1099:
        /*1920*/ 	.byte	0x04, 0x12
        /*1922*/ 	.short	(.L_1101 - .L_1100)
	.align		4
.L_1100:
        /*1924*/ 	.word	index@(_ZN2at6native40_GLOBAL__N__2351210d_8_Shape_cu_49f7391c26CatArrayBatchedCopy_contigINS1_10OpaqueTypeILj8EEEjLi1ELi128ELi1EEEvPT_NS1_25CatArrInputTensorMetadataIS5_T0_XT2_EXT3_EEENS1_16TensorSizeStrideIS8_Lj4EEEiS8_)
        /*1928*/ 	.word	0x00000000


	//----- nvinfo : EIATTR_MIN_STACK_SIZE
	.align		4
.L_1101:
        /*192c*/ 	.byte	0x04, 0x12
        /*192e*/ 	.short	(.L_1103 - .L_1102)
	.align		4
.L_1102:
        /*1930*/ 	.word	index@(_ZN2at6native40_GLOBAL__N__2351210d_8_Shape_cu_49f7391c35CatArrayBatchedCopy_alignedK_contigINS1_10OpaqueTypeILj8EEEjLi1ELi128ELi1ELi8EEEvPT_NS1_25CatArrInputTensorMetadataIS5_T0_XT2_EXT3_EEENS1_16TensorSizeStrideIS8_Lj4EEEiS8_)
        /*1934*/ 	.word	0x00000000


	//----- nvinfo : EIATTR_MIN_STACK_SIZE
	.align		4
.L_1103:
        /*1938*/ 	.byte	0x04, 0x12
        /*193a*/ 	.short	(.L_1105 - .L_1104)
	.align		4
.L_1104:
        /*193c*/ 	.word	index@(_ZN2at6native40_GLOBAL__N__2351210d_8_Shape_cu_49f7391c35CatArrayBatchedCopy_alignedK_contigINS1_10OpaqueTypeILj8EEEjLi1ELi128ELi1ELi16EEEvPT_NS1_25CatArrInputTensorMetadataIS5_T0_XT2_EXT3_EEENS1_16TensorSizeStrideIS8_Lj4EEEiS8_)
        /*1940*/ 	.word	0x00000000


	//----- nvinfo : EIATTR_MIN_STACK_SIZE
	.align		4
.L_1105:
        /*1944*/ 	.byte	0x04, 0x12
        /*1946*/ 	.short	(.L_1107 - .L_1106)
	.align		4
.L_1106:
        /*1948*/ 	.word	index@(_ZN2at6native40_GLOBAL__N__2351210d_8_Shape_cu_49f7391c30CatArrayBatchedCopy_vectorizedINS1_10OpaqueTypeILj8EEEjLi1ELi128ELi1ELi16ELi2EEEvPcNS1_25CatArrInputTensorMetadataIT_T0_XT2_EXT3_EEENS1_16TensorSizeStrideIS8_Lj4EEEiS8_)
        /*194c*/ 	.word	0x00000000


	//----- nvinfo : EIATTR_MIN_STACK_SIZE
	.align		4
.L_1107:
        /*1950*/ 	.byte	0x04, 0x12
        /*1952*/ 	.short	(.L_1109 - .L_1108)
	.align		4
.L_1108:
        /*1954*/ 	.word	index@(_ZN2at6native40_GLOBAL__N__2351210d_8_Shape_cu_49f7391c19CatArrayBatchedCopyINS1_10OpaqueTypeILj4EEEjLi4ELi128ELi1EEEvPT_NS1_25CatArrInputTensorMetadataIS5_T0_XT2_EXT3_EEENS1_16TensorSizeStrideIS8_Lj4EEEiS8_)
        /*1958*/ 	.word	0x00000000


	//----- nvinfo : EIATTR_MIN_STACK_SIZE
	.align		4
.L_1109:
        /*195c*/ 	.byte	0x04, 0x12
        /*195e*/ 	.short	(.L_1111 - .L_1110)
	.align		4
.L_1110:
        /*1960*/ 	.word	index@(_ZN2at6native40_GLOBAL__N__2351210d_8_Shape_cu_49f7391c26CatArrayBatchedCopy_contigINS1_10OpaqueTypeILj4EEEjLi4ELi128ELi1EEEvPT_NS1_25CatArrInputTensorMetadataIS5_T0_XT2_EXT3_EEENS1_16TensorSizeStrideIS8_Lj4EEEiS8_)
        /*1964*/ 	.word	0x00000000


	//----- nvinfo : EIATTR_MIN_STACK_SIZE
	.align		4
.L_1111:
        /*1968*/ 	.byte	0x04, 0x12
        /*196a*/ 	.short	(.L_1113 - .L_1112)
	.align		4
.L_1112:
        /*196c*/ 	.word	index@(_ZN2at6native40_GLOBAL__N__2351210d_8_Shape_cu_49f7391c35CatArrayBatchedCopy_alignedK_contigINS1_10OpaqueTypeILj4EEEjLi4ELi128ELi1ELi8EEEvPT_NS1_25CatArrInputTensorMetadataIS5_T0_XT2_EXT3_EEENS1_16TensorSizeStrideIS8_Lj4EEEiS8_)
        /*1970*/ 	.word	0x00000000


	//----- nvinfo : EIATTR_MIN_STACK_SIZE
	.align		4
.L_1113:
        /*1974*/ 	.byte	0x04, 0x12
        /*1976*/ 	.short	(.L_1115 - .L_1114)
	.align		4
.L_1114:
        /*1978*/ 	.word	index@(_ZN2at6native40_GLOBAL__N__2351210d_8_Shape_cu_49f7391c35CatArrayBatchedCopy_alignedK_contigINS1_10OpaqueTypeILj4EEEjLi4ELi128ELi1ELi16EEEvPT_NS1_25CatArrInputTensorMetadataIS5_T0_XT2_EXT3_EEENS1_16TensorSizeStrideIS8_Lj4EEEiS8_)
        /*197c*/ 	.word	0x00000000


	//----- nvinfo : EIATTR_MIN_STACK_SIZE
	.align		4
.L_1115:
        /*1980*/ 	.byte	0x04, 0x12
        /*1982*/ 	.short	(.L_1117 - .L_1116)
	.align		4
.L_1116:
        /*1984*/ 	.word	index@(_ZN2at6native40_GLOBAL__N__2351210d_8_Shape_cu_49f7391c30CatArrayBatchedCopy_vectorizedINS1_10OpaqueTypeILj4EEEjLi4ELi128ELi1ELi16ELi4EEEvPcNS1_25CatArrInputTensorMetadataIT_T0_XT2_EXT3_EEENS1_16TensorSizeStrideIS8_Lj4EEEiS8_)
        /*1988*/ 	.word	0x00000000


	//----- nvinfo : EIATTR_MIN_STACK_SIZE
	.align		4
.L_1117:
        /*198c*/ 	.byte	0x04, 0x12
        /*198e*/ 	.short	(.L_1119 - .L_1118)
	.align		4
.L_1118:
        /*1990*/ 	.word	index@(_ZN2at6native40_GLOBAL__N__2351210d_8_Shape_cu_49f7391c19CatArrayBatchedCopyINS1_10OpaqueTypeILj4EEEjLi3ELi128ELi1EEEvPT_NS1_25CatArrInputTensorMetadataIS5_T0_XT2_EXT3_EEENS1_16TensorSizeStrideIS8_Lj4EEEiS8_)
        /*1994*/ 	.word	0x00000000


	//----- nvinfo : EIATTR_MIN_STACK_SIZE
	.align		4
.L_1119:
        /*1998*/ 	.byte	0x04, 0x12
        /*199a*/ 	.short	(.L_1121 - .L_1120)
	.align		4
.L_1120:
        /*199c*/ 	.word	index@(_ZN2at6native40_GLOBAL__N__2351210d_8_Shape_cu_49f7391c26CatArrayBatchedCopy_contigINS1_10OpaqueTypeILj4EEEjLi3ELi128ELi1EEEvPT_NS1_25CatArrInputTensorMetadataIS5_T0_XT2_EXT3_EEENS1_16TensorSizeStrideIS8_Lj4EEEiS8_)
        /*19a0*/ 	.word	0x00000000


	//----- nvinfo : EIATTR_MIN_STACK_SIZE
	.align		4
.L_1121:
        /*19a4*/ 	.byte	0x04, 0x12
        /*19a6*/ 	.short	(.L_1123 - .L_1122)
	.align		4
.L_1122:
        /*19a8*/ 	.word	index@(_ZN2at6native40_GLOBAL__N__2351210d_8_Shape_cu_49f7391c35CatArrayBatchedCopy_alignedK_contigINS1_10OpaqueTypeILj4EEEjLi3ELi128ELi1ELi8EEEvPT_NS1_25CatArrInputTensorMetadataIS5_T0_XT2_EXT3_EEENS1_16TensorSizeStrideIS8_Lj4EEEiS8_)
        /*19ac*/ 	.word	0x00000000


	//----- nvinfo : EIATTR_MIN_STACK_SIZE
	.align		4
.L_1123:
        /*19b0*/ 	.byte	0x04, 0x12
        /*19b2*/ 	.short	(.L_1125 - .L_1124)
	.align		4
.L_1124:
        /*19b4*/ 	.word	index@(_ZN2at6native40_GLOBAL__N__2351210d_8_Shape_cu_49f7391c35CatArrayBatchedCopy_alignedK_contigINS1_10OpaqueTypeILj4EEEjLi3ELi128ELi1ELi16EEEvPT_NS1_25CatArrInputTensorMetadataIS5_T0_XT2_EXT3_EEENS1_16TensorSizeStrideIS8_Lj4EEEiS8_)
        /*19b8*/ 	.word	0x00000000


	//----- nvinfo : EIATTR_MIN_STACK_SIZE
	.align		4
.L_1125:
        /*19bc*/ 	.byte	0x04, 0x12
        /*19be*/ 	.short	(.L_1127 - .L_1126)
	.align		4
.L_1126:
        /*19c0*/ 	.word	index@(_ZN2at6native40_GLOBAL__N__2351210d_8_Shape_cu_49f7391c30CatArrayBatchedCopy_vectorizedINS1_10OpaqueTypeILj4EEEjLi3ELi128ELi1ELi16ELi4EEEvPcNS1_25CatArrInputTensorMetadataIT_T0_XT2_EXT3_EEENS1_16TensorSizeStrideIS8_Lj4EEEiS8_)
        /*19c4*/ 	.word	0x00000000


	//----- nvinfo : EIATTR_MIN_STACK_SIZE
	.align		4
.L_1127:
        /*19c8*/ 	.byte	0x04, 0x12
        /*19ca*/ 	.short	(.L_1129 - .L_1128)
	.align		4
.L_1128:
        /*19cc*/ 	.word	index@(_ZN2at6native40_GLOBAL__N__2351210d_8_Shape_cu_49f7391c19CatArrayBatchedCopyINS1_10OpaqueTypeILj4EEEjLi2ELi128ELi1EEEvPT_NS1_25CatArrInputTensorMetadataIS5_T0_XT2_EXT3_EEENS1_16TensorSizeStrideIS8_Lj4EEEiS8_)
        /*19d0*/ 	.word	0x00000000


	//----- nvinfo : EIATTR_MIN_STACK_SIZE
	.align		4
.L_1129:
        /*19d4*/ 	.byte	0x04, 0x12
        /*19d6*/ 	.short	(.L_1131 - .L_1130)
	.align		4
.L_1130:
        /*19d8*/ 	.word	index@(_ZN2at6native40_GLOBAL__N__2351210d_8_Shape_cu_49f7391c26CatArrayBatchedCopy_contigINS1_10OpaqueTypeILj4EEEjLi2ELi128ELi1EEEvPT_NS1_25CatArrInputTensorMetadataIS5_T0_XT2_EXT3_EEENS1_16TensorSizeStrideIS8_Lj4EEEiS8_)
        /*19dc*/ 	.word	0x00000000


	//----- nvinfo : EIATTR_MIN_STACK_SIZE
	.align		4
.L_1131:
        /*19e0*/ 	.byte	0x04, 0x12
        /*19e2*/ 	.short	(.L_1133 - .L_1132)
	.align		4
.L_1132:
        /*19e4*/ 	.word	index@(_ZN2at6native40_GLOBAL__N__2351210d_8_Shape_cu_49f7391c35CatArrayBatchedCopy_alignedK_contigINS1_10OpaqueTypeILj4EEEjLi2ELi128ELi1ELi8EEEvPT_NS1_25CatArrInputTensorMetadataIS5_T0_XT2_EXT3_EEENS1_16TensorSizeStrideIS8_Lj4EEEiS8_)
        /*19e8*/ 	.word	0x00000000


	//----- nvinfo : EIATTR_MIN_STACK_SIZE
	.align		4
.L_1133:
        /*19ec*/ 	.byte	0x04, 0x12
        /*19ee*/ 	.short	(.L_1135 - .L_1134)
	.align		4
.L_1134:
        /*19f0*/ 	.word	index@(_ZN2at6native40_GLOBAL__N__2351210d_8_Shape_cu_49f7391c35CatArrayBatchedCopy_alignedK_contigINS1_10OpaqueTypeILj4EEEjLi2ELi128ELi1ELi16EEEvPT_NS1_25CatArrInputTensorMetadataIS5_T0_XT2_EXT3_EEENS1_16TensorSizeStrideIS8_Lj4EEEiS8_)
        /*19f4*/ 	.word	0x00000000


	//----- nvinfo : EIATTR_MIN_STACK_SIZE
	.align		4
.L_1135:
        /*19f8*/ 	.byte	0x04, 0x12
        /*19fa*/ 	.short	(.L_1137 - .L_1136)
	.align		4
.L_1136:
        /*19fc*/ 	.word	index@(_ZN2at6native40_GLOBAL__N__2351210d_8_Shape_cu_49f7391c30CatArrayBatchedCopy_vectorizedINS1_10OpaqueTypeILj4EEEjLi2ELi128ELi1ELi16ELi4EEEvPcNS1_25CatArrInputTensorMetadataIT_T0_XT2_EXT3_EEENS1_16TensorSizeStrideIS8_Lj4EEEiS8_)
        /*1a00*/ 	.word	0x00000000


	//----- nvinfo : EIATTR_MIN_STACK_SIZE
	.align		4
.L_1137:
        /*1a04*/ 	.byte	0x04, 0x12
        /*1a06*/ 	.short	(.L_1139 - .L_1138)
	.align		4
.L_1138:
        /*1a08*/ 	.word	index@(_ZN2at6native40_GLOBAL__N__2351210d_8_Shape_cu_49f7391c19CatArrayBatchedCopyINS1_10OpaqueTypeILj4EEEjLi1ELi128ELi1EEEvPT_NS1_25CatArrInputTensorMetadataIS5_T0_XT2_EXT3_EEENS1_16TensorSizeStrideIS8_Lj4EEEiS8_)
        /*1a0c*/ 	.word	0x00000000


	//----- nvinfo : EIATTR_MIN_STACK_SIZE
	.align		4
.L_1139:
        /*1a10*/ 	.byte	0x04, 0x12
        /*1a12*/ 	.short	(.L_1141 - .L_1140)
	.align		4
.L_1140:
        /*1a14*/ 	.word	index@(_ZN2at6native40_GLOBAL__N__2351210d_8_Shape_cu_49f7391c26CatArrayBatchedCopy_contigINS1_10OpaqueTypeILj4EEEjLi1ELi128ELi1EEEvPT_NS1_25CatArrInputTensorMetadataIS5_T0_XT2_EXT3_EEENS1_16TensorSizeStrideIS8_Lj4EEEiS8_)
        /*1a18*/ 	.word	0x00000000


	//----- nvinfo : EIATTR_MIN_STACK_SIZE
	.align		4
.L_1141:
        /*1a1c*/ 	.byte	0x04, 0x12
        /*1a1e*/ 	.short	(.L_1143 - .L_1142)
	.align		4
.L_1142:
        /*1a20*/ 	.word	index@(_ZN2at6native40_GLOBAL__N__2351210d_8_Shape_cu_49f7391c35CatArrayBatchedCopy_alignedK_contigINS1_10OpaqueTypeILj4EEEjLi1ELi128ELi1ELi8EEEvPT_NS1_25CatArrInputTensorMetadataIS5_T0_XT2_EXT3_EEENS1_16TensorSizeStrideIS8_Lj4EEEiS8_)
        /*1a24*/ 	.word	0x00000000


	//----- nvinfo : EIATTR_MIN_STACK_SIZE
	.align		4
.L_1143:
        /*1a28*/ 	.byte	0x04, 0x12
        /*1a2a*/ 	.short	(.L_1145 - .L_1144)
	.align		4
.L_1144:
        /*1a2c*/ 	.word	index@(_ZN2at6native40_GLOBAL__N__2351210d_8_Shape_cu_49f7391c35CatArrayBatchedCopy_alignedK_contigINS1_10OpaqueTypeILj4EEEjLi1ELi128ELi1ELi16EEEvPT_NS1_25CatArrInputTensorMetadataIS5_T0_XT2_EXT3_EEENS1_16TensorSizeStrideIS8_Lj4EEEiS8_)
        /*1a30*/ 	.word	0x00000000


	//----- nvinfo : EIATTR_MIN_STACK_SIZE
	.align		4
.L_1145:
        /*1a34*/ 	.byte	0x04, 0x12
        /*1a36*/ 	.short	(.L_1147 - .L_1146)
	.align		4
.L_1146:
        /*1a38*/ 	.word	index@(_ZN2at6native40_GLOBAL__N__2351210d_8_Shape_cu_49f7391c30CatArrayBatchedCopy_vectorizedINS1_10OpaqueTypeILj4EEEjLi1ELi128ELi1ELi16ELi4EEEvPcNS1_25CatArrInputTensorMetadataIT_T0_XT2_EXT3_EEENS1_16TensorSizeStrideIS8_Lj4EEEiS8_)
        /*1a3c*/ 	.word	0x00000000


	//----- nvinfo : EIATTR_MIN_STACK_SIZE
	.align		4
.L_1147:
        /*1a40*/ 	.byte	0x04, 0x12
        /*1a42*/ 	.short	(.L_1149 - .L_1148)
	.align		4
.L_1148:
        /*1a44*/ 	.word	index@(_ZN2at6native40_GLOBAL__N__2351210d_8_Shape_cu_49f7391c19CatArrayBatchedCopyINS1_10OpaqueTypeILj2EEEjLi4ELi128ELi1EEEvPT_NS1_25CatArrInputTensorMetadataIS5_T0_XT2_EXT3_EEENS1_16TensorSizeStrideIS8_Lj4EEEiS8_)
        /*1a48*/ 	.word	0x00000000


	//----- nvinfo : EIATTR_MIN_STACK_SIZE
	.align		4
.L_1149:
        /*1a4c*/ 	.byte	0x04, 0x12
        /*1a4e*/ 	.short	(.L_1151 - .L_1150)
	.align		4
.L_1150:
        /*1a50*/ 	.word	index@(_ZN2at6native40_GLOBAL__N__2351210d_8_Shape_cu_49f7391c26CatArrayBatchedCopy_contigINS1_10OpaqueTypeILj2EEEjLi4ELi128ELi1EEEvPT_NS1_25CatArrInputTensorMetadataIS5_T0_XT2_EXT3_EEENS1_16TensorSizeStrideIS8_Lj4EEEiS8_)
        /*1a54*/ 	.word	0x00000000


	//----- nvinfo : EIATTR_MIN_STACK_SIZE
	.align		4
.L_1151:
        /*1a58*/ 	.byte	0x04, 0x12
        /*1a5a*/ 	.short	(.L_1153 - .L_1152)
	.align		4
.L_1152:
        /*1a5c*/ 	.word	index@(_ZN2at6native40_GLOBAL__N__2351210d_8_Shape_cu_49f7391c35CatArrayBatchedCopy_alignedK_contigINS1_10OpaqueTypeILj2EEEjLi4ELi128ELi1ELi8EEEvPT_NS1_25CatArrInputTensorMetadataIS5_T0_XT2_EXT3_EEENS1_16TensorSizeStrideIS8_Lj4EEEiS8_)
        /*1a60*/ 	.word	0x00000000


	//----- nvinfo : EIATTR_MIN_STACK_SIZE
	.align		4
.L_1153:
        /*1a64*/ 	.byte	0x04, 0x12
        /*1a66*/ 	.short	(.L_1155 - .L_1154)
	.align		4
.L_1154:
        /*1a68*/ 	.word	index@(_ZN2at6native40_GLOBAL__N__2351210d_8_Shape_cu_49f7391c35CatArrayBatchedCopy_alignedK_contigINS1_10OpaqueTypeILj2EEEjLi4ELi128ELi1ELi16EEEvPT_NS1_25CatArrInputTensorMetadataIS5_T0_XT2_EXT3_EEENS1_16TensorSizeStrideIS8_Lj4EEEiS8_)
        /*1a6c*/ 	.word	0x00000000


	//----- nvinfo : EIATTR_MIN_STACK_SIZE
	.align		4
.L_1155:
        /*1a70*/ 	.byte	0x04, 0x12
        /*1a72*/ 	.short	(.L_1157 - .L_1156)
	.align		4
.L_1156:
        /*1a74*/ 	.word	index@(_ZN2at6native40_GLOBAL__N__2351210d_8_Shape_cu_49f7391c30CatArrayBatchedCopy_vectorizedINS1_10OpaqueTypeILj2EEEjLi4ELi128ELi1ELi16ELi8EEEvPcNS1_25CatArrInputTensorMetadataIT_T0_XT2_EXT3_EEENS1_16TensorSizeStrideIS8_Lj4EEEiS8_)
        /*1a78*/ 	.word	0x00000000


	//----- nvinfo : EIATTR_MIN_STACK_SIZE
	.align		4
.L_1157:
        /*1a7c*/ 	.byte	0x04, 0x12
        /*1a7e*/ 	.short	(.L_1159 - .L_1158)
	.align		4
.L_1158:
        /*1a80*/ 	.word	index@(_ZN2at6native40_GLOBAL__N__2351210d_8_Shape_cu_49f7391c19CatArrayBatchedCopyINS1_10OpaqueTypeILj2EEEjLi3ELi128ELi1EEEvPT_NS1_25CatArrInputTensorMetadataIS5_T0_XT2_EXT3_EEENS1_16TensorSizeStrideIS8_Lj4EEEiS8_)
        /*1a84*/ 	.word	0x00000000


	//----- nvinfo : EIATTR_MIN_STACK_SIZE
	.align		4
.L_1159:
        /*1a88*/ 	.byte	0x04, 0x12
        /*1a8a*/ 	.short	(.L_1161 - .L_1160)
	.align		4
.L_1160:
        /*1a8c*/ 	.word	index@(_ZN2at6native40_GLOBAL__N__2351210d_8_Shape_cu_49f7391c26CatArrayBatchedCopy_contigINS1_10OpaqueTypeILj2EEEjLi3ELi128ELi1EEEvPT_NS1_25CatArrInputTensorMetadataIS5_T0_XT2_EXT3_EEENS1_16TensorSizeStrideIS8_Lj4EEEiS8_)
        /*1a90*/ 	.word	0x00000000


	//----- nvinfo : EIATTR_MIN_STACK_SIZE
	.align		4
.L_1161:
        /*1a94*/ 	.byte	0x04, 0x12
        /*1a96*/ 	.short	(.L_1163 - .L_1162)
	.align		4
.L_1162:
        /*1a98*/ 	.word	index@(_ZN2at6native40_GLOBAL__N__2351210d_8_Shape_cu_49f7391c35CatArrayBatchedCopy_alignedK_contigINS1_10OpaqueTypeILj2EEEjLi3ELi128ELi1ELi8EEEvPT_NS1_25CatArrInputTensorMetadataIS5_T0_XT2_EXT3_EEENS1_16TensorSizeStrideIS8_Lj4EEEiS8_)
        /*1a9c*/ 	.word	0x00000000


	//----- nvinfo : EIATTR_MIN_STACK_SIZE
	.align		4
.L_1163:
        /*1aa0*/ 	.byte	0x04, 0x12
        /*1aa2*/ 	.short	(.L_1165 - .L_1164)
	.align		4
.L_1164:
        /*1aa4*/ 	.word	index@(_ZN2at6native40_GLOBAL__N__2351210d_8_Shape_cu_49f7391c35CatArrayBatchedCopy_alignedK_contigINS1_10OpaqueTypeILj2EEEjLi3ELi128ELi1ELi16EEEvPT_NS1_25CatArrInputTensorMetadataIS5_T0_XT2_EXT3_EEENS1_16TensorSizeStrideIS8_Lj4EEEiS8_)
        /*1aa8*/ 	.word	0x00000000


	//----- nvinfo : EIATTR_MIN_STACK_SIZE
	.align		4
.L_1165:
        /*1aac*/ 	.byte	0x04, 0x12
        /*1aae*/ 	.short	(.L_1167 - .L_1166)
	.align		4
.L_1166:
        /*1ab0*/ 	.word	index@(_ZN2at6native40_GLOBAL__N__2351210d_8_Shape_cu_49f7391c30CatArrayBatchedCopy_vectorizedINS1_10OpaqueTypeILj2EEEjLi3ELi128ELi1ELi16ELi8EEEvPcNS1_25CatArrInputTensorMetadataIT_T0_XT2_EXT3_EEENS1_16TensorSizeStrideIS8_Lj4EEEiS8_)
        /*1ab4*/ 	.word	0x00000000


	//----- nvinfo : EIATTR_MIN_STACK_SIZE
	.align		4
.L_1167:
        /*1ab8*/ 	.byte	0x04, 0x12
        /*1aba*/ 	.short	(.L_1169 - .L_1168)
	.align		4
.L_1168:
        /*1abc*/ 	.word	index@(_ZN2at6native40_GLOBAL__N__2351210d_8_Shape_cu_49f7391c19CatArrayBatchedCopyINS1_10OpaqueTypeILj2EEEjLi2ELi128ELi1EEEvPT_NS1_25CatArrInputTensorMetadataIS5_T0_XT2_EXT3_EEENS1_16TensorSizeStrideIS8_Lj4EEEiS8_)
        /*1ac0*/ 	.word	0x00000000


	//----- nvinfo : EIATTR_MIN_STACK_SIZE
	.align		4
.L_1169:
        /*1ac4*/ 	.byte	0x04, 0x12
        /*1ac6*/ 	.short	(.L_1171 - .L_1170)
	.align		4
.L_1170:
        /*1ac8*/ 	.word	index@(_ZN2at6native40_GLOBAL__N__2351210d_8_Shape_cu_49f7391c26CatArrayBatchedCopy_contigINS1_10OpaqueTypeILj2EEEjLi2ELi128ELi1EEEvPT_NS1_25CatArrInputTensorMetadataIS5_T0_XT2_EXT3_EEENS1_16TensorSizeStrideIS8_Lj4EEEiS8_)
        /*1acc*/ 	.word	0x00000000


	//----- nvinfo : EIATTR_MIN_STACK_SIZE
	.align		4
.L_1171:
        /*1ad0*/ 	.byte	0x04, 0x12
        /*1ad2*/ 	.short	(.L_1173 - .L_1172)
	.align		4
.L_1172:
        /*1ad4*/ 	.word	index@(_ZN2at6native40_GLOBAL__N__2351210d_8_Shape_cu_49f7391c35CatArrayBatchedCopy_alignedK_contigINS1_10OpaqueTypeILj2EEEjLi2ELi128ELi1ELi8EEEvPT_NS1_25CatArrInputTensorMetadataIS5_T0_XT2_EXT3_EEENS1_16TensorSizeStrideIS8_Lj4EEEiS8_)
        /*1ad8*/ 	.word	0x00000000


	//----- nvinfo : EIATTR_MIN_STACK_SIZE
	.align		4
.L_1173:
        /*1adc*/ 	.byte	0x04, 0x12
        /*1ade*/ 	.short	(.L_1175 - .L_1174)
	.align		4
.L_1174:
        /*1ae0*/ 	.word	index@(_ZN2at6native40_GLOBAL__N__2351210d_8_Shape_cu_49f7391c35CatArrayBatchedCopy_alignedK_contigINS1_10OpaqueTypeILj2EEEjLi2ELi128ELi1ELi16EEEvPT_NS1_25CatArrInputTensorMetadataIS5_T0_XT2_EXT3_EEENS1_16TensorSizeStrideIS8_Lj4EEEiS8_)
        /*1ae4*/ 	.word	0x00000000


	//----- nvinfo : EIATTR_MIN_STACK_SIZE
	.align		4
.L_1175:
        /*1ae8*/ 	.byte	0x04, 0x12
        /*1aea*/ 	.short	(.L_1177 - .L_1176)
	.align		4
.L_1176:
        /*1aec*/ 	.word	index@(_ZN2at6native40_GLOBAL__N__2351210d_8_Shape_cu_49f7391c30CatArrayBatchedCopy_vectorizedINS1_10OpaqueTypeILj2EEEjLi2ELi128ELi1ELi16ELi8EEEvPcNS1_25CatArrInputTensorMetadataIT_T0_XT2_EXT3_EEENS1_16TensorSizeStrideIS8_Lj4EEEiS8_)
        /*1af0*/ 	.word	0x00000000


	//----- nvinfo : EIATTR_MIN_STACK_SIZE
	.align		4
.L_1177:
        /*1af4*/ 	.byte	0x04, 0x12
        /*1af6*/ 	.short	(.L_1179 - .L_1178)
	.align		4
.L_1178:
        /*1af8*/ 	.word	index@(_ZN2at6native40_GLOBAL__N__2351210d_8_Shape_cu_49f7391c19CatArrayBatchedCopyINS1_10OpaqueTypeILj2EEEjLi1ELi128ELi1EEEvPT_NS1_25CatArrInputTensorMetadataIS5_T0_XT2_EXT3_EEENS1_16TensorSizeStrideIS8_Lj4EEEiS8_)
        /*1afc*/ 	.word	0x00000000


	//----- nvinfo : EIATTR_MIN_STACK_SIZE
	.align		4
.L_1179:
        /*1b00*/ 	.byte	0x04, 0x12
        /*1b02*/ 	.short	(.L_1181 - .L_1180)
	.align		4
.L_1180:
        /*1b04*/ 	.word	index@(_ZN2at6native40_GLOBAL__N__2351210d_8_Shape_cu_49f7391c26CatArrayBatchedCopy_contigINS1_10OpaqueTypeILj2EEEjLi1ELi128ELi1EEEvPT_NS1_25CatArrInputTensorMetadataIS5_T0_XT2_EXT3_EEENS1_16TensorSizeStrideIS8_Lj4EEEiS8_)
        /*1b08*/ 	.word	0x00000000


	//----- nvinfo : EIATTR_MIN_STACK_SIZE
	.align		4
.L_1181:
        /*1b0c*/ 	.byte	0x04, 0x12
        /*1b0e*/ 	.short	(.L_1183 - .L_1182)
	.align		4
.L_1182:
        /*1b10*/ 	.word	index@(_ZN2at6native40_GLOBAL__N__2351210d_8_Shape_cu_49f7391c35CatArrayBatchedCopy_alignedK_contigINS1_10OpaqueTypeILj2EEEjLi1ELi128ELi1ELi8EEEvPT_NS1_25CatArrInputTensorMetadataIS5_T0_XT2_EXT3_EEENS1_16TensorSizeStrideIS8_Lj4EEEiS8_)
        /*1b14*/ 	.word	0x00000000


	//----- nvinfo : EIATTR_MIN_STACK_SIZE
	.align		4
.L_1183:
        /*1b18*/ 	.byte	0x04, 0x12
        /*1b1a*/ 	.short	(.L_1185 - .L_1184)
	.align		4
.L_1184:
        /*1b1c*/ 	.word	index@(_ZN2at6native40_GLOBAL__N__2351210d_8_Shape_cu_49f7391c35CatArrayBatchedCopy_alignedK_contigINS1_10OpaqueTypeILj2EEEjLi1ELi128ELi1ELi16EEEvPT_NS1_25CatArrInputTensorMetadataIS5_T0_XT2_EXT3_EEENS1_16TensorSizeStrideIS8_Lj4EEEiS8_)
        /*1b20*/ 	.word	0x00000000


	//----- nvinfo : EIATTR_MIN_STACK_SIZE
	.align		4
.L_1185:
        /*1b24*/ 	.byte	0x04, 0x12
        /*1b26*/ 	.short	(.L_1187 - .L_1186)
	.align		4
.L_1186:
        /*1b28*/ 	.word	index@(_ZN2at6native40_GLOBAL__N__2351210d_8_Shape_cu_49f7391c30CatArrayBatchedCopy_vectorizedINS1_10OpaqueTypeILj2EEEjLi1ELi128ELi1ELi16ELi8EEEvPcNS1_25CatArrInputTensorMetadataIT_T0_XT2_EXT3_EEENS1_16TensorSizeStrideIS8_Lj4EEEiS8_)
        /*1b2c*/ 	.word	0x00000000


	//----- nvinfo : EIATTR_MIN_STACK_SIZE
	.align		4
.L_1187:
        /*1b30*/ 	.byte	0x04, 0x12
        /*1b32*/ 	.short	(.L_1189 - .L_1188)
	.align		4
.L_1188:
        /*1b34*/ 	.word	index@(_ZN2at6native40_GLOBAL__N__2351210d_8_Shape_cu_49f7391c19CatArrayBatchedCopyINS1_10OpaqueTypeILj1EEEjLi4ELi128ELi1EEEvPT_NS1_25CatArrInputTensorMetadataIS5_T0_XT2_EXT3_EEENS1_16TensorSizeStrideIS8_Lj4EEEiS8_)
        /*1b38*/ 	.word	0x00000000


	//----- nvinfo : EIATTR_MIN_STACK_SIZE
	.align		4
.L_1189:
        /*1b3c*/ 	.byte	0x04, 0x12
        /*1b3e*/ 	.short	(.L_1191 - .L_1190)
	.align		4
.L_1190:
        /*1b40*/ 	.word	index@(_ZN2at6native40_GLOBAL__N__2351210d_8_Shape_cu_49f7391c26CatArrayBatchedCopy_contigINS1_10OpaqueTypeILj1EEEjLi4ELi128ELi1EEEvPT_NS1_25CatArrInputTensorMetadataIS5_T0_XT2_EXT3_EEENS1_16TensorSizeStrideIS8_Lj4EEEiS8_)
        /*1b44*/ 	.word	0x00000000


	//----- nvinfo : EIATTR_MIN_STACK_SIZE
	.align		4
.L_1191:
        /*1b48*/ 	.byte	0x04, 0x12
        /*1b4a*/ 	.short	(.L_1193 - .L_1192)
	.align		4
.L_1192:
        /*1b4c*/ 	.word	index@(_ZN2at6native40_GLOBAL__N__2351210d_8_Shape_cu_49f7391c35CatArrayBatchedCopy_alignedK_contigINS1_10OpaqueTypeILj1EEEjLi4ELi128ELi1ELi8EEEvPT_NS1_25CatArrInputTensorMetadataIS5_T0_XT2_EXT3_EEENS1_16TensorSizeStrideIS8_Lj4EEEiS8_)
        /*1b50*/ 	.word	0x00000000


	//----- nvinfo : EIATTR_MIN_STACK_SIZE
	.align		4
.L_1193:
        /*1b54*/ 	.byte	0x04, 0x12
        /*1b56*/ 	.short	(.L_1195 - .L_1194)
	.align		4
.L_1194:
        /*1b58*/ 	.word	index@(_ZN2at6native40_GLOBAL__N__2351210d_8_Shape_cu_49f7391c35CatArrayBatchedCopy_alignedK_contigINS1_10OpaqueTypeILj1EEEjLi4ELi128ELi1ELi16EEEvPT_NS1_25CatArrInputTensorMetadataIS5_T0_XT2_EXT3_EEENS1_16TensorSizeStrideIS8_Lj4EEEiS8_)
        /*1b5c*/ 	.word	0x00000000


	//----- nvinfo : EIATTR_MIN_STACK_SIZE
	.align		4
.L_1195:
        /*1b60*/ 	.byte	0x04, 0x12
        /*1b62*/ 	.short	(.L_1197 - .L_1196)
	.align		4
.L_1196:
        /*1b64*/ 	.word	index@(_ZN2at6native40_GLOBAL__N__2351210d_8_Shape_cu_49f7391c30CatArrayBatchedCopy_vectorizedINS1_10OpaqueTypeILj1EEEjLi4ELi128ELi1ELi16ELi16EEEvPcNS1_25CatArrInputTensorMetadataIT_T0_XT2_EXT3_EEENS1_16TensorSizeStrideIS8_Lj4EEEiS8_)
        /*1b68*/ 	.word	0x00000000


	//----- nvinfo : EIATTR_MIN_STACK_SIZE
	.align		4
.L_1197:
        /*1b6c*/ 	.byte	0x04, 0x12
        /*1b6e*/ 	.short	(.L_1199 - .L_1198)
	.align		4
.L_1198:
        /*1b70*/ 	.word	index@(_ZN2at6native40_GLOBAL__N__2351210d_8_Shape_cu_49f7391c19CatArrayBatchedCopyINS1_10OpaqueTypeILj1EEEjLi3ELi128ELi1EEEvPT_NS1_25CatArrInputTensorMetadataIS5_T0_XT2_EXT3_EEENS1_16TensorSizeStrideIS8_Lj4EEEiS8_)
        /*1b74*/ 	.word	0x00000000


	//----- nvinfo : EIATTR_MIN_STACK_SIZE
	.align		4
.L_1199:
        /*1b78*/ 	.byte	0x04, 0x12
        /*1b7a*/ 	.short	(.L_1201 - .L_1200)
	.align		4
.L_1200:
        /*1b7c*/ 	.word	index@(_ZN2at6native40_GLOBAL__N__2351210d_8_Shape_cu_49f7391c26CatArrayBatchedCopy_contigINS1_10OpaqueTypeILj1EEEjLi3ELi128ELi1EEEvPT_NS1_25CatArrInputTensorMetadataIS5_T0_XT2_EXT3_EEENS1_16TensorSizeStrideIS8_Lj4EEEiS8_)
        /*1b80*/ 	.word	0x00000000


	//----- nvinfo : EIATTR_MIN_STACK_SIZE
	.align		4
.L_1201:
        /*1b84*/ 	.byte	0x04, 0x12
        /*1b86*/ 	.short	(.L_1203 - .L_1202)
	.align		4
.L_1202:
        /*1b88*/ 	.word	index@(_ZN2at6native40_GLOBAL__N__2351210d_8_Shape_cu_49f7391c35CatArrayBatchedCopy_alignedK_contigINS1_10OpaqueTypeILj1EEEjLi3ELi128ELi1ELi8EEEvPT_NS1_25CatArrInputTensorMetadataIS5_T0_XT2_EXT3_EEENS1_16TensorSizeStrideIS8_Lj4EEEiS8_)
        /*1b8c*/ 	.word	0x00000000


	//----- nvinfo : EIATTR_MIN_STACK_SIZE
	.align		4
.L_1203:
        /*1b90*/ 	.byte	0x04, 0x12
        /*1b92*/ 	.short	(.L_1205 - .L_1204)
	.align		4
.L_1204:
        /*1b94*/ 	.word	index@(_ZN2at6native40_GLOBAL__N__2351210d_8_Shape_cu_49f7391c35CatArrayBatchedCopy_alignedK_contigINS1_10OpaqueTypeILj1EEEjLi3ELi128ELi1ELi16EEEvPT_NS1_25CatArrInputTensorMetadataIS5_T0_XT2_EXT3_EEENS1_16TensorSizeStrideIS8_Lj4EEEiS8_)
        /*1b98*/ 	.word	0x00000000


	//----- nvinfo : EIATTR_MIN_STACK_SIZE
	.align		4
.L_1205:
        /*1b9c*/ 	.byte	0x04, 0x12
        /*1b9e*/ 	.short	(.L_1207 - .L_1206)
	.align		4
.L_1206:
        /*1ba0*/ 	.word	index@(_ZN2at6native40_GLOBAL__N__2351210d_8_Shape_cu_49f7391c30CatArrayBatchedCopy_vectorizedINS1_10OpaqueTypeILj1EEEjLi3ELi128ELi1ELi16ELi16EEEvPcNS1_25CatArrInputTensorMetadataIT_T0_XT2_EXT3_EEENS1_16TensorSizeStrideIS8_Lj4EEEiS8_)
        /*1ba4*/ 	.word	0x00000000


	//----- nvinfo : EIATTR_MIN_STACK_SIZE
	.align		4
.L_1207:
        /*1ba8*/ 	.byte	0x04, 0x12
        /*1baa*/ 	.short	(.L_1209 - .L_1208)
	.align		4
.L_1208:
        /*1bac*/ 	.word	index@(_ZN2at6native40_GLOBAL__N__2351210d_8_Shape_cu_49f7391c19CatArrayBatchedCopyINS1_10OpaqueTypeILj1EEEjLi2ELi128ELi1EEEvPT_NS1_25CatArrInputTensorMetadataIS5_T0_XT2_EXT3_EEENS1_16TensorSizeStrideIS8_Lj4EEEiS8_)
        /*1bb0*/ 	.word	0x00000000


	//----- nvinfo : EIATTR_MIN_STACK_SIZE
	.align		4
.L_1209:
        /*1bb4*/ 	.byte	0x04, 0x12
        /*1bb6*/ 	.short	(.L_1211 - .L_1210)
	.align		4
.L_1210:
        /*1bb8*/ 	.word	index@(_ZN2at6native40_GLOBAL__N__2351210d_8_Shape_cu_49f7391c26CatArrayBatchedCopy_contigINS1_10OpaqueTypeILj1EEEjLi2ELi128ELi1EEEvPT_NS1_25CatArrInputTensorMetadataIS5_T0_XT2_EXT3_EEENS1_16TensorSizeStrideIS8_Lj4EEEiS8_)
        /*1bbc*/ 	.word	0x00000000


	//----- nvinfo : EIATTR_MIN_STACK_SIZE
	.align		4
.L_1211:
        /*1bc0*/ 	.byte	0x04, 0x12
        /*1bc2*/ 	.short	(.L_1213 - .L_1212)
	.align		4
.L_1212:
        /*1bc4*/ 	.word	index@(_ZN2at6native40_GLOBAL__N__2351210d_8_Shape_cu_49f7391c35CatArrayBatchedCopy_alignedK_contigINS1_10OpaqueTypeILj1EEEjLi2ELi128ELi1ELi8EEEvPT_NS1_25CatArrInputTensorMetadataIS5_T0_XT2_EXT3_EEENS1_16TensorSizeStrideIS8_Lj4EEEiS8_)
        /*1bc8*/ 	.word	0x00000000


	//----- nvinfo : EIATTR_MIN_STACK_SIZE
	.align		4
.L_1213:
        /*1bcc*/ 	.byte	0x04, 0x12
        /*1bce*/ 	.short	(.L_1215 - .L_1214)
	.align		4
.L_1214:
        /*1bd0*/ 	.word	index@(_ZN2at6native40_GLOBAL__N__2351210d_8_Shape_cu_49f7391c35CatArrayBatchedCopy_alignedK_contigINS1_10OpaqueTypeILj1EEEjLi2ELi128ELi1ELi16EEEvPT_NS1_25CatArrInputTensorMetadataIS5_T0_XT2_EXT3_EEENS1_16TensorSizeStrideIS8_Lj4EEEiS8_)
        /*1bd4*/ 	.word	0x00000000


	//----- nvinfo : EIATTR_MIN_STACK_SIZE
	.align		4
.L_1215:
        /*1bd8*/ 	.byte	0x04, 0x12
        /*1bda*/ 	.short	(.L_1217 - .L_1216)
	.align		4
.L_1216:
        /*1bdc*/ 	.word	index@(_ZN2at6native40_GLOBAL__N__2351210d_8_Shape_cu_49f7391c30CatArrayBatchedCopy_vectorizedINS1_10OpaqueTypeILj1EEEjLi2ELi128ELi1ELi16ELi16EEEvPcNS1_25CatArrInputTensorMetadataIT_T0_XT2_EXT3_EEENS1_16TensorSizeStrideIS8_Lj4EEEiS8_)
        /*1be0*/ 	.word	0x00000000


	//----- nvinfo : EIATTR_MIN_STACK_SIZE
	.align		4
.L_1217:
        /*1be4*/ 	.byte	0x04, 0x12
        /*1be6*/ 	.short	(.L_1219 - .L_1218)
	.align		4
.L_1218:
        /*1be8*/ 	.word	index@(_ZN2at6native40_GLOBAL__N__2351210d_8_Shape_cu_49f7391c19CatArrayBatchedCopyINS1_10OpaqueTypeILj1EEEjLi1ELi128ELi1EEEvPT_NS1_25CatArrInputTensorMetadataIS5_T0_XT2_EXT3_EEENS1_16TensorSizeStrideIS8_Lj4EEEiS8_)
        /*1bec*/ 	.word	0x00000000


	//----- nvinfo : EIATTR_MIN_STACK_SIZE
	.align		4
.L_1219:
        /*1bf0*/ 	.byte	0x04, 0x12
        /*1bf2*/ 	.short	(.L_1221 - .L_1220)
	.align		4
.L_1220:
        /*1bf4*/ 	.word	index@(_ZN2at6native40_GLOBAL__N__2351210d_8_Shape_cu_49f7391c26CatArrayBatchedCopy_contigINS1_10OpaqueTypeILj1EEEjLi1ELi128ELi1EEEvPT_NS1_25CatArrInputTensorMetadataIS5_T0_XT2_EXT3_EEENS1_16TensorSizeStrideIS8_Lj4EEEiS8_)
        /*1bf8*/ 	.word	0x00000000


	//----- nvinfo : EIATTR_MIN_STACK_SIZE
	.align		4
.L_1221:
        /*1bfc*/ 	.byte	0x04, 0x12
        /*1bfe*/ 	.short	(.L_1223 - .L_1222)
	.align		4
.L_1222:
        /*1c00*/ 	.word	index@(_ZN2at6native40_GLOBAL__N__2351210d_8_Shape_cu_49f7391c35CatArrayBatchedCopy_alignedK_contigINS1_10OpaqueTypeILj1EEEjLi1ELi128ELi1ELi8EEEvPT_NS1_25CatArrInputTensorMetadataIS5_T0_XT2_EXT3_EEENS1_16TensorSizeStrideIS8_Lj4EEEiS8_)
        /*1c04*/ 	.word	0x00000000


	//----- nvinfo : EIATTR_MIN_STACK_SIZE
	.align		4
.L_1223:
        /*1c08*/ 	.byte	0x04, 0x12
        /*1c0a*/ 	.short	(.L_1225 - .L_1224)
	.align		4
.L_1224:
        /*1c0c*/ 	.word	index@(_ZN2at6native40_GLOBAL__N__2351210d_8_Shape_cu_49f7391c35CatArrayBatchedCopy_alignedK_contigINS1_10OpaqueTypeILj1EEEjLi1ELi128ELi1ELi16EEEvPT_NS1_25CatArrInputTensorMetadataIS5_T0_XT2_EXT3_EEENS1_16TensorSizeStrideIS8_Lj4EEEiS8_)
        /*1c10*/ 	.word	0x00000000


	//----- nvinfo : EIATTR_MIN_STACK_SIZE
	.align		4
.L_1225:
        /*1c14*/ 	.byte	0x04, 0x12
        /*1c16*/ 	.short	(.L_1227 - .L_1226)
	.align		4
.L_1226:
        /*1c18*/ 	.word	index@(_ZN2at6native40_GLOBAL__N__2351210d_8_Shape_cu_49f7391c30CatArrayBatchedCopy_vectorizedINS1_10OpaqueTypeILj1EEEjLi1ELi128ELi1ELi16ELi16EEEvPcNS1_25CatArrInputTensorMetadataIT_T0_XT2_EXT3_EEENS1_16TensorSizeStrideIS8_Lj4EEEiS8_)
        /*1c1c*/ 	.word	0x00000000
.L_1227:


//--------------------- .nv.compat                --------------------------
	.section	.nv.compat,"",@"SHT_CUDA_COMPAT_INFO"
	.align	4
        /*0000*/ 	.byte	0x02, 0x09, 0x01, 0x00, 0x02, 0x02, 0x01, 0x00, 0x02, 0x05, 0x05, 0x00, 0x03, 0x07, 0x01, 0x01
        /*0010*/ 	.byte	0x02, 0x03, 0x00, 0x00, 0x02, 0x06, 0x01, 0x00, 0x04, 0x0b, 0x08, 0x00, 0x00, 0x00, 0x00, 0x00
        /*0020*/ 	.byte	0x00, 0x00, 0x00, 0x00


//--------------------- .nv.info._ZN2at6native40_GLOBAL__N__2351210d_8_Shape_cu_49f7391c19CatArrayBatchedCopyINS1_10OpaqueTypeILj16EEEjLi4ELi64ELi64EEEvPT_NS1_25CatArrInputTensorMetadataIS5_T0_XT2_EXT3_EEENS1_16TensorSizeStrideIS8_Lj4EEEiS8_ --------------------------
	.section	.nv.info._ZN2at6native40_GLOBAL__N__2351210d_8_Shape_cu_49f7391c19CatArrayBatchedCopyINS1_10OpaqueTypeILj16EEEjLi4ELi64ELi64EEEvPT_NS1_25CatArrInputTensorMetadataIS5_T0_XT2_EXT3_EEENS1_16TensorSizeStrideIS8_Lj4EEEiS8_,"",@"SHT_CUDA_INFO"
	.sectionflags	@""
	.align	4


	//----- nvinfo : EIATTR_CUDA_API_VERSION
	.align		4
        /*0000*/ 	.byte	0x04, 0x37
        /*0002*/ 	.short	(.L_1229 - .L_1228)
.L_1228:
        /*0004*/ 	.word	0x00000082


	//----- nvinfo : EIATTR_KPARAM_INFO
	.align		4
.L_1229:
        /*0008*/ 	.byte	0x04, 0x17
        /*000a*/ 	.short	(.L_1231 - .L_1230)
.L_1230:
        /*000c*/ 	.word	0x00000000
        /*0010*/ 	.short	0x0004
        /*0012*/ 	.short	0x0d6c
        /*0014*/ 	.byte	0x00, 0xf0, 0x11, 0x00


	//----- nvinfo : EIATTR_KPARAM_INFO
	.align		4
.L_1231:
        /*0018*/ 	.byte	0x04, 0x17
        /*001a*/ 	.short	(.L_1233 - .L_1232)
.L_1232:
        /*001c*/ 	.word	0x00000000
        /*0020*/ 	.short	0x0003
        /*0022*/ 	.short	0x0d68
        /*0024*/ 	.byte	0x00, 0xf0, 0x11, 0x00


	//----- nvinfo : EIATTR_KPARAM_INFO
	.align		4
.L_1233:
        /*0028*/ 	.byte	0x04, 0x17
        /*002a*/ 	.short	(.L_1235 - .L_1234)
.L_1234:
        /*002c*/ 	.word	0x00000000
        /*0030*/ 	.short	0x0002
        /*0032*/ 	.short	0x0d48
        /*0034*/ 	.byte	0x00, 0xf0, 0x81, 0x00


	//----- nvinfo : EIATTR_KPARAM_INFO
	.align		4
.L_1235:
        /*0038*/ 	.byte	0x04, 0x17
        /*003a*/ 	.short	(.L_1237 - .L_1236)
.L_1236:
        /*003c*/ 	.word	0x00000000
        /*0040*/ 	.short	0x0001
        /*0042*/ 	.short	0x0008
        /*0044*/ 	.byte	0x00, 0xf0, 0x01, 0x35


	//----- nvinfo : EIATTR_KPARAM_INFO
	.align		4
.L_1237:
        /*0048*/ 	.byte	0x04, 0x17
        /*004a*/ 	.short	(.L_1239 - .L_1238)
.L_1238:
        /*004c*/ 	.word	0x00000000
        /*0050*/ 	.short	0x0000
        /*0052*/ 	.short	0x0000
        /*0054*/ 	.byte	0x00, 0xf0, 0x21, 0x00


	//----- nvinfo : EIATTR_SPARSE_MMA_MASK
	.align		4
.L_1239:
        /*0058*/ 	.byte	0x03, 0x50
        /*005a*/ 	.short	0x0000


	//----- nvinfo : EIATTR_MAXREG_COUNT
	.align		4
        /*005c*/ 	.byte	0x03, 0x1b
        /*005e*/ 	.short	0x00ff


	//----- nvinfo : EIATTR_MERCURY_ISA_VERSION
	.align		4
        /*0060*/ 	.byte	0x03, 0x5f
        /*0062*/ 	.short	0x0101


	//----- nvinfo : EIATTR_EXIT_INSTR_OFFSETS
	.align		4
        /*0064*/ 	.byte	0x04, 0x1c
        /*0066*/ 	.short	(.L_1241 - .L_1240)


	//   ....[0]....
.L_1240:
        /*0068*/ 	.word	0x000000a0


	//   ....[1]....
        /*006c*/ 	.word	0x00000720


	//   ....[2]....
        /*0070*/ 	.word	0x000010f0


	//----- nvinfo : EIATTR_CRS_STACK_SIZE
	.align		4
.L_1241:
        /*0074*/ 	.byte	0x04, 0x1e
        /*0076*/ 	.short	(.L_1243 - .L_1242)
.L_1242:
        /*0078*/ 	.word	0x00000000


	//----- nvinfo : EIATTR_CBANK_PARAM_SIZE
	.align		4
.L_1243:
        /*007c*/ 	.byte	0x03, 0x19
        /*007e*/ 	.short	0x0d70


	//----- nvinfo : EIATTR_PARAM_CBANK
	.align		4
        /*0080*/ 	.byte	0x04, 0x0a
        /*0082*/ 	.short	(.L_1245 - .L_1244)
	.align		4
.L_1244:
        /*0084*/ 	.word	index@(.nv.constant0._ZN2at6native40_GLOBAL__N__2351210d_8_Shape_cu_49f7391c19CatArrayBatchedCopyINS1_10OpaqueTypeILj16EEEjLi4ELi64ELi64EEEvPT_NS1_25CatArrInputTensorMetadataIS5_T0_XT2_EXT3_EEENS1_16TensorSizeStrideIS8_Lj4EEEiS8_)
        /*0088*/ 	.short	0x0210
        /*008a*/ 	.short	0x0d70


	//----- nvinfo : EIATTR_SW_WAR
	.align		4
.L_1245:
        /*008c*/ 	.byte	0x04, 0x36
        /*008e*/ 	.short	(.L_1247 - .L_1246)
.L_1246:
        /*0090*/ 	.word	0x00000008
.L_1247:


//--------------------- .nv.info._ZN2at6native40_GLOBAL__N__2351210d_8_Shape_cu_49f7391c26CatArrayBatchedCopy_contigINS1_10OpaqueTypeILj16EEEjLi4ELi64ELi64EEEvPT_NS1_25CatArrInputTensorMetadataIS5_T0_XT2_EXT3_EEENS1_16TensorSizeStrideIS8_Lj4EEEiS8_ --------------------------
	.section	.nv.info._ZN2at6native40_GLOBAL__N__2351210d_8_Shape_cu_49f7391c26CatArrayBatchedCopy_contigINS1_10OpaqueTypeILj16EEEjLi4ELi64ELi64EEEvPT_NS1_25CatArrInputTensorMetadataIS5_T0_XT2_EXT3_EEENS1_16TensorSizeStrideIS8_Lj4EEEiS8_,"",@"SHT_CUDA_INFO"
	.sectionflags	@""
	.align	4


	//----- nvinfo : EIATTR_CUDA_API_VERSION
	.align		4
        /*0000*/ 	.byte	0x04, 0x37
        /*0002*/ 	.short	(.L_1249 - .L_1248)
.L_1248:
        /*0004*/ 	.word	0x00000082


	//----- nvinfo : EIATTR_KPARAM_INFO
	.align		4
.L_1249:
        /*0008*/ 	.byte	0x04, 0x17
        /*000a*/ 	.short	(.L_1251 - .L_1250)
.L_1250:
        /*000c*/ 	.word	0x00000000
        /*0010*/ 	.short	0x0004
        /*0012*/ 	.short	0x0d6c
        /*0014*/ 	.byte	0x00, 0xf0, 0x11, 0x00


	//----- nvinfo : EIATTR_KPARAM_INFO
	.align		4
.L_1251:
        /*0018*/ 	.byte	0x04, 0x17
        /*001a*/ 	.short	(.L_1253 - .L_1252)
.L_1252:
        /*001c*/ 	.word	0x00000000
        /*0020*/ 	.short	0x0003
        /*0022*/ 	.short	0x0d68
        /*0024*/ 	.byte	0x00, 0xf0, 0x11, 0x00


	//----- nvinfo : EIATTR_KPARAM_INFO
	.align		4
.L_1253:
        /*0028*/ 	.byte	0x04, 0x17
        /*002a*/ 	.short	(.L_1255 - .L_1254)
.L_1254:
        /*002c*/ 	.word	0x00000000
        /*0030*/ 	.short	0x0002
        /*0032*/ 	.short	0x0d48
        /*0034*/ 	.byte	0x00, 0xf0, 0x81, 0x00


	//----- nvinfo : EIATTR_KPARAM_INFO
	.align		4
.L_1255:
        /*0038*/ 	.byte	0x04, 0x17
        /*003a*/ 	.short	(.L_1257 - .L_1256)
.L_1256:
        /*003c*/ 	.word	0x00000000
        /*0040*/ 	.short	0x0001
        /*0042*/ 	.short	0x0008
        /*0044*/ 	.byte	0x00, 0xf0, 0x01, 0x35


	//----- nvinfo : EIATTR_KPARAM_INFO
	.align		4
.L_1257:
        /*0048*/ 	.byte	0x04, 0x17
        /*004a*/ 	.short	(.L_1259 - .L_1258)
.L_1258:
        /*004c*/ 	.word	0x00000000
        /*0050*/ 	.short	0x0000
        /*0052*/ 	.short	0x0000
        /*0054*/ 	.byte	0x00, 0xf0, 0x21, 0x00


	//----- nvinfo : EIATTR_SPARSE_MMA_MASK
	.align		4
.L_1259:
        /*0058*/ 	.byte	0x03, 0x50
        /*005a*/ 	.short	0x0000


	//----- nvinfo : EIATTR_MAXREG_COUNT
	.align		4
        /*005c*/ 	.byte	0x03, 0x1b
        /*005e*/ 	.short	0x00ff


	//----- nvinfo : EIATTR_MERCURY_ISA_VERSION
	.align		4
        /*0060*/ 	.byte	0x03, 0x5f
        /*0062*/ 	.short	0x0101


	//----- nvinfo : EIATTR_EXIT_INSTR_OFFSETS
	.align		4
        /*0064*/ 	.byte	0x04, 0x1c
        /*0066*/ 	.short	(.L_1261 - .L_1260)


	//   ....[0]....
.L_1260:
        /*0068*/ 	.word	0x000000a0


	//   ....[1]....
        /*006c*/ 	.word	0x00000690


	//----- nvinfo : EIATTR_CRS_STACK_SIZE
	.align		4
.L_1261:
        /*0070*/ 	.byte	0x04, 0x1e
        /*0072*/ 	.short	(.L_1263 - .L_1262)
.L_1262:
        /*0074*/ 	.word	0x00000000


	//----- nvinfo : EIATTR_CBANK_PARAM_SIZE
	.align		4
.L_1263:
        /*0078*/ 	.byte	0x03, 0x19
        /*007a*/ 	.short	0x0d70


	//----- nvinfo : EIATTR_PARAM_CBANK
	.align		4
        /*007c*/ 	.byte	0x04, 0x0a
        /*007e*/ 	.short	(.L_1265 - .L_1264)
	.align		4
.L_1264:
        /*0080*/ 	.word	index@(.nv.constant0._ZN2at6native40_GLOBAL__N__2351210d_8_Shape_cu_49f7391c26CatArrayBatchedCopy_contigINS1_10OpaqueTypeILj16EEEjLi4ELi64ELi64EEEvPT_NS1_25CatArrInputTensorMetadataIS5_T0_XT2_EXT3_EEENS1_16TensorSizeStrideIS8_Lj4EEEiS8_)
        /*0084*/ 	.short	0x0210
        /*0086*/ 	.short	0x0d70


	//----- nvinfo : EIATTR_SW_WAR
	.align		4
.L_1265:
        /*0088*/ 	.byte	0x04, 0x36
        /*008a*/ 	.short	(.L_1267 - .L_1266)
.L_1266:
        /*008c*/ 	.word	0x00000008
.L_1267:


//--------------------- .nv.info._ZN2at6native40_GLOBAL__N__2351210d_8_Shape_cu_49f7391c35CatArrayBatchedCopy_alignedK_contigINS1_10OpaqueTypeILj16EEEjLi4ELi64ELi64ELi8EEEvPT_NS1_25CatArrInputTensorMetadataIS5_T0_XT2_EXT3_EEENS1_16TensorSizeStrideIS8_Lj4EEEiS8_ --------------------------
	.section	.nv.info._ZN2at6native40_GLOBAL__N__2351210d_8_Shape_cu_49f7391c35CatArrayBatchedCopy_alignedK_contigINS1_10OpaqueTypeILj16EEEjLi4ELi64ELi64ELi8EEEvPT_NS1_25CatArrInputTensorMetadataIS5_T0_XT2_EXT3_EEENS1_16TensorSizeStrideIS8_Lj4EEEiS8_,"",@"SHT_CUDA_INFO"
	.sectionflags	@""
	.align	4


	//----- nvinfo : EIATTR_CUDA_API_VERSION
	.align		4
        /*0000*/ 	.byte	0x04, 0x37
        /*0002*/ 	.short	(.L_1269 - .L_1268)
.L_1268:
        /*0004*/ 	.word	0x00000082


	//----- nvinfo : EIATTR_KPARAM_INFO
	.align		4
.L_1269:
        /*0008*/ 	.byte	0x04, 0x17
        /*000a*/ 	.short	(.L_1271 - .L_1270)
.L_1270:
        /*000c*/ 	.word	0x00000000
        /*0010*/ 	.short	0x0004
        /*0012*/ 	.short	0x0d6c
        /*0014*/ 	.byte	0x00, 0xf0, 0x11, 0x00


	//----- nvinfo : EIATTR_KPARAM_INFO
	.align		4
.L_1271:
        /*0018*/ 	.byte	0x04, 0x17
        /*001a*/ 	.short	(.L_1273 - .L_1272)
.L_1272:
        /*001c*/ 	.word	0x00000000
        /*0020*/ 	.short	0x0003
        /*0022*/ 	.short	0x0d68
        /*0024*/ 	.byte	0x00, 0xf0, 0x11, 0x00


	//----- nvinfo : EIATTR_KPARAM_INFO
	.align		4
.L_1273:
        /*0028*/ 	.byte	0x04, 0x17
        /*002a*/ 	.short	(.L_1275 - .L_1274)
.L_1274:
        /*002c*/ 	.word	0x00000000
        /*0030*/ 	.short	0x0002
        /*0032*/ 	.short	0x0d48
        /*0034*/ 	.byte	0x00, 0xf0, 0x81, 0x00


	//----- nvinfo : EIATTR_KPARAM_INFO
	.align		4
.L_1275:
        /*0038*/ 	.byte	0x04, 0x17
        /*003a*/ 	.short	(.L_1277 - .L_1276)
.L_1276:
        /*003c*/ 	.word	0x00000000
        /*0040*/ 	.short	0x0001
        /*0042*/ 	.short	0x0008
        /*0044*/ 	.byte	0x00, 0xf0, 0x01, 0x35


	//----- nvinfo : EIATTR_KPARAM_INFO
	.align		4
.L_1277:
        /*0048*/ 	.byte	0x04, 0x17
        /*004a*/ 	.short	(.L_1279 - .L_1278)
.L_1278:
        /*004c*/ 	.word	0x00000000
        /*0050*/ 	.short	0x0000
        /*0052*/ 	.short	0x0000
        /*0054*/ 	.byte	0x00, 0xf0, 0x21, 0x00


	//----- nvinfo : EIATTR_SPARSE_MMA_MASK
	.align		4
.L_1279:
        /*0058*/ 	.byte	0x03, 0x50
        /*005a*/ 	.short	0x0000


	//----- nvinfo : EIATTR_MAXREG_COUNT
	.align		4
        /*005c*/ 	.byte	0x03, 0x1b
        /*005e*/ 	.short	0x00ff


	//----- nvinfo : EIATTR_MERCURY_ISA_VERSION
	.align		4
        /*0060*/ 	.byte	0x03, 0x5f
        /*0062*/ 	.short	0x0101


	//----- nvinfo : EIATTR_EXIT_INSTR_OFFSETS
	.align		4
        /*0064*/ 	.byte	0x04, 0x1c
        /*0066*/ 	.short	(.L_1281 - .L_1280)


	//   ....[0]....
.L_1280:
        /*0068*/ 	.word	0x000000a0


	//   ....[1]....
        /*006c*/ 	.word	0x00000710


	//   ....[2]....
        /*0070*/ 	.word	0x00000d50


	//   ....[3]....
        /*0074*/ 	.word	0x00001ae0


	//----- nvinfo : EIATTR_CRS_STACK_SIZE
	.align		4
.L_1281:
        /*0078*/ 	.byte	0x04, 0x1e
        /*007a*/ 	.short	(.L_1283 - .L_1282)
.L_1282:
        /*007c*/ 	.word	0x00000000


	//----- nvinfo : EIATTR_CBANK_PARAM_SIZE
	.align		4
.L_1283:
        /*0080*/ 	.byte	0x03, 0x19
        /*0082*/ 	.short	0x0d70


	//----- nvinfo : EIATTR_PARAM_CBANK
	.align		4
        /*0084*/ 	.byte	0x04, 0x0a
        /*0086*/ 	.short	(.L_1285 - .L_1284)
	.align		4
.L_1284:
        /*0088*/ 	.word	index@(.nv.constant0._ZN2at6native40_GLOBAL__N__2351210d_8_Shape_cu_49f7391c35CatArrayBatchedCopy_alignedK_contigINS1_10OpaqueTypeILj16EEEjLi4ELi64ELi64ELi8EEEvPT_NS1_25CatArrInputTensorMetadataIS5_T0_XT2_EXT3_EEENS1_16TensorSizeStrideIS8_Lj4EEEiS8_)
        /*008c*/ 	.short	0x0210
        /*008e*/ 	.short	0x0d70


	//----- nvinfo : EIATTR_SW_WAR
	.align		4
.L_1285:
        /*0090*/ 	.byte	0x04, 0x36
        /*0092*/ 	.short	(.L_1287 - .L_1286)
.L_1286:
        /*0094*/ 	.word	0x00000008
.L_1287:


//--------------------- .nv.info._ZN2at6native40_GLOBAL__N__2351210d_8_Shape_cu_49f7391c35CatArrayBatchedCopy_alignedK_contigINS1_10OpaqueTypeILj16EEEjLi4ELi64ELi64ELi16EEEvPT_NS1_25CatArrInputTensorMetadataIS5_T0_XT2_EXT3_EEENS1_16TensorSizeStrideIS8_Lj4EEEiS8_ --------------------------
	.section	.nv.info._ZN2at6native40_GLOBAL__N__2351210d_8_Shape_cu_49f7391c35CatArrayBatchedCopy_alignedK_contigINS1_10OpaqueTypeILj16EEEjLi4ELi64ELi64ELi16EEEvPT_NS1_25CatArrInputTensorMetadataIS5_T0_XT2_EXT3_EEENS1_16TensorSizeStrideIS8_Lj4EEEiS8_,"",@"SHT_CUDA_INFO"
	.sectionflags	@""
	.align	4


	//----- nvinfo : EIATTR_CUDA_API_VERSION
	.align		4
        /*0000*/ 	.byte	0x04, 0x37
        /*0002*/ 	.short	(.L_1289 - .L_1288)
.L_1288:
        /*0004*/ 	.word	0x00000082


	//----- nvinfo : EIATTR_KPARAM_INFO
	.align		4
.L_1289:
        /*0008*/ 	.byte	0x04, 0x17
        /*000a*/ 	.short	(.L_1291 - .L_1290)
.L_1290:
        /*000c*/ 	.word	0x00000000
        /*0010*/ 	.short	0x0004
        /*0012*/ 	.short	0x0d6c
        /*0014*/ 	.byte	0x00, 0xf0, 0x11, 0x00


	//----- nvinfo : EIATTR_KPARAM_INFO
	.align		4
.L_1291:
        /*0018*/ 	.byte	0x04, 0x17
        /*001a*/ 	.short	(.L_1293 - .L_1292)
.L_1292:
        /*001c*/ 	.word	0x00000000
        /*0020*/ 	.short	0x0003
        /*0022*/ 	.short	0x0d68
        /*0024*/ 	.byte	0x00, 0xf0, 0x11, 0x00


	//----- nvinfo : EIATTR_KPARAM_INFO
	.align		4
.L_1293:
        /*0028*/ 	.byte	0x04, 0x17
        /*002a*/ 	.short	(.L_1295 - .L_1294)
.L_1294:
        /*002c*/ 	.word	0x00000000
        /*0030*/ 	.short	0x0002
        /*0032*/ 	.short	0x0d48
        /*0034*/ 	.byte	0x00, 0xf0, 0x81, 0x00


	//----- nvinfo : EIATTR_KPARAM_INFO
	.align		4
.L_1295:
        /*0038*/ 	.byte	0x04, 0x17
        /*003a*/ 	.short	(.L_1297 - .L_1296)
.L_1296:
        /*003c*/ 	.word	0x00000000
        /*0040*/ 	.short	0x0001
        /*0042*/ 	.short	0x0008
        /*0044*/ 	.byte	0x00, 0xf0, 0x01, 0x35


	//----- nvinfo : EIATTR_KPARAM_INFO
	.align		4
.L_1297:
        /*0048*/ 	.byte	0x04, 0x17
        /*004a*/ 	.short	(.L_1299 - .L_1298)
.L_1298:
        /*004c*/ 	.word	0x00000000
        /*0050*/ 	.short	0x0000
        /*0052*/ 	.short	0x0000
        /*0054*/ 	.byte	0x00, 0xf0, 0x21, 0x00


	//----- nvinfo : EIATTR_SPARSE_MMA_MASK
	.align		4
.L_1299:
        /*0058*/ 	.byte	0x03, 0x50
        /*005a*/ 	.short	0x0000


	//----- nvinfo : EIATTR_MAXREG_COUNT
	.align		4
        /*005c*/ 	.byte	0x03, 0x1b
        /*005e*/ 	.short	0x00ff


	//----- nvinfo : EIATTR_MERCURY_ISA_VERSION
	.align		4
        /*0060*/ 	.byte	0x03, 0x5f
        /*0062*/ 	.short	0x0101


	//----- nvinfo : EIATTR_EXIT_INSTR_OFFSETS
	.align		4
        /*0064*/ 	.byte	0x04, 0x1c
        /*0066*/ 	.short	(.L_1301 - .L_1300)


	//   ....[0]....
.L_1300:
        /*0068*/ 	.word	0x000000a0


	//   ....[1]....
        /*006c*/ 	.word	0x00000710


	//   ....[2]....
        /*0070*/ 	.word	0x00000d50


	//   ....[3]....
        /*0074*/ 	.word	0x00001ae0


	//----- nvinfo : EIATTR_CRS_STACK_SIZE
	.align		4
.L_1301:
        /*0078*/ 	.byte	0x04, 0x1e
        /*007a*/ 	.short	(.L_1303 - .L_1302)
.L_1302:
        /*007c*/ 	.word	0x00000000


	//----- nvinfo : EIATTR_CBANK_PARAM_SIZE
	.align		4
.L_1303:
        /*0080*/ 	.byte	0x03, 0x19
        /*0082*/ 	.short	0x0d70


	//----- nvinfo : EIATTR_PARAM_CBANK
	.align		4
        /*0084*/ 	.byte	0x04, 0x0a
        /*0086*/ 	.short	(.L_1305 - .L_1304)
	.align		4
.L_1304:
        /*0088*/ 	.word	index@(.nv.constant0._ZN2at6native40_GLOBAL__N__2351210d_8_Shape_cu_49f7391c35CatArrayBatchedCopy_alignedK_contigINS1_10OpaqueTypeILj16EEEjLi4ELi64ELi64ELi16EEEvPT_NS1_25CatArrInputTensorMetadataIS5_T0_XT2_EXT3_EEENS1_16TensorSizeStrideIS8_Lj4EEEiS8_)
        /*008c*/ 	.short	0x0210
        /*008e*/ 	.short	0x0d70


	//----- nvinfo : EIATTR_SW_WAR
	.align		4
.L_1305:
        /*0090*/ 	.byte	0x04, 0x36
        /*0092*/ 	.short	(.L_1307 - .L_1306)
.L_1306:
        /*0094*/ 	.word	0x00000008
.L_1307:


//--------------------- .nv.info._ZN2at6native40_GLOBAL__N__2351210d_8_Shape_cu_49f7391c30CatArrayBatchedCopy_vectorizedINS1_10OpaqueTypeILj16EEEjLi4ELi64ELi64ELi16ELi1EEEvPcNS1_25CatArrInputTensorMetadataIT_T0_XT2_EXT3_EEENS1_16TensorSizeStrideIS8_Lj4EEEiS8_ --------------------------
	.section	.nv.info._ZN2at6native40_GLOBAL__N__2351210d_8_Shape_cu_49f7391c30CatArrayBatchedCopy_vectorizedINS1_10OpaqueTypeILj16EEEjLi4ELi64ELi64ELi16ELi1EEEvPcNS1_25CatArrInputTensorMetadataIT_T0_XT2_EXT3_EEENS1_16TensorSizeStrideIS8_Lj4EEEiS8_,"",@"SHT_CUDA_INFO"
	.sectionflags	@""
	.align	4


	//----- nvinfo : EIATTR_CUDA_API_VERSION
	.align		4
        /*0000*/ 	.byte	0x04, 0x37
        /*0002*/ 	.short	(.L_1309 - .L_1308)
.L_1308:
        /*0004*/ 	.word	0x00000082


	//----- nvinfo : EIATTR_KPARAM_INFO
	.align		4
.L_1309:
        /*0008*/ 	.byte	0x04, 0x17
        /*000a*/ 	.short	(.L_1311 - .L_1310)
.L_1310:
        /*000c*/ 	.word	0x00000000
        /*0010*/ 	.short	0x0004
        /*0012*/ 	.short	0x0d6c
        /*0014*/ 	.byte	0x00, 0xf0, 0x11, 0x00


	//----- nvinfo : EIATTR_KPARAM_INFO
	.align		4
.L_1311:
        /*0018*/ 	.byte	0x04, 0x17
        /*001a*/ 	.short	(.L_1313 - .L_1312)
.L_1312:
        /*001c*/ 	.word	0x00000000
        /*0020*/ 	.short	0x0003
        /*0022*/ 	.short	0x0d68
        /*0024*/ 	.byte	0x00, 0xf0, 0x11, 0x00


	//----- nvinfo : EIATTR_KPARAM_INFO
	.align		4
.L_1313:
        /*0028*/ 	.byte	0x04, 0x17
        /*002a*/ 	.short	(.L_1315 - .L_1314)
.L_1314:
        /*002c*/ 	.word	0x00000000
        /*0030*/ 	.short	0x0002
        /*0032*/ 	.short	0x0d48
        /*0034*/ 	.byte	0x00, 0xf0, 0x81, 0x00


	//----- nvinfo : EIATTR_KPARAM_INFO
	.align		4
.L_1315:
        /*0038*/ 	.byte	0x04, 0x17
        /*003a*/ 	.short	(.L_1317 - .L_1316)
.L_1316:
        /*003c*/ 	.word	0x00000000
        /*0040*/ 	.short	0x0001
        /*0042*/ 	.short	0x0008
        /*0044*/ 	.byte	0x00, 0xf0, 0x01, 0x35


	//----- nvinfo : EIATTR_KPARAM_INFO
	.align		4
.L_1317:
        /*0048*/ 	.byte	0x04, 0x17
        /*004a*/ 	.short	(.L_1319 - .L_1318)
.L_1318:
        /*004c*/ 	.word	0x00000000
        /*0050*/ 	.short	0x0000
        /*0052*/ 	.short	0x0000
        /*0054*/ 	.byte	0x00, 0xf0, 0x21, 0x00


	//----- nvinfo : EIATTR_SPARSE_MMA_MASK
	.align		4
.L_1319:
        /*0058*/ 	.byte	0x03, 0x50
        /*005a*/ 	.short	0x0000


	//----- nvinfo : EIATTR_MAXREG_COUNT
	.align		4
        /*005c*/ 	.byte	0x03, 0x1b
        /*005e*/ 	.short	0x00ff


	//----- nvinfo : EIATTR_MERCURY_ISA_VERSION
	.align		4
        /*0060*/ 	.byte	0x03, 0x5f
        /*0062*/ 	.short	0x0101


	//----- nvinfo : EIATTR_EXIT_INSTR_OFFSETS
	.align		4
        /*0064*/ 	.byte	0x04, 0x1c
        /*0066*/ 	.short	(.L_1321 - .L_1320)


	//   ....[0]....
.L_1320:
        /*0068*/ 	.word	0x000000a0


	//   ....[1]....
        /*006c*/ 	.word	0x000006c0


	//----- nvinfo : EIATTR_CRS_STACK_SIZE
	.align		4
.L_1321:
        /*0070*/ 	.byte	0x04, 0x1e
        /*0072*/ 	.short	(.L_1323 - .L_1322)
.L_1322:
        /*0074*/ 	.word	0x00000000


	//----- nvinfo : EIATTR_CBANK_PARAM_SIZE
	.align		4
.L_1323:
        /*0078*/ 	.byte	0x03, 0x19
        /*007a*/ 	.short	0x0d70


	//----- nvinfo : EIATTR_PARAM_CBANK
	.align		4
        /*007c*/ 	.byte	0x04, 0x0a
        /*007e*/ 	.short	(.L_1325 - .L_1324)
	.align		4
.L_1324:
        /*0080*/ 	.word	index@(.nv.constant0._ZN2at6native40_GLOBAL__N__2351210d_8_Shape_cu_49f7391c30CatArrayBatchedCopy_vectorizedINS1_10OpaqueTypeILj16EEEjLi4ELi64ELi64ELi16ELi1EEEvPcNS1_25CatArrInputTensorMetadataIT_T0_XT2_EXT3_EEENS1_16TensorSizeStrideIS8_Lj4EEEiS8_)
        /*0084*/ 	.short	0x0210
        /*0086*/ 	.short	0x0d70


	//----- nvinfo : EIATTR_SW_WAR
	.align		4
.L_1325:
        /*0088*/ 	.byte	0x04, 0x36
        /*008a*/ 	.short	(.L_1327 - .L_1326)
.L_1326:
        /*008c*/ 	.word	0x00000008
.L_1327:


//--------------------- .nv.info._ZN2at6native40_GLOBAL__N__2351210d_8_Shape_cu_49f7391c19CatArrayBatchedCopyINS1_10OpaqueTypeILj16EEEjLi3ELi64ELi64EEEvPT_NS1_25CatArrInputTensorMetadataIS5_T0_XT2_EXT3_EEENS1_16TensorSizeStrideIS8_Lj4EEEiS8_ --------------------------
	.section	.nv.info._ZN2at6native40_GLOBAL__N__2351210d_8_Shape_cu_49f7391c19CatArrayBatchedCopyINS1_10OpaqueTypeILj16EEEjLi3ELi64ELi64EEEvPT_NS1_25CatArrInputTensorMetadataIS5_T0_XT2_EXT3_EEENS1_16TensorSizeStrideIS8_Lj4EEEiS8_,"",@"SHT_CUDA_INFO"
	.sectionflags	@""
	.align	4


	//----- nvinfo : EIATTR_CUDA_API_VERSION
	.align		4
        /*0000*/ 	.byte	0x04, 0x37
        /*0002*/ 	.short	(.L_1329 - .L_1328)
.L_1328:
        /*0004*/ 	.word	0x00000082


	//----- nvinfo : EIATTR_KPARAM_INFO
	.align		4
.L_1329:
        /*0008*/ 	.byte	0x04, 0x17
        /*000a*/ 	.short	(.L_1331 - .L_1330)
.L_1330:
        /*000c*/ 	.word	0x00000000
        /*0010*/ 	.short	0x0004
        /*0012*/ 	.short	0x0d6c
        /*0014*/ 	.byte	0x00, 0xf0, 0x11, 0x00


	//----- nvinfo : EIATTR_KPARAM_INFO
	.align		4
.L_1331:
        /*0018*/ 	.byte	0x04, 0x17
        /*001a*/ 	.short	(.L_1333 - .L_1332)
.L_1332:
        /*001c*/ 	.word	0x00000000
        /*0020*/ 	.short	0x0003
        /*0022*/ 	.short	0x0d68
        /*0024*/ 	.byte	0x00, 0xf0, 0x11, 0x00


	//----- nvinfo : EIATTR_KPARAM_INFO
	.align		4
.L_1333:
        /*0028*/ 	.byte	0x04, 0x17
        /*002a*/ 	.short	(.L_1335 - .L_1334)
.L_1334:
        /*002c*/ 	.word	0x00000000
        /*0030*/ 	.short	0x0002
        /*0032*/ 	.short	0x0d48
        /*0034*/ 	.byte	0x00, 0xf0, 0x81, 0x00


	//----- nvinfo : EIATTR_KPARAM_INFO
	.align		4
.L_1335:
        /*0038*/ 	.byte	0x04, 0x17
        /*003a*/ 	.short	(.L_1337 - .L_1336)
.L_1336:
        /*003c*/ 	.word	0x00000000
        /*0040*/ 	.short	0x0001
        /*0042*/ 	.short	0x0008
        /*0044*/ 	.byte	0x00, 0xf0, 0x01, 0x35


	//----- nvinfo : EIATTR_KPARAM_INFO
	.align		4
.L_1337:
        /*0048*/ 	.byte	0x04, 0x17
        /*004a*/ 	.short	(.L_1339 - .L_1338)
.L_1338:
        /*004c*/ 	.word	0x00000000
        /*0050*/ 	.short	0x0000
        /*0052*/ 	.short	0x0000
        /*0054*/ 	.byte	0x00, 0xf0, 0x21, 0x00


	//----- nvinfo : EIATTR_SPARSE_MMA_MASK
	.align		4
.L_1339:
        /*0058*/ 	.byte	0x03, 0x50
        /*005a*/ 	.short	0x0000


	//----- nvinfo : EIATTR_MAXREG_COUNT
	.align		4
        /*005c*/ 	.byte	0x03, 0x1b
        /*005e*/ 	.short	0x00ff


	//----- nvinfo : EIATTR_MERCURY_ISA_VERSION
	.align		4
        /*0060*/ 	.byte	0x03, 0x5f
        /*0062*/ 	.short	0x0101


	//----- nvinfo : EIATTR_EXIT_INSTR_OFFSETS
	.align		4
        /*0064*/ 	.byte	0x04, 0x1c
        /*0066*/ 	.short	(.L_1341 - .L_1340)


	//   ....[0]....
.L_1340:
        /*0068*/ 	.word	0x000000a0


	//   ....[1]....
        /*006c*/ 	.word	0x00000560


	//   ....[2]....
        /*0070*/ 	.word	0x00000c20


	//----- nvinfo : EIATTR_CRS_STACK_SIZE
	.align		4
.L_1341:
        /*0074*/ 	.byte	0x04, 0x1e
        /*0076*/ 	.short	(.L_1343 - .L_1342)
.L_1342:
        /*0078*/ 	.word	0x00000000


	//----- nvinfo : EIATTR_CBANK_PARAM_SIZE
	.align		4
.L_1343:
        /*007c*/ 	.byte	0x03, 0x19
        /*007e*/ 	.short	0x0d70


	//----- nvinfo : EIATTR_PARAM_CBANK
	.align		4
        /*0080*/ 	.byte	0x04, 0x0a
        /*0082*/ 	.short	(.L_1345 - .L_1344)
	.align		4
.L_1344:
        /*0084*/ 	.word	index@(.nv.constant0._ZN2at6native40_GLOBAL__N__2351210d_8_Shape_cu_49f7391c19CatArrayBatchedCopyINS1_10OpaqueTypeILj16EEEjLi3ELi64ELi64EEEvPT_NS1_25CatArrInputTensorMetadataIS5_T0_XT2_EXT3_EEENS1_16TensorSizeStrideIS8_Lj4EEEiS8_)
        /*0088*/ 	.short	0x0210
        /*008a*/ 	.short	0x0d70


	//----- nvinfo : EIATTR_SW_WAR
	.align		4
.L_1345:
        /*008c*/ 	.byte	0x04, 0x36
        /*008e*/ 	.short	(.L_1347 - .L_1346)
.L_1346:
        /*0090*/ 	.word	0x00000008
.L_1347:


//--------------------- .nv.info._ZN2at6native40_GLOBAL__N__2351210d_8_Shape_cu_49f7391c26CatArrayBatchedCopy_contigINS1_10OpaqueTypeILj16EEEjLi3ELi64ELi64EEEvPT_NS1_25CatArrInputTensorMetadataIS5_T0_XT2_EXT3_EEENS1_16TensorSizeStrideIS8_Lj4EEEiS8_ --------------------------
	.section	.nv.info._ZN2at6native40_GLOBAL__N__2351210d_8_Shape_cu_49f7391c26CatArrayBatchedCopy_contigINS1_10OpaqueTypeILj16EEEjLi3ELi64ELi64EEEvPT_NS1_25CatArrInputTensorMetadataIS5_T0_XT2_EXT3_EEENS1_16TensorSizeStrideIS8_Lj4EEEiS8_,"",@"SHT_CUDA_INFO"
	.sectionflags	@""
	.align	4


	//----- nvinfo : EIATTR_CUDA_API_VERSION
	.align		4
        /*0000*/ 	.byte	0x04, 0x37
        /*0002*/ 	.short	(.L_1349 - .L_1348)
.L_1348:
        /*0004*/ 	.word	0x00000082


	//----- nvinfo : EIATTR_KPARAM_INFO
	.align		4
.L_1349:
        /*0008*/ 	.byte	0x04, 0x17
        /*000a*/ 	.short	(.L_1351 - .L_1350)
.L_1350:
        /*000c*/ 	.word	0x00000000
        /*0010*/ 	.short	0x0004
        /*0012*/ 	.short	0x0d6c
        /*0014*/ 	.byte	0x00, 0xf0, 0x11, 0x00


	//----- nvinfo : EIATTR_KPARAM_INFO
	.align		4
.L_1351:
        /*0018*/ 	.byte	0x04, 0x17
        /*001a*/ 	.short	(.L_1353 - .L_1352)
.L_1352:
        /*001c*/ 	.word	0x00000000
        /*0020*/ 	.short	0x0003
        /*0022*/ 	.short	0x0d68
        /*0024*/ 	.byte	0x00, 0xf0, 0x11, 0x00


	//----- nvinfo : EIATTR_KPARAM_INFO
	.align		4
.L_1353:
        /*0028*/ 	.byte	0x04, 0x17
        /*002a*/ 	.short	(.L_1355 - .L_1354)
.L_1354:
        /*002c*/ 	.word	0x00000000
        /*0030*/ 	.short	0x0002
        /*0032*/ 	.short	0x0d48
        /*0034*/ 	.byte	0x00, 0xf0, 0x81, 0x00


	//----- nvinfo : EIATTR_KPARAM_INFO
	.align		4
.L_1355:
        /*0038*/ 	.byte	0x04, 0x17
        /*003a*/ 	.short	(.L_1357 - .L_1356)
.L_1356:
        /*003c*/ 	.word	0x00000000
        /*0040*/ 	.short	0x0001
        /*0042*/ 	.short	0x0008
        /*0044*/ 	.byte	0x00, 0xf0, 0x01, 0x35


	//----- nvinfo : EIATTR_KPARAM_INFO
	.align		4
.L_1357:
        /*0048*/ 	.byte	0x04, 0x17
        /*004a*/ 	.short	(.L_1359 - .L_1358)
.L_1358:
        /*004c*/ 	.word	0x00000000
        /*0050*/ 	.short	0x0000
        /*0052*/ 	.short	0x0000
        /*0054*/ 	.byte	0x00, 0xf0, 0x21, 0x00


	//----- nvinfo : EIATTR_SPARSE_MMA_MASK
	.align		4
.L_1359:
        /*0058*/ 	.byte	0x03, 0x50
        /*005a*/ 	.short	0x0000


	//----- nvinfo : EIATTR_MAXREG_COUNT
	.align		4
        /*005c*/ 	.byte	0x03, 0x1b
        /*005e*/ 	.short	0x00ff


	//----- nvinfo : EIATTR_MERCURY_ISA_VERSION
	.align		4
        /*0060*/ 	.byte	0x03, 0x5f
        /*0062*/ 	.short	0x0101


	//----- nvinfo : EIATTR_EXIT_INSTR_OFFSETS
	.align		4
        /*0064*/ 	.byte	0x04, 0x1c
        /*0066*/ 	.short	(.L_1361 - .L_1360)


	//   ....[0]....
.L_1360:
        /*0068*/ 	.word	0x000000a0


	//   ....[1]....
        /*006c*/ 	.word	0x00000510


	//----- nvinfo : EIATTR_CRS_STACK_SIZE
	.align		4
.L_1361:
        /*0070*/ 	.byte	0x04, 0x1e
        /*0072*/ 	.short	(.L_1363 - .L_1362)
.L_1362:
        /*0074*/ 	.word	0x00000000


	//----- nvinfo : EIATTR_CBANK_PARAM_SIZE
	.align		4
.L_1363:
        /*0078*/ 	.byte	0x03, 0x19
        /*007a*/ 	.short	0x0d70


	//----- nvinfo : EIATTR_PARAM_CBANK
	.align		4
        /*007c*/ 	.byte	0x04, 0x0a
        /*007e*/ 	.short	(.L_1365 - .L_1364)
	.align		4
.L_1364:
        /*0080*/ 	.word	index@(.nv.constant0._ZN2at6native40_GLOBAL__N__2351210d_8_Shape_cu_49f7391c26CatArrayBatchedCopy_contigINS1_10OpaqueTypeILj16EEEjLi3ELi64ELi64EEEvPT_NS1_25CatArrInputTensorMetadataIS5_T0_XT2_EXT3_EEENS1_16TensorSizeStrideIS8_Lj4EEEiS8_)
        /*0084*/ 	.short	0x0210
        /*0086*/ 	.short	0x0d70


	//----- nvinfo : EIATTR_SW_WAR
	.align		4
.L_1365:
        /*0088*/ 	.byte	0x04, 0x36
        /*008a*/ 	.short	(.L_1367 - .L_1366)
.L_1366:
        /*008c*/ 	.word	0x00000008
.L_1367:


//--------------------- .nv.info._ZN2at6native40_GLOBAL__N__2351210d_8_Shape_cu_49f7391c35CatArrayBatchedCopy_alignedK_contigINS1_10OpaqueTypeILj16EEEjLi3ELi64ELi64ELi8EEEvPT_NS1_25CatArrInputTensorMetadataIS5_T0_XT2_EXT3_EEENS1_16TensorSizeStrideIS8_Lj4EEEiS8_ --------------------------
	.section	.nv.info._ZN2at6native40_GLOBAL__N__2351210d_8_Shape_cu_49f7391c35CatArrayBatchedCopy_alignedK_contigINS1_10OpaqueTypeILj16EEEjLi3ELi64ELi64ELi8EEEvPT_NS1_25CatArrInputTensorMetadataIS5_T0_XT2_EXT3_EEENS1_16TensorSizeStrideIS8_Lj4EEEiS8_,"",@"SHT_CUDA_INFO"
	.sectionflags	@""
	.align	4


	//----- nvinfo : EIATTR_CUDA_API_VERSION
	.align		4
        /*0000*/ 	.byte	0x04, 0x37
        /*0002*/ 	.short	(.L_1369 - .L_1368)
.L_1368:
        /*0004*/ 	.word	0x00000082


	//----- nvinfo : EIATTR_KPARAM_INFO
	.align		4
.L_1369:
        /*0008*/ 	.byte	0x04, 0x17
        /*000a*/ 	.short	(.L_1371 - .L_1370)
.L_1370:
        /*000c*/ 	.word	0x00000000
        /*0010*/ 	.short	0x0004
        /*0012*/ 	.short	0x0d6c
        /*0014*/ 	.byte	0x00, 0xf0, 0x11, 0x00


	//----- nvinfo : EIATTR_KPARAM_INFO
	.align		4
.L_1371:
        /*0018*/ 	.byte	0x04, 0x17
        /*001a*/ 	.short	(.L_1373 - .L_1372)
.L_1372:
        /*001c*/ 	.word	0x00000000
        /*0020*/ 	.short	0x0003
        /*0022*/ 	.short	0x0d68
        /*0024*/ 	.byte	0x00, 0xf0, 0x11, 0x00


	//----- nvinfo : EIATTR_KPARAM_INFO
	.align		4
.L_1373:
        /*0028*/ 	.byte	0x04, 0x17
        /*002a*/ 	.short	(.L_1375 - .L_1374)
.L_1374:
        /*002c*/ 	.word	0x00000000
        /*0030*/ 	.short	0x0002
        /*0032*/ 	.short	0x0d48
        /*0034*/ 	.byte	0x00, 0xf0, 0x81, 0x00


	//----- nvinfo : EIATTR_KPARAM_INFO
	.align		4
.L_1375:
        /*0038*/ 	.byte	0x04, 0x17
        /*003a*/ 	.short	(.L_1377 - .L_1376)
.L_1376:
        /*003c*/ 	.word	0x00000000
        /*0040*/ 	.short	0x0001
        /*0042*/ 	.short	0x0008
        /*0044*/ 	.byte	0x00, 0xf0, 0x01, 0x35


	//----- nvinfo : EIATTR_KPARAM_INFO
	.align		4
.L_1377:
        /*0048*/ 	.byte	0x04, 0x17
        /*004a*/ 	.short	(.L_1379 - .L_1378)
.L_1378:
        /*004c*/ 	.word	0x00000000
        /*0050*/ 	.short	0x0000
        /*0052*/ 	.short	0x0000
        /*0054*/ 	.byte	0x00, 0xf0, 0x21, 0x00


	//----- nvinfo : EIATTR_SPARSE_MMA_MASK
	.align		4
.L_1379:
        /*0058*/ 	.byte	0x03, 0x50
        /*005a*/ 	.short	0x0000


	//----- nvinfo : EIATTR_MAXREG_COUNT
	.align		4
        /*005c*/ 	.byte	0x03, 0x1b
        /*005e*/ 	.short	0x00ff


	//----- nvinfo : EIATTR_MERCURY_ISA_VERSION
	.align		4
        /*0060*/ 	.byte	0x03, 0x5f
        /*0062*/ 	.short	0x0101


	//----- nvinfo : EIATTR_EXIT_INSTR_OFFSETS
	.align		4
        /*0064*/ 	.byte	0x04, 0x1c
        /*0066*/ 	.short	(.L_1381 - .L_1380)


	//   ....[0]....
.L_1380:
        /*0068*/ 	.word	0x000000a0


	//   ....[1]....
        /*006c*/ 	.word	0x00000590


	//   ....[2]....
        /*0070*/ 	.word	0x00000a50


	//   ....[3]....
        /*0074*/ 	.word	0x00001420


	//----- nvinfo : EIATTR_CRS_STACK_SIZE
	.align		4
.L_1381:
        /*0078*/ 	.byte	0x04, 0x1e
        /*007a*/ 	.short	(.L_1383 - .L_1382)
.L_1382:
        /*007c*/ 	.word	0x00000000


	//----- nvinfo : EIATTR_CBANK_PARAM_SIZE
	.align		4
.L_1383:
        /*0080*/ 	.byte	0x03, 0x19
        /*0082*/ 	.short	0x0d70


	//----- nvinfo : EIATTR_PARAM_CBANK
	.align		4
        /*0084*/ 	.byte	0x04, 0x0a
        /*0086*/ 	.short	(.L_1385 - .L_1384)
	.align		4
.L_1384:
        /*0088*/ 	.word	index@(.nv.constant0._ZN2at6native40_GLOBAL__N__2351210d_8_Shape_cu_49f7391c35CatArrayBatchedCopy_alignedK_contigINS1_10OpaqueTypeILj16EEEjLi3ELi64ELi64ELi8EEEvPT_NS1_25CatArrInputTensorMetadataIS5_T0_XT2_EXT3_EEENS1_16TensorSizeStrideIS8_Lj4EEEiS8_)
        /*008c*/ 	.short	0x0210
        /*008e*/ 	.short	0x0d70


	//----- nvinfo : EIATTR_SW_WAR
	.align		4
.L_1385:
        /*0090*/ 	.byte	0x04, 0x36
        /*0092*/ 	.short	(.L_1387 - .L_1386)
.L_1386:
        /*0094*/ 	.word	0x00000008
.L_1387:


//--------------------- .nv.info._ZN2at6native40_GLOBAL__N__2351210d_8_Shape_cu_49f7391c35CatArrayBatchedCopy_alignedK_contigINS1_10OpaqueTypeILj16EEEjLi3ELi64ELi64ELi16EEEvPT_NS1_25CatArrInputTensorMetadataIS5_T0_XT2_EXT3_EEENS1_16TensorSizeStrideIS8_Lj4EEEiS8_ --------------------------
	.section	.nv.info._ZN2at6native40_GLOBAL__N__2351210d_8_Shape_cu_49f7391c35CatArrayBatchedCopy_alignedK_contigINS1_10OpaqueTypeILj16EEEjLi3ELi64ELi64ELi16EEEvPT_NS1_25CatArrInputTensorMetadataIS5_T0_XT2_EXT3_EEENS1_16TensorSizeStrideIS8_Lj4EEEiS8_,"",@"SHT_CUDA_INFO"
	.sectionflags	@""
	.align	4


	//----- nvinfo : EIATTR_CUDA_API_VERSION
	.align		4
        /*0000*/ 	.byte	0x04, 0x37
        /*0002*/ 	.short	(.L_1389 - .L_1388)
.L_1388:
        /*0004*/ 	.word	0x00000082


	//----- nvinfo : EIATTR_KPARAM_INFO
	.align		4
.L_1389:
        /*0008*/ 	.byte	0x04, 0x17
        /*000a*/ 	.short	(.L_1391 - .L_1390)
.L_1390:
        /*000c*/ 	.word	0x00000000
        /*0010*/ 	.short	0x0004
        /*0012*/ 	.short	0x0d6c
        /*0014*/ 	.byte	0x00, 0xf0, 0x11, 0x00


	//----- nvinfo : EIATTR_KPARAM_INFO
	.align		4
.L_1391:
        /*0018*/ 	.byte	0x04, 0x17
        /*001a*/ 	.short	(.L_1393 - .L_1392)
.L_1392:
        /*001c*/ 	.word	0x00000000
        /*0020*/ 	.short	0x0003
        /*0022*/ 	.short	0x0d68
        /*0024*/ 	.byte	0x00, 0xf0, 0x11, 0x00


	//----- nvinfo : EIATTR_KPARAM_INFO
	.align		4
.L_1393:
        /*0028*/ 	.byte	0x04, 0x17
        /*002a*/ 	.short	(.L_1395 - .L_1394)
.L_1394:
        /*002c*/ 	.word	0x00000000
        /*0030*/ 	.short	0x0002
        /*0032*/ 	.short	0x0d48
        /*0034*/ 	.byte	0x00, 0xf0, 0x81, 0x00


	//----- nvinfo : EIATTR_KPARAM_INFO
	.align		4
.L_1395:
        /*0038*/ 	.byte	0x04, 0x17
        /*003a*/ 	.short	(.L_1397 - .L_1396)
.L_1396:
        /*003c*/ 	.word	0x00000000
        /*0040*/ 	.short	0x0001
        /*0042*/ 	.short	0x0008
        /*0044*/ 	.byte	0x00, 0xf0, 0x01, 0x35


	//----- nvinfo : EIATTR_KPARAM_INFO
	.align		4
.L_1397:
        /*0048*/ 	.byte	0x04, 0x17
        /*004a*/ 	.short	(.L_1399 - .L_1398)
.L_1398:
        /*004c*/ 	.word	0x00000000
        /*0050*/ 	.short	0x0000
        /*0052*/ 	.short	0x0000
        /*0054*/ 	.byte	0x00, 0xf0, 0x21, 0x00


	//----- nvinfo : EIATTR_SPARSE_MMA_MASK
	.align		4
.L_1399:
        /*0058*/ 	.byte	0x03, 0x50
        /*005a*/ 	.short	0x0000


	//----- nvinfo : EIATTR_MAXREG_COUNT
	.align		4
        /*005c*/ 	.byte	0x03, 0x1b
        /*005e*/ 	.short	0x00ff


	//----- nvinfo : EIATTR_MERCURY_ISA_VERSION
	.align		4
        /*0060*/ 	.byte	0x03, 0x5f
        /*0062*/ 	.short	0x0101


	//----- nvinfo : EIATTR_EXIT_INSTR_OFFSETS
	.align		4
        /*0064*/ 	.byte	0x04, 0x1c
        /*0066*/ 	.short	(.L_1401 - .L_1400)


	//   ....[0]....
.L_1400:
        /*0068*/ 	.word	0x000000a0


	//   ....[1]....
        /*006c*/ 	.word	0x00000590


	//   ....[2]....
        /*0070*/ 	.word	0x00000a50


	//   ....[3]....
        /*0074*/ 	.word	0x00001420


	//----- nvinfo : EIATTR_CRS_STACK_SIZE
	.align		4
.L_1401:
        /*0078*/ 	.byte	0x04, 0x1e
        /*007a*/ 	.short	(.L_1403 - .L_1402)
.L_1402:
        /*007c*/ 	.word	0x00000000


	//----- nvinfo : EIATTR_CBANK_PARAM_SIZE
	.align		4
.L_1403:
        /*0080*/ 	.byte	0x03, 0x19
        /*0082*/ 	.short	0x0d70


	//----- nvinfo : EIATTR_PARAM_CBANK
	.align		4
        /*0084*/ 	.byte	0x04, 0x0a
        /*0086*/ 	.short	(.L_1405 - .L_1404)
	.align		4
.L_1404:
        /*0088*/ 	.word	index@(.nv.constant0._ZN2at6native40_GLOBAL__N__2351210d_8_Shape_cu_49f7391c35CatArrayBatchedCopy_alignedK_contigINS1_10OpaqueTypeILj16EEEjLi3ELi64ELi64ELi16EEEvPT_NS1_25CatArrInputTensorMetadataIS5_T0_XT2_EXT3_EEENS1_16TensorSizeStrideIS8_Lj4EEEiS8_)
        /*008c*/ 	.short	0x0210
        /*008e*/ 	.short	0x0d70


	//----- nvinfo : EIATTR_SW_WAR
	.align		4
.L_1405:
        /*0090*/ 	.byte	0x04, 0x36
        /*0092*/ 	.short	(.L_1407 - .L_1406)
.L_1406:
        /*0094*/ 	.word	0x00000008
.L_1407:


//--------------------- .nv.info._ZN2at6native40_GLOBAL__N__2351210d_8_Shape_cu_49f7391c30CatArrayBatchedCopy_vectorizedINS1_10OpaqueTypeILj16EEEjLi3ELi64ELi64ELi16ELi1EEEvPcNS1_25CatArrInputTensorMetadataIT_T0_XT2_EXT3_EEENS1_16TensorSizeStrideIS8_Lj4EEEiS8_ --------------------------
	.section	.nv.info._ZN2at6native40_GLOBAL__N__2351210d_8_Shape_cu_49f7391c30CatArrayBatchedCopy_vectorizedINS1_10OpaqueTypeILj16EEEjLi3ELi64ELi64ELi16ELi1EEEvPcNS1_25CatArrInputTensorMetadataIT_T0_XT2_EXT3_EEENS1_16TensorSizeStrideIS8_Lj4EEEiS8_,"",@"SHT_CUDA_INFO"
	.sectionflags	@""
	.align	4


	//----- nvinfo : EIATTR_CUDA_API_VERSION
	.align		4
        /*0000*/ 	.byte	0x04, 0x37
        /*0002*/ 	.short	(.L_1409 - .L_1408)
.L_1408:
        /*0004*/ 	.word	0x00000082


	//----- nvinfo : EIATTR_KPARAM_INFO
	.align		4
.L_1409:
        /*0008*/ 	.byte	0x04, 0x17
        /*000a*/ 	.short	(.L_1411 - .L_1410)
.L_1410:
        /*000c*/ 	.word	0x00000000
        /*0010*/ 	.short	0x0004
        /*0012*/ 	.short	0x0d6c
        /*0014*/ 	.byte	0x00, 0xf0, 0x11, 0x00


	//----- nvinfo : EIATTR_KPARAM_INFO
	.align		4
.L_1411:
        /*0018*/ 	.byte	0x04, 0x17
        /*001a*/ 	.short	(.L_1413 - .L_1412)
.L_1412:
        /*001c*/ 	.word	0x00000000
        /*0020*/ 	.short	0x0003
        /*0022*/ 	.short	0x0d68
        /*0024*/ 	.byte	0x00, 0xf0, 0x11, 0x00


	//----- nvinfo : EIATTR_KPARAM_INFO
	.align		4
.L_1413:
        /*0028*/ 	.byte	0x04, 0x17
        /*002a*/ 	.short	(.L_1415 - .L_1414)
.L_1414:
        /*002c*/ 	.word	0x00000000
        /*0030*/ 	.short	0x0002
        /*0032*/ 	.short	0x0d48
        /*0034*/ 	.byte	0x00, 0xf0, 0x81, 0x00


	//----- nvinfo : EIATTR_KPARAM_INFO
	.align		4
.L_1415:
        /*0038*/ 	.byte	0x04, 0x17
        /*003a*/ 	.short	(.L_1417 - .L_1416)
.L_1416:
        /*003c*/ 	.word	0x00000000
        /*0040*/ 	.short	0x0001
        /*0042*/ 	.short	0x0008
        /*0044*/ 	.byte	0x00, 0xf0, 0x01, 0x35


	//----- nvinfo : EIATTR_KPARAM_INFO
	.align		4
.L_1417:
        /*0048*/ 	.byte	0x04, 0x17
        /*004a*/ 	.short	(.L_1419 - .L_1418)
.L_1418:
        /*004c*/ 	.word	0x00000000
        /*0050*/ 	.short	0x0000
        /*0052*/ 	.short	0x0000
        /*0054*/ 	.byte	0x00, 0xf0, 0x21, 0x00


	//----- nvinfo : EIATTR_SPARSE_MMA_MASK
	.align		4
.L_1419:
        /*0058*/ 	.byte	0x03, 0x50
        /*005a*/ 	.short	0x0000


	//----- nvinfo : EIATTR_MAXREG_COUNT
	.align		4
        /*005c*/ 	.byte	0x03, 0x1b
        /*005e*/ 	.short	0x00ff


	//----- nvinfo : EIATTR_MERCURY_ISA_VERSION
	.align		4
        /*0060*/ 	.byte	0x03, 0x5f
        /*0062*/ 	.short	0x0101


	//----- nvinfo : EIATTR_EXIT_INSTR_OFFSETS
	.align		4
        /*0064*/ 	.byte	0x04, 0x1c
        /*0066*/ 	.short	(.L_1421 - .L_1420)


	//   ....[0]....
.L_1420:
        /*0068*/ 	.word	0x000000a0


	//   ....[1]....
        /*006c*/ 	.word	0x00000540


	//----- nvinfo : EIATTR_CRS_STACK_SIZE
	.align		4
.L_1421:
        /*0070*/ 	.byte	0x04, 0x1e
        /*0072*/ 	.short	(.L_1423 - .L_1422)
.L_1422:
        /*0074*/ 	.word	0x00000000


	//----- nvinfo : EIATTR_CBANK_PARAM_SIZE
	.align		4
.L_1423:
        /*0078*/ 	.byte	0x03, 0x19
        /*007a*/ 	.short	0x0d70


	//----- nvinfo : EIATTR_PARAM_CBANK
	.align		4
        /*007c*/ 	.byte	0x04, 0x0a
        /*007e*/ 	.short	(.L_1425 - .L_1424)
	.align		4
.L_1424:
        /*0080*/ 	.word	index@(.nv.constant0._ZN2at6native40_GLOBAL__N__2351210d_8_Shape_cu_49f7391c30CatArrayBatchedCopy_vectorizedINS1_10OpaqueTypeILj16EEEjLi3ELi64ELi64ELi16ELi1EEEvPcNS1_25CatArrInputTensorMetadataIT_T0_XT2_EXT3_EEENS1_16TensorSizeStrideIS8_Lj4EEEiS8_)
        /*0084*/ 	.short	0x0210
        /*0086*/ 	.short	0x0d70


	//----- nvinfo : EIATTR_SW_WAR
	.align		4
.L_1425:
        /*0088*/ 	.byte	0x04, 0x36
        /*008a*/ 	.short	(.L_1427 - .L_1426)
.L_1426:
        /*008c*/ 	.word	0x00000008
.L_1427:


//--------------------- .nv.info._ZN2at6native40_GLOBAL__N__2351210d_8_Shape_cu_49f7391c19CatArrayBatchedCopyINS1_10OpaqueTypeILj16EEEjLi2ELi64ELi64EEEvPT_NS1_25CatArrInputTensorMetadataIS5_T0_XT2_EXT3_EEENS1_16TensorSizeStrideIS8_Lj4EEEiS8_ --------------------------
	.section	.nv.info._ZN2at6native40_GLOBAL__N__2351210d_8_Shape_cu_49f7391c19CatArrayBatchedCopyINS1_10OpaqueTypeILj16EEEjLi2ELi64ELi64EEEvPT_NS1_25CatArrInputTensorMetadataIS5_T0_XT2_EXT3_EEENS1_16TensorSizeStrideIS8_Lj4EEEiS8_,"",@"SHT_CUDA_INFO"
	.sectionflags	@""
	.align	4


	//----- nvinfo : EIATTR_CUDA_API_VERSION
	.align		4
        /*0000*/ 	.byte	0x04, 0x37
        /*0002*/ 	.short	(.L_1429 - .L_1428)
.L_1428:
        /*0004*/ 	.word	0x00000082


	//----- nvinfo : EIATTR_KPARAM_INFO
	.align		4
.L_1429:
        /*0008*/ 	.byte	0x04, 0x17
        /*000a*/ 	.short	(.L_1431 - .L_1430)
.L_1430:
        /*000c*/ 	.word	0x00000000
        /*0010*/ 	.short	0x0004
        /*0012*/ 	.short	0x0d6c
        /*0014*/ 	.byte	0x00, 0xf0, 0x11, 0x00


	//----- nvinfo : EIATTR_KPARAM_INFO
	.align		4
.L_1431:
        /*0018*/ 	.byte	0x04, 0x17
        /*001a*/ 	.short	(.L_1433 - .L_1432)
.L_1432:
        /*001c*/ 	.word	0x00000000
        /*0020*/ 	.short	0x0003
        /*0022*/ 	.short	0x0d68
        /*0024*/ 	.byte	0x00, 0xf0, 0x11, 0x00


	//----- nvinfo : EIATTR_KPARAM_INFO
	.align		4
.L_1433:
        /*0028*/ 	.byte	0x04, 0x17
        /*002a*/ 	.short	(.L_1435 - .L_1434)
.L_1434:
        /*002c*/ 	.word	0x00000000
        /*0030*/ 	.short	0x0002
        /*0032*/ 	.short	0x0d48
        /*0034*/ 	.byte	0x00, 0xf0, 0x81, 0x00


	//----- nvinfo : EIATTR_KPARAM_INFO
	.align		4
.L_1435:
        /*0038*/ 	.byte	0x04, 0x17
        /*003a*/ 	.short	(.L_1437 - .L_1436)
.L_1436:
        /*003c*/ 	.word	0x00000000
        /*0040*/ 	.short	0x0001
        /*0042*/ 	.short	0x0008
        /*0044*/ 	.byte	0x00, 0xf0, 0x01, 0x35


	//----- nvinfo : EIATTR_KPARAM_INFO
	.align		4
.L_1437:
        /*0048*/ 	.byte	0x04, 0x17
        /*004a*/ 	.short	(.L_1439 - .L_1438)
.L_1438:
        /*004c*/ 	.word	0x00000000
        /*0050*/ 	.short	0x0000
        /*0052*/ 	.short	0x0000
        /*0054*/ 	.byte	0x00, 0xf0, 0x21, 0x00


	//----- nvinfo : EIATTR_SPARSE_MMA_MASK
	.align		4
.L_1439:
        /*0058*/ 	.byte	0x03, 0x50
        /*005a*/ 	.short	0x0000


	//----- nvinfo : EIATTR_MAXREG_COUNT
	.align		4
        /*005c*/ 	.byte	0x03, 0x1b
        /*005e*/ 	.short	0x00ff


	//----- nvinfo : EIATTR_MERCURY_ISA_VERSION
	.align		4
        /*0060*/ 	.byte	0x03, 0x5f
        /*0062*/ 	.short	0x0101


	//----- nvinfo : EIATTR_EXIT_INSTR_OFFSETS
	.align		4
        /*0064*/ 	.byte	0x04, 0x1c
        /*0066*/ 	.short	(.L_1441 - .L_1440)


	//   ....[0]....
.L_1440:
        /*0068*/ 	.word	0x000000a0


	//   ....[1]....
        /*006c*/ 	.word	0x000003c0


	//   ....[2]....
        /*0070*/ 	.word	0x00000780


	//----- nvinfo : EIATTR_CRS_STACK_SIZE
	.align		4
.L_1441:
        /*0074*/ 	.byte	0x04, 0x1e
        /*0076*/ 	.short	(.L_1443 - .L_1442)
.L_1442:
        /*0078*/ 	.word	0x00000000


	//----- nvinfo : EIATTR_CBANK_PARAM_SIZE
	.align		4
.L_1443:
        /*007c*/ 	.byte	0x03, 0x19
        /*007e*/ 	.short	0x0d70


	//----- nvinfo : EIATTR_PARAM_CBANK
	.align		4
        /*0080*/ 	.byte	0x04, 0x0a
        /*0082*/ 	.short	(.L_1445 - .L_1444)
	.align		4
.L_1444:
        /*0084*/ 	.word	index@(.nv.constant0._ZN2at6native40_GLOBAL__N__2351210d_8_Shape_cu_49f7391c19CatArrayBatchedCopyINS1_10OpaqueTypeILj16EEEjLi2ELi64ELi64EEEvPT_NS1_25CatArrInputTensorMetadataIS5_T0_XT2_EXT3_EEENS1_16TensorSizeStrideIS8_Lj4EEEiS8_)
        /*0088*/ 	.short	0x0210
        /*008a*/ 	.short	0x0d70


	//----- nvinfo : EIATTR_SW_WAR
	.align		4
.L_1445:
        /*008c*/ 	.byte	0x04, 0x36
        /*008e*/ 	.short	(.L_1447 - .L_1446)
.L_1446:
        /*0090*/ 	.word	0x00000008
.L_1447:


//--------------------- .nv.info._ZN2at6native40_GLOBAL__N__2351210d_8_Shape_cu_49f7391c26CatArrayBatchedCopy_contigINS1_10OpaqueTypeILj16EEEjLi2ELi64ELi64EEEvPT_NS1_25CatArrInputTensorMetadataIS5_T0_XT2_EXT3_EEENS1_16TensorSizeStrideIS8_Lj4EEEiS8_ --------------------------
	.section	.nv.info._ZN2at6native40_GLOBAL__N__2351210d_8_Shape_cu_49f7391c26CatArrayBatchedCopy_contigINS1_10OpaqueTypeILj16EEEjLi2ELi64ELi64EEEvPT_NS1_25CatArrInputTensorMetadataIS5_T0_XT2_EXT3_EEENS1_16TensorSizeStrideIS8_Lj4EEEiS8_,"",@"SHT_CUDA_INFO"
	.sectionflags	@""
	.align	4


	//----- nvinfo : EIATTR_CUDA_API_VERSION
	.align		4
        /*0000*/ 	.byte	0x04, 0x37
        /*0002*/ 	.short	(.L_1449 - .L_1448)
.L_1448:
        /*0004*/ 	.word	0x00000082


	//----- nvinfo : EIATTR_KPARAM_INFO
	.align		4
.L_1449:
        /*0008*/ 	.byte	0x04, 0x17
        /*000a*/ 	.short	(.L_1451 - .L_1450)
.L_1450:
        /*000c*/ 	.word	0x00000000
        /*0010*/ 	.short	0x0004
        /*0012*/ 	.short	0x0d6c
        /*0014*/ 	.byte	0x00, 0xf0, 0x11, 0x00


	//----- nvinfo : EIATTR_KPARAM_INFO
	.align		4
.L_1451:
        /*0018*/ 	.byte	0x04, 0x17
        /*001a*/ 	.short	(.L_1453 - .L_1452)
.L_1452:
        /*001c*/ 	.word	0x00000000
        /*0020*/ 	.short	0x0003
        /*0022*/ 	.short	0x0d68
        /*0024*/ 	.byte	0x00, 0xf0, 0x11, 0x00


	//----- nvinfo : EIATTR_KPARAM_INFO
	.align		4
.L_1453:
        /*0028*/ 	.byte	0x04, 0x17
        /*002a*/ 	.short	(.L_1455 - .L_1454)
.L_1454:
        /*002c*/ 	.word	0x00000000
        /*0030*/ 	.short	0x0002
        /*0032*/ 	.short	0x0d48
        /*0034*/ 	.byte	0x00, 0xf0, 0x81, 0x00


	//----- nvinfo : EIATTR_KPARAM_INFO
	.align		4
.L_1455:
        /*0038*/ 	.byte	0x04, 0x17
        /*003a*/ 	.short	(.L_1457 - .L_1456)
.L_1456:
        /*003c*/ 	.word	0x00000000
        /*0040*/ 	.short	0x0001
        /*0042*/ 	.short	0x0008
        /*0044*/ 	.byte	0x00, 0xf0, 0x01, 0x35


	//----- nvinfo : EIATTR_KPARAM_INFO
	.align		4
.L_1457:
        /*0048*/ 	.byte	0x04, 0x17
        /*004a*/ 	.short	(.L_1459 - .L_1458)
.L_1458:
        /*004c*/ 	.word	0x00000000
        /*0050*/ 	.short	0x0000
        /*0052*/ 	.short	0x0000
        /*0054*/ 	.byte	0x00, 0xf0, 0x21, 0x00


	//----- nvinfo : EIATTR_SPARSE_MMA_MASK
	.align		4
.L_1459:
        /*0058*/ 	.byte	0x03, 0x50
        /*005a*/ 	.short	0x0000


	//----- nvinfo : EIATTR_MAXREG_COUNT
	.align		4
        /*005c*/ 	.byte	0x03, 0x1b
        /*005e*/ 	.short	0x00ff


	//----- nvinfo : EIATTR_MERCURY_ISA_VERSION
	.align		4
        /*0060*/ 	.byte	0x03, 0x5f
        /*0062*/ 	.short	0x0101


	//----- nvinfo : EIATTR_EXIT_INSTR_OFFSETS
	.align		4
        /*0064*/ 	.byte	0x04, 0x1c
        /*0066*/ 	.short	(.L_1461 - .L_1460)


	//   ....[0]....
.L_1460:
        /*0068*/ 	.word	0x000000a0


	//   ....[1]....
        /*006c*/ 	.word	0x00000370


	//----- nvinfo : EIATTR_CRS_STACK_SIZE
	.align		4
.L_1461:
        /*0070*/ 	.byte	0x04, 0x1e
        /*0072*/ 	.short	(.L_1463 - .L_1462)
.L_1462:
        /*0074*/ 	.word	0x00000000


	//----- nvinfo : EIATTR_CBANK_PARAM_SIZE
	.align		4
.L_1463:
        /*0078*/ 	.byte	0x03, 0x19
        /*007a*/ 	.short	0x0d70


	//----- nvinfo : EIATTR_PARAM_CBANK
	.align		4
        /*007c*/ 	.byte	0x04, 0x0a
        /*007e*/ 	.short	(.L_1465 - .L_1464)
	.align		4
.L_1464:
        /*0080*/ 	.word	index@(.nv.constant0._ZN2at6native40_GLOBAL__N__2351210d_8_Shape_cu_49f7391c26CatArrayBatchedCopy_contigINS1_10OpaqueTypeILj16EEEjLi2ELi64ELi64EEEvPT_NS1_25CatArrInputTensorMetadataIS5_T0_XT2_EXT3_EEENS1_16TensorSizeStrideIS8_Lj4EEEiS8_)
        /*0084*/ 	.short	0x0210
        /*0086*/ 	.short	0x0d70


	//----- nvinfo : EIATTR_SW_WAR
	.align		4
.L_1465:
        /*0088*/ 	.byte	0x04, 0x36
        /*008a*/ 	.short	(.L_1467 - .L_1466)
.L_1466:
        /*008c*/ 	.word	0x00000008
.L_1467:


//--------------------- .nv.info._ZN2at6native40_GLOBAL__N__2351210d_8_Shape_cu_49f7391c35CatArrayBatchedCopy_alignedK_contigINS1_10OpaqueTypeILj16EEEjLi2ELi64ELi64ELi8EEEvPT_NS1_25CatArrInputTensorMetadataIS5_T0_XT2_EXT3_EEENS1_16TensorSizeStrideIS8_Lj4EEEiS8_ --------------------------
	.section	.nv.info._ZN2at6native40_GLOBAL__N__2351210d_8_Shape_cu_49f7391c35CatArrayBatchedCopy_alignedK_contigINS1_10OpaqueTypeILj16EEEjLi2ELi64ELi64ELi8EEEvPT_NS1_25CatArrInputTensorMetadataIS5_T0_XT2_EXT3_EEENS1_16TensorSizeStrideIS8_Lj4EEEiS8_,"",@"SHT_CUDA_INFO"
	.sectionflags	@""
	.align	4


	//----- nvinfo : EIATTR_CUDA_API_VERSION
	.align		4
        /*0000*/ 	.byte	0x04, 0x37
        /*0002*/ 	.short	(.L_1469 - .L_1468)
.L_1468:
        /*0004*/ 	.word	0x00000082


	//----- nvinfo : EIATTR_KPARAM_INFO
	.align		4
.L_1469:
        /*0008*/ 	.byte	0x04, 0x17
        /*000a*/ 	.short	(.L_1471 - .L_1470)
.L_1470:
        /*000c*/ 	.word	0x00000000
        /*0010*/ 	.short	0x0004
        /*0012*/ 	.short	0x0d6c
        /*0014*/ 	.byte	0x00, 0xf0, 0x11, 0x00


	//----- nvinfo : EIATTR_KPARAM_INFO
	.align		4
.L_1471:
        /*0018*/ 	.byte	0x04, 0x17
        /*001a*/ 	.short	(.L_1473 - .L_1472)
.L_1472:
        /*001c*/ 	.word	0x00000000
        /*0020*/ 	.short	0x0003
        /*0022*/ 	.short	0x0d68
        /*0024*/ 	.byte	0x00, 0xf0, 0x11, 0x00


	//----- nvinfo : EIATTR_KPARAM_INFO
	.align		4
.L_1473:
        /*0028*/ 	.byte	0x04, 0x17
        /*002a*/ 	.short	(.L_1475 - .L_1474)
.L_1474:
        /*002c*/ 	.word	0x00000000
        /*0030*/ 	.short	0x0002
        /*0032*/ 	.short	0x0d48
        /*0034*/ 	.byte	0x00, 0xf0, 0x81, 0x00


	//----- nvinfo : EIATTR_KPARAM_INFO
	.align		4
.L_1475:
        /*0038*/ 	.byte	0x04, 0x17
        /*003a*/ 	.short	(.L_1477 - .L_1476)
.L_1476:
        /*003c*/ 	.word	0x00000000
        /*0040*/ 	.short	0x0001
        /*0042*/ 	.short	0x0008
        /*0044*/ 	.byte	0x00, 0xf0, 0x01, 0x35


	//----- nvinfo : EIATTR_KPARAM_INFO
	.align		4
.L_1477:
        /*0048*/ 	.byte	0x04, 0x17
        /*004a*/ 	.short	(.L_1479 - .L_1478)
.L_1478:
        /*004c*/ 	.word	0x00000000
        /*0050*/ 	.short	0x0000
        /*0052*/ 	.short	0x0000
        /*0054*/ 	.byte	0x00, 0xf0, 0x21, 0x00


	//----- nvinfo : EIATTR_SPARSE_MMA_MASK
	.align		4
.L_1479:
        /*0058*/ 	.byte	0x03, 0x50
        /*005a*/ 	.short	0x0000


	//----- nvinfo : EIATTR_MAXREG_COUNT
	.align		4
        /*005c*/ 	.byte	0x03, 0x1b
        /*005e*/ 	.short	0x00ff


	//----- nvinfo : EIATTR_MERCURY_ISA_VERSION
	.align		4
        /*0060*/ 	.byte	0x03, 0x5f
        /*0062*/ 	.short	0x0101


	//----- nvinfo : EIATTR_EXIT_INSTR_OFFSETS
	.align		4
        /*0064*/ 	.byte	0x04, 0x1c
        /*0066*/ 	.short	(.L_1481 - .L_1480)


	//   ....[0]....
.L_1480:
        /*0068*/ 	.word	0x000000a0


	//   ....[1]....
        /*006c*/ 	.word	0x00000400


	//   ....[2]....
        /*0070*/ 	.word	0x00000710


	//   ....[3]....
        /*0074*/ 	.word	0x00000cb0


	//----- nvinfo : EIATTR_CRS_STACK_SIZE
	.align		4
.L_1481:
        /*0078*/ 	.byte	0x04, 0x1e
        /*007a*/ 	.short	(.L_1483 - .L_1482)
.L_1482:
        /*007c*/ 	.word	0x00000000


	//----- nvinfo : EIATTR_CBANK_PARAM_SIZE
	.align		4
.L_1483:
        /*0080*/ 	.byte	0x03, 0x19
        /*0082*/ 	.short	0x0d70


	//----- nvinfo : EIATTR_PARAM_CBANK
	.align		4
        /*0084*/ 	.byte	0x04, 0x0a
        /*0086*/ 	.short	(.L_1485 - .L_1484)
	.align		4
.L_1484:
        /*0088*/ 	.word	index@(.nv.constant0._ZN2at6native40_GLOBAL__N__2351210d_8_Shape_cu_49f7391c35CatArrayBatchedCopy_alignedK_contigINS1_10OpaqueTypeILj16EEEjLi2ELi64ELi64ELi8EEEvPT_NS1_25CatArrInputTensorMetadataIS5_T0_XT2_EXT3_EEENS1_16TensorSizeStrideIS8_Lj4EEEiS8_)
        /*008c*/ 	.short	0x0210
        /*008e*/ 	.short	0x0d70


	//----- nvinfo : EIATTR_SW_WAR
	.align		4
.L_1485:
        /*0090*/ 	.byte	0x04, 0x36
        /*0092*/ 	.short	(.L_1487 - .L_1486)
.L_1486:
        /*0094*/ 	.word	0x00000008
.L_1487:


//--------------------- .nv.info._ZN2at6native40_GLOBAL__N__2351210d_8_Shape_cu_49f7391c35CatArrayBatchedCopy_alignedK_contigINS1_10OpaqueTypeILj16EEEjLi2ELi64ELi64ELi16EEEvPT_NS1_25CatArrInputTensorMetadataIS5_T0_XT2_EXT3_EEENS1_16TensorSizeStrideIS8_Lj4EEEiS8_ --------------------------
	.section	.nv.info._ZN2at6native40_GLOBAL__N__2351210d_8_Shape_cu_49f7391c35CatArrayBatchedCopy_alignedK_contigINS1_10OpaqueTypeILj16EEEjLi2ELi64ELi64ELi16EEEvPT_NS1_25CatArrInputTensorMetadataIS5_T0_XT2_EXT3_EEENS1_16TensorSizeStrideIS8_Lj4EEEiS8_,"",@"SHT_CUDA_INFO"
	.sectionflags	@""
	.align	4


	//----- nvinfo : EIATTR_CUDA_API_VERSION
	.align		4
        /*0000*/ 	.byte	0x04, 0x37
        /*0002*/ 	.short	(.L_1489 - .L_1488)
.L_1488:
        /*0004*/ 	.word	0x00000082


	//----- nvinfo : EIATTR_KPARAM_INFO
	.align		4
.L_1489:
        /*0008*/ 	.byte	0x04, 0x17
        /*000a*/ 	.short	(.L_1491 - .L_1490)
.L_1490:
        /*000c*/ 	.word	0x00000000
        /*0010*/ 	.short	0x0004
        /*0012*/ 	.short	0x0d6c
        /*0014*/ 	.byte	0x00, 0xf0, 0x11, 0x00


	//----- nvinfo : EIATTR_KPARAM_INFO
	.align		4
.L_1491:
        /*0018*/ 	.byte	0x04, 0x17
        /*001a*/ 	.short	(.L_1493 - .L_1492)
.L_1492:
        /*001c*/ 	.word	0x00000000
        /*0020*/ 	.short	0x0003
        /*0022*/ 	.short	0x0d68
        /*0024*/ 	.byte	0x00, 0xf0, 0x11, 0x00


	//----- nvinfo : EIATTR_KPARAM_INFO
	.align		4
.L_1493:
        /*0028*/ 	.byte	0x04, 0x17
        /*002a*/ 	.short	(.L_1495 - .L_1494)
.L_1494:
        /*002c*/ 	.word	0x00000000
        /*0030*/ 	.short	0x0002
        /*0032*/ 	.short	0x0d48
        /*0034*/ 	.byte	0x00, 0xf0, 0x81, 0x00


	//----- nvinfo : EIATTR_KPARAM_INFO
	.align		4
.L_1495:
        /*0038*/ 	.byte	0x04, 0x17
        /*003a*/ 	.short	(.L_1497 - .L_1496)
.L_1496:
        /*003c*/ 	.word	0x00000000
        /*0040*/ 	.short	0x0001
        /*0042*/ 	.short	0x0008
        /*0044*/ 	.byte	0x00, 0xf0, 0x01, 0x35


	//----- nvinfo : EIATTR_KPARAM_INFO
	.align		4
.L_1497:
        /*0048*/ 	.byte	0x04, 0x17
        /*004a*/ 	.short	(.L_1499 - .L_1498)
.L_1498:
        /*004c*/ 	.word	0x00000000
        /*0050*/ 	.short	0x0000
        /*0052*/ 	.short	0x0000
        /*0054*/ 	.byte	0x00, 0xf0, 0x21, 0x00


	//----- nvinfo : EIATTR_SPARSE_MMA_MASK
	.align		4
.L_1499:
        /*0058*/ 	.byte	0x03, 0x50
        /*005a*/ 	.short	0x0000


	//----- nvinfo : EIATTR_MAXREG_COUNT
	.align		4
        /*005c*/ 	.byte	0x03, 0x1b
        /*005e*/ 	.short	0x00ff


	//----- nvinfo : EIATTR_MERCURY_ISA_VERSION
	.align		4
        /*0060*/ 	.byte	0x03, 0x5f
        /*0062*/ 	.short	0x0101


	//----- nvinfo : EIATTR_EXIT_INSTR_OFFSETS
	.align		4
        /*0064*/ 	.byte	0x04, 0x1c
        /*0066*/ 	.short	(.L_1501 - .L_1500)


	//   ....[0]....
.L_1500:
        /*0068*/ 	.word	0x000000a0


	//   ....[1]....
        /*006c*/ 	.word	0x00000400


	//   ....[2]....
        /*0070*/ 	.word	0x00000710


	//   ....[3]....
        /*0074*/ 	.word	0x00000cb0


	//----- nvinfo : EIATTR_CRS_STACK_SIZE
	.align		4
.L_1501:
        /*0078*/ 	.byte	0x04, 0x1e
        /*007a*/ 	.short	(.L_1503 - .L_1502)
.L_1502:
        /*007c*/ 	.word	0x00000000


	//----- nvinfo : EIATTR_CBANK_PARAM_SIZE
	.align		4
.L_1503:
        /*0080*/ 	.byte	0x03, 0x19
        /*0082*/ 	.short	0x0d70


	//----- nvinfo : EIATTR_PARAM_CBANK
	.align		4
        /*0084*/ 	.byte	0x04, 0x0a
        /*0086*/ 	.short	(.L_1505 - .L_1504)
	.align		4
.L_1504:
        /*0088*/ 	.word	index@(.nv.constant0._ZN2at6native40_GLOBAL__N__2351210d_8_Shape_cu_49f7391c35CatArrayBatchedCopy_alignedK_contigINS1_10OpaqueTypeILj16EEEjLi2ELi64ELi64ELi16EEEvPT_NS1_25CatArrInputTensorMetadataIS5_T0_XT2_EXT3_EEENS1_16TensorSizeStrideIS8_Lj4EEEiS8_)
        /*008c*/ 	.short	0x0210
        /*008e*/ 	.short	0x0d70


	//----- nvinfo : EIATTR_SW_WAR
	.align		4
.L_1505:
        /*0090*/ 	.byte	0x04, 0x36
        /*0092*/ 	.short	(.L_1507 - .L_1506)
.L_1506:
        /*0094*/ 	.word	0x00000008
.L_1507:


//--------------------- .nv.info._ZN2at6native40_GLOBAL__N__2351210d_8_Shape_cu_49f7391c30CatArrayBatchedCopy_vectorizedINS1_10OpaqueTypeILj16EEEjLi2ELi64ELi64ELi16ELi1EEEvPcNS1_25CatArrInputTensorMetadataIT_T0_XT2_EXT3_EEENS1_16TensorSizeStrideIS8_Lj4EEEiS8_ --------------------------
	.section	.nv.info._ZN2at6native40_GLOBAL__N__2351210d_8_Shape_cu_49f7391c30CatArrayBatchedCopy_vectorizedINS1_10OpaqueTypeILj16EEEjLi2ELi64ELi64ELi16ELi1EEEvPcNS1_25CatArrInputTensorMetadataIT_T0_XT2_EXT3_EEENS1_16TensorSizeStrideIS8_Lj4EEEiS8_,"",@"SHT_CUDA_INFO"
	.sectionflags	@""
	.align	4


	//----- nvinfo : EIATTR_CUDA_API_VERSION
	.align		4
        /*0000*/ 	.byte	0x04, 0x37
        /*0002*/ 	.short	(.L_1509 - .L_1508)
.L_1508:
        /*0004*/ 	.word	0x00000082


	//----- nvinfo : EIATTR_KPARAM_INFO
	.align		4
.L_1509:
        /*0008*/ 	.byte	0x04, 0x17
        /*000a*/ 	.short	(.L_1511 - .L_1510)
.L_1510:
        /*000c*/ 	.word	0x00000000
        /*0010*/ 	.short	0x0004
        /*0012*/ 	.short	0x0d6c
        /*0014*/ 	.byte	0x00, 0xf0, 0x11, 0x00


	//----- nvinfo : EIATTR_KPARAM_INFO
	.align		4
.L_1511:
        /*0018*/ 	.byte	0x04, 0x17
        /*001a*/ 	.short	(.L_1513 - .L_1512)
.L_1512:
        /*001c*/ 	.word	0x00000000
        /*0020*/ 	.short	0x0003
        /*0022*/ 	.short	0x0d68
        /*0024*/ 	.byte	0x00, 0xf0, 0x11, 0x00


	//----- nvinfo : EIATTR_KPARAM_INFO
	.align		4
.L_1513:
        /*0028*/ 	.byte	0x04, 0x17
        /*002a*/ 	.short	(.L_1515 - .L_1514)
.L_1514:
        /*002c*/ 	.word	0x00000000
        /*0030*/ 	.short	0x0002
        /*0032*/ 	.short	0x0d48
        /*0034*/ 	.byte	0x00, 0xf0, 0x81, 0x00


	//----- nvinfo : EIATTR_KPARAM_INFO
	.align		4
.L_1515:
        /*0038*/ 	.byte	0x04, 0x17
        /*003a*/ 	.short	(.L_1517 - .L_1516)
.L_1516:
        /*003c*/ 	.word	0x00000000
        /*0040*/ 	.short	0x0001
        /*0042*/ 	.short	0x0008
        /*0044*/ 	.byte	0x00, 0xf0, 0x01, 0x35


	//----- nvinfo : EIATTR_KPARAM_INFO
	.align		4
.L_1517:
        /*0048*/ 	.byte	0x04, 0x17
        /*004a*/ 	.short	(.L_1519 - .L_1518)
.L_1518:
        /*004c*/ 	.word	0x00000000
        /*0050*/ 	.short	0x0000
        /*0052*/ 	.short	0x0000
        /*0054*/ 	.byte	0x00, 0xf0, 0x21, 0x00


	//----- nvinfo : EIATTR_SPARSE_MMA_MASK
	.align		4
.L_1519:
        /*0058*/ 	.byte	0x03, 0x50
        /*005a*/ 	.short	0x0000


	//----- nvinfo : EIATTR_MAXREG_COUNT
	.align		4
        /*005c*/ 	.byte	0x03, 0x1b
        /*005e*/ 	.short	0x00ff


	//----- nvinfo : EIATTR_MERCURY_ISA_VERSION
	.align		4
        /*0060*/ 	.byte	0x03, 0x5f
        /*0062*/ 	.short	0x0101


	//----- nvinfo : EIATTR_EXIT_INSTR_OFFSETS
	.align		4
        /*0064*/ 	.byte	0x04, 0x1c
        /*0066*/ 	.short	(.L_1521 - .L_1520)


	//   ....[0]....
.L_1520:
        /*0068*/ 	.word	0x000000a0


	//   ....[1]....
        /*006c*/ 	.word	0x000003b0


	//----- nvinfo : EIATTR_CRS_STACK_SIZE
	.align		4
.L_1521:
        /*0070*/ 	.byte	0x04, 0x1e
        /*0072*/ 	.short	(.L_1523 - .L_1522)
.L_1522:
        /*0074*/ 	.word	0x00000000


	//----- nvinfo : EIATTR_CBANK_PARAM_SIZE
	.align		4
.L_1523:
        /*0078*/ 	.byte	0x03, 0x19
        /*007a*/ 	.short	0x0d70


	//----- nvinfo : EIATTR_PARAM_CBANK
	.align		4
        /*007c*/ 	.byte	0x04, 0x0a
        /*007e*/ 	.short	(.L_1525 - .L_1524)
	.align		4
.L_1524:
        /*0080*/ 	.word	index@(.nv.constant0._ZN2at6native40_GLOBAL__N__2351210d_8_Shape_cu_49f7391c30CatArrayBatchedCopy_vectorizedINS1_10OpaqueTypeILj16EEEjLi2ELi64ELi64ELi16ELi1EEEvPcNS1_25CatArrInputTensorMetadataIT_T0_XT2_EXT3_EEENS1_16TensorSizeStrideIS8_Lj4EEEiS8_)
        /*0084*/ 	.short	0x0210
        /*0086*/ 	.short	0x0d70


	//----- nvinfo : EIATTR_SW_WAR
	.align		4
.L_1525:
        /*0088*/ 	.byte	0x04, 0x36
        /*008a*/ 	.short	(.L_1527 - .L_1526)
.L_1526:
        /*008c*/ 	.word	0x00000008
.L_1527:


//--------------------- .nv.info._ZN2at6native40_GLOBAL__N__2351210d_8_Shape_cu_49f7391c19CatArrayBatchedCopyINS1_10OpaqueTypeILj16EEEjLi1ELi64ELi64EEEvPT_NS1_25CatArrInputTensorMetadataIS5_T0_XT2_EXT3_EEENS1_16TensorSizeStrideIS8_Lj4EEEiS8_ --------------------------
	.section	.nv.info._ZN2at6native40_GLOBAL__N__2351210d_8_Shape_cu_49f7391c19CatArrayBatchedCopyINS1_10OpaqueTypeILj16EEEjLi1ELi64ELi64EEEvPT_NS1_25CatArrInputTensorMetadataIS5_T0_XT2_EXT3_EEENS1_16TensorSizeStrideIS8_Lj4EEEiS8_,"",@"SHT_CUDA_INFO"
	.sectionflags	@""
	.align	4


	//----- nvinfo : EIATTR_CUDA_API_VERSION
	.align		4
        /*0000*/ 	.byte	0x04, 0x37
        /*0002*/ 	.short	(.L_1529 - .L_1528)
.L_1528:
        /*0004*/ 	.word	0x00000082


	//----- nvinfo : EIATTR_KPARAM_INFO
	.align		4
.L_1529:
        /*0008*/ 	.byte	0x04, 0x17
        /*000a*/ 	.short	(.L_1531 - .L_1530)
.L_1530:
        /*000c*/ 	.word	0x00000000
        /*0010*/ 	.short	0x0004
        /*0012*/ 	.short	0x0d6c
        /*0014*/ 	.byte	0x00, 0xf0, 0x11, 0x00


	//----- nvinfo : EIATTR_KPARAM_INFO
	.align		4
.L_1531:
        /*0018*/ 	.byte	0x04, 0x17
        /*001a*/ 	.short	(.L_1533 - .L_1532)
.L_1532:
        /*001c*/ 	.word	0x00000000
        /*0020*/ 	.short	0x0003
        /*0022*/ 	.short	0x0d68
        /*0024*/ 	.byte	0x00, 0xf0, 0x11, 0x00


	//----- nvinfo : EIATTR_KPARAM_INFO
	.align		4
.L_1533:
        /*0028*/ 	.byte	0x04, 0x17
        /*002a*/ 	.short	(.L_1535 - .L_1534)
.L_1534:
        /*002c*/ 	.word	0x00000000
        /*0030*/ 	.short	0x0002
        /*0032*/ 	.short	0x0d48
        /*0034*/ 	.byte	0x00, 0xf0, 0x81, 0x00


	//----- nvinfo : EIATTR_KPARAM_INFO
	.align		4
.L_1535:
        /*0038*/ 	.byte	0x04, 0x17
        /*003a*/ 	.short	(.L_1537 - .L_1536)
.L_1536:
        /*003c*/ 	.word	0x00000000
        /*0040*/ 	.short	0x0001
        /*0042*/ 	.short	0x0008
        /*0044*/ 	.byte	0x00, 0xf0, 0x01, 0x35


	//----- nvinfo : EIATTR_KPARAM_INFO
	.align		4
.L_1537:
        /*0048*/ 	.byte	0x04, 0x17
        /*004a*/ 	.short	(.L_1539 - .L_1538)
.L_1538:
        /*004c*/ 	.word	0x00000000
        /*0050*/ 	.short	0x0000
        /*0052*/ 	.short	0x0000
        /*0054*/ 	.byte	0x00, 0xf0, 0x21, 0x00


	//----- nvinfo : EIATTR_SPARSE_MMA_MASK
	.align		4
.L_1539:
        /*0058*/ 	.byte	0x03, 0x50
        /*005a*/ 	.short	0x0000


	//----- nvinfo : EIATTR_MAXREG_COUNT
	.align		4
        /*005c*/ 	.byte	0x03, 0x1b
        /*005e*/ 	.short	0x00ff


	//----- nvinfo : EIATTR_MERCURY_ISA_VERSION
	.align		4
        /*0060*/ 	.byte	0x03, 0x5f
        /*0062*/ 	.short	0x0101


	//----- nvinfo : EIATTR_EXIT_INSTR_OFFSETS
	.align		4
        /*0064*/ 	.byte	0x04, 0x1c
        /*0066*/ 	.short	(.L_1541 - .L_1540)


	//   ....[0]....
.L_1540:
        /*0068*/ 	.word	0x000000a0


	//   ....[1]....
        /*006c*/ 	.word	0x00000240


	//   ....[2]....
        /*0070*/ 	.word	0x000002e0


	//----- nvinfo : EIATTR_CRS_STACK_SIZE
	.align		4
.L_1541:
        /*0074*/ 	.byte	0x04, 0x1e
        /*0076*/ 	.short	(.L_1543 - .L_1542)
.L_1542:
        /*0078*/ 	.word	0x00000000


	//----- nvinfo : EIATTR_CBANK_PARAM_SIZE
	.align		4
.L_1543:
        /*007c*/ 	.byte	0x03, 0x19
        /*007e*/ 	.short	0x0d70


	//----- nvinfo : EIATTR_PARAM_CBANK
	.align		4
        /*0080*/ 	.byte	0x04, 0x0a
        /*0082*/ 	.short	(.L_1545 - .L_1544)
	.align		4
.L_1544:
        /*0084*/ 	.word	index@(.nv.constant0._ZN2at6native40_GLOBAL__N__2351210d_8_Shape_cu_49f7391c19CatArrayBatchedCopyINS1_10OpaqueTypeILj16EEEjLi1ELi64ELi64EEEvPT_NS1_25CatArrInputTensorMetadataIS5_T0_XT2_EXT3_EEENS1_16TensorSizeStrideIS8_Lj4EEEiS8_)
        /*0088*/ 	.short	0x0210
        /*008a*/ 	.short	0x0d70


	//----- nvinfo : EIATTR_SW_WAR
	.align		4
.L_1545:
        /*008c*/ 	.byte	0x04, 0x36
        /*008e*/ 	.short	(.L_1547 - .L_1546)
.L_1546:
        /*0090*/ 	.word	0x00000008
.L_1547:


//--------------------- .nv.info._ZN2at6native40_GLOBAL__N__2351210d_8_Shape_cu_49f7391c26CatArrayBatchedCopy_contigINS1_10OpaqueTypeILj16EEEjLi1ELi64ELi64EEEvPT_NS1_25CatArrInputTensorMetadataIS5_T0_XT2_EXT3_EEENS1_16TensorSizeStrideIS8_Lj4EEEiS8_ --------------------------
	.section	.nv.info._ZN2at6native40_GLOBAL__N__2351210d_8_Shape_cu_49f7391c26CatArrayBatchedCopy_contigINS1_10OpaqueTypeILj16EEEjLi1ELi64ELi64EEEvPT_NS1_25CatArrInputTensorMetadataIS5_T0_XT2_EXT3_EEENS1_16TensorSizeStrideIS8_Lj4EEEiS8_,"",@"SHT_CUDA_INFO"
	.sectionflags	@""
	.align	4


	//----- nvinfo : EIATTR_CUDA_API_VERSION
	.align		4
        /*0000*/ 	.byte	0x04, 0x37
        /*0002*/ 	.short	(.L_1549 - .L_1548)
.L_1548:
        /*0004*/ 	.word	0x00000082


	//----- nvinfo : EIATTR_KPARAM_INFO
	.align		4
.L_1549:
        /*0008*/ 	.byte	0x04, 0x17
        /*000a*/ 	.short	(.L_1551 - .L_1550)
.L_1550:
        /*000c*/ 	.word	0x00000000
        /*0010*/ 	.short	0x0004
        /*0012*/ 	.short	0x0d6c
        /*0014*/ 	.byte	0x00, 0xf0, 0x11, 0x00


	//----- nvinfo : EIATTR_KPARAM_INFO
	.align		4
.L_1551:
        /*0018*/ 	.byte	0x04, 0x17
        /*001a*/ 	.short	(.L_1553 - .L_1552)
.L_1552:
        /*001c*/ 	.word	0x00000000
        /*0020*/ 	.short	0x0003
        /*0022*/ 	.short	0x0d68
        /*0024*/ 	.byte	0x00, 0xf0, 0x11, 0x00


	//----- nvinfo : EIATTR_KPARAM_INFO
	.align		4
.L_1553:
        /*0028*/ 	.byte	0x04, 0x17
        /*002a*/ 	.short	(.L_1555 - .L_1554)
.L_1554:
        /*002c*/ 	.word	0x00000000
        /*0030*/ 	.short	0x0002
        /*0032*/ 	.short	0x0d48
        /*0034*/ 	.byte	0x00, 0xf0, 0x81, 0x00


	//----- nvinfo : EIATTR_KPARAM_INFO
	.align		4
.L_1555:
        /*0038*/ 	.byte	0x04, 0x17
        /*003a*/ 	.short	(.L_1557 - .L_1556)
.L_1556:
        /*003c*/ 	.word	0x00000000
        /*0040*/ 	.short	0x0001
        /*0042*/ 	.short	0x0008
        /*0044*/ 	.byte	0x00, 0xf0, 0x01, 0x35


	//----- nvinfo : EIATTR_KPARAM_INFO
	.align		4
.L_1557:
        /*0048*/ 	.byte	0x04, 0x17
        /*004a*/ 	.short	(.L_1559 - .L_1558)
.L_1558:
        /*004c*/ 	.word	0x00000000
        /*0050*/ 	.short	0x0000
        /*0052*/ 	.short	0x0000
        /*0054*/ 	.byte	0x00, 0xf0, 0x21, 0x00


	//----- nvinfo : EIATTR_SPARSE_MMA_MASK
	.align		4
.L_1559:
        /*0058*/ 	.byte	0x03, 0x50
        /*005a*/ 	.short	0x0000


	//----- nvinfo : EIATTR_MAXREG_COUNT
	.align		4
        /*005c*/ 	.byte	0x03, 0x1b
        /*005e*/ 	.short	0x00ff


	//----- nvinfo : EIATTR_MERCURY_ISA_VERSION
	.align		4
        /*0060*/ 	.byte	0x03, 0x5f
        /*0062*/ 	.short	0x0101


	//----- nvinfo : EIATTR_EXIT_INSTR_OFFSETS
	.align		4
        /*0064*/ 	.byte	0x04, 0x1c
        /*0066*/ 	.short	(.L_1561 - .L_1560)


	//   ....[0]....
.L_1560:
        /*0068*/ 	.word	0x000000a0


	//   ....[1]....
        /*006c*/ 	.word	0x000001d0


	//----- nvinfo : EIATTR_CRS_STACK_SIZE
	.align		4
.L_1561:
        /*0070*/ 	.byte	0x04, 0x1e
        /*0072*/ 	.short	(.L_1563 - .L_1562)
.L_1562:
        /*0074*/ 	.word	0x00000000


	//----- nvinfo : EIATTR_CBANK_PARAM_SIZE
	.align		4
.L_1563:
        /*0078*/ 	.byte	0x03, 0x19
        /*007a*/ 	.short	0x0d70


	//----- nvinfo : EIATTR_PARAM_CBANK
	.align		4
        /*007c*/ 	.byte	0x04, 0x0a
        /*007e*/ 	.short	(.L_1565 - .L_1564)
	.align		4
.L_1564:
        /*0080*/ 	.word	index@(.nv.constant0._ZN2at6native40_GLOBAL__N__2351210d_8_Shape_cu_49f7391c26CatArrayBatchedCopy_contigINS1_10OpaqueTypeILj16EEEjLi1ELi64ELi64EEEvPT_NS1_25CatArrInputTensorMetadataIS5_T0_XT2_EXT3_EEENS1_16TensorSizeStrideIS8_Lj4EEEiS8_)
        /*0084*/ 	.short	0x0210
        /*0086*/ 	.short	0x0d70


	//----- nvinfo : EIATTR_SW_WAR
	.align		4
.L_1565:
        /*0088*/ 	.byte	0x04, 0x36
        /*008a*/ 	.short	(.L_1567 - .L_1566)
.L_1566:
        /*008c*/ 	.word	0x00000008
.L_1567:


//--------------------- .nv.info._ZN2at6native40_GLOBAL__N__2351210d_8_Shape_cu_49f7391c35CatArrayBatchedCopy_alignedK_contigINS1_10OpaqueTypeILj16EEEjLi1ELi64ELi64ELi8EEEvPT_NS1_25CatArrInputTensorMetadataIS5_T0_XT2_EXT3_EEENS1_16TensorSizeStrideIS8_Lj4EEEiS8_ --------------------------
	.section	.nv.info._ZN2at6native40_GLOBAL__N__2351210d_8_Shape_cu_49f7391c35CatArrayBatchedCopy_alignedK_contigINS1_10OpaqueTypeILj16EEEjLi1ELi64ELi64ELi8EEEvPT_NS1_25CatArrInputTensorMetadataIS5_T0_XT2_EXT3_EEENS1_16TensorSizeStrideIS8_Lj4EEEiS8_,"",@"SHT_CUDA_INFO"
	.sectionflags	@""
	.align	4


	//----- nvinfo : EIATTR_CUDA_API_VERSION
	.align		4
        /*0000*/ 	.byte	0x04, 0x37
        /*0002*/ 	.short	(.L_1569 - .L_1568)
.L_1568:
        /*0004*/ 	.word	0x00000082


	//----- nvinfo : EIATTR_KPARAM_INFO
	.align		4
.L_1569:
        /*0008*/ 	.byte	0x04, 0x17
        /*000a*/ 	.short	(.L_1571 - .L_1570)
.L_1570:
        /*000c*/ 	.word	0x00000000
        /*0010*/ 	.short	0x0004
        /*0012*/ 	.short	0x0d6c
        /*0014*/ 	.byte	0x00, 0xf0, 0x11, 0x00


	//----- nvinfo : EIATTR_KPARAM_INFO
	.align		4
.L_1571:
        /*0018*/ 	.byte	0x04, 0x17
        /*001a*/ 	.short	(.L_1573 - .L_1572)
.L_1572:
        /*001c*/ 	.word	0x00000000
        /*0020*/ 	.short	0x0003
        /*0022*/ 	.short	0x0d68
        /*0024*/ 	.byte	0x00, 0xf0, 0x11, 0x00


	//----- nvinfo : EIATTR_KPARAM_INFO
	.align		4
.L_1573:
        /*0028*/ 	.byte	0x04, 0x17
        /*002a*/ 	.short	(.L_1575 - .L_1574)
.L_1574:
        /*002c*/ 	.word	0x00000000
        /*0030*/ 	.short	0x0002
        /*0032*/ 	.short	0x0d48
        /*0034*/ 	.byte	0x00, 0xf0, 0x81, 0x00


	//----- nvinfo : EIATTR_KPARAM_INFO
	.align		4
.L_1575:
        /*0038*/ 	.byte	0x04, 0x17
        /*003a*/ 	.short	(.L_1577 - .L_1576)
.L_1576:
        /*003c*/ 	.word	0x00000000
        /*0040*/ 	.short	0x0001
        /*0042*/ 	.short	0x0008
        /*0044*/ 	.byte	0x00, 0xf0, 0x01, 0x35


	//----- nvinfo : EIATTR_KPARAM_INFO
	.align		4
.L_1577:
        /*0048*/ 	.byte	0x04, 0x17
        /*004a*/ 	.short	(.L_1579 - .L_1578)
.L_1578:
        /*004c*/ 	.word	0x00000000
        /*0050*/ 	.short	0x0000
        /*0052*/ 	.short	0x0000
        /*0054*/ 	.byte	0x00, 0xf0, 0x21, 0x00


	//----- nvinfo : EIATTR_SPARSE_MMA_MASK
	.align		4
.L_1579:
        /*0058*/ 	.byte	0x03, 0x50
        /*005a*/ 	.short	0x0000


	//----- nvinfo : EIATTR_MAXREG_COUNT
	.align		4
        /*005c*/ 	.byte	0x03, 0x1b
        /*005e*/ 	.short	0x00ff


	//----- nvinfo : EIATTR_MERCURY_ISA_VERSION
	.align		4
        /*0060*/ 	.byte	0x03, 0x5f
        /*0062*/ 	.short	0x0101


	//----- nvinfo : EIATTR_EXIT_INSTR_OFFSETS
	.align		4
        /*0064*/ 	.byte	0x04, 0x1c
        /*0066*/ 	.short	(.L_1581 - .L_1580)


	//   ....[0]....
.L_1580:
        /*0068*/ 	.word	0x000000a0


	//   ....[1]....
        /*006c*/ 	.word	0x00000240


	//   ....[2]....
        /*0070*/ 	.word	0x000003c0


	//   ....[3]....
        /*0074*/ 	.word	0x00000600


	//----- nvinfo : EIATTR_CRS_STACK_SIZE
	.align		4
.L_1581:
        /*0078*/ 	.byte	0x04, 0x1e
        /*007a*/ 	.short	(.L_1583 - .L_1582)
.L_1582:
        /*007c*/ 	.word	0x00000000


	//----- nvinfo : EIATTR_CBANK_PARAM_SIZE
	.align		4
.L_1583:
        /*0080*/ 	.byte	0x03, 0x19
        /*0082*/ 	.short	0x0d70


	//----- nvinfo : EIATTR_PARAM_CBANK
	.align		4
        /*0084*/ 	.byte	0x04, 0x0a
        /*0086*/ 	.short	(.L_1585 - .L_1584)
	.align		4
.L_1584:
        /*0088*/ 	.word	index@(.nv.constant0._ZN2at6native40_GLOBAL__N__2351210d_8_Shape_cu_49f7391c35CatArrayBatchedCopy_alignedK_contigINS1_10OpaqueTypeILj16EEEjLi1ELi64ELi64ELi8EEEvPT_NS1_25CatArrInputTensorMetadataIS5_T0_XT2_EXT3_EEENS1_16TensorSizeStrideIS8_Lj4EEEiS8_)
        /*008c*/ 	.short	0x0210
        /*008e*/ 	.short	0x0d70


	//----- nvinfo : EIATTR_SW_WAR
	.align		4
.L_1585:
        /*0090*/ 	.byte	0x04, 0x36
        /*0092*/ 	.short	(.L_1587 - .L_1586)
.L_1586:
        /*0094*/ 	.word	0x00000008
.L_1587:


//--------------------- .nv.info._ZN2at6native40_GLOBAL__N__2351210d_8_Shape_cu_49f7391c35CatArrayBatchedCopy_alignedK_contigINS1_10OpaqueTypeILj16EEEjLi1ELi64ELi64ELi16EEEvPT_NS1_25CatArrInputTensorMetadataIS5_T0_XT2_EXT3_EEENS1_16TensorSizeStrideIS8_Lj4EEEiS8_ --------------------------
	.section	.nv.info._ZN2at6native40_GLOBAL__N__2351210d_8_Shape_cu_49f7391c35CatArrayBatchedCopy_alignedK_contigINS1_10OpaqueTypeILj16EEEjLi1ELi64ELi64ELi16EEEvPT_NS1_25CatArrInputTensorMetadataIS5_T0_XT2_EXT3_EEENS1_16TensorSizeStrideIS8_Lj4EEEiS8_,"",@"SHT_CUDA_INFO"
	.sectionflags	@""
	.align	4


	//----- nvinfo : EIATTR_CUDA_API_VERSION
	.align		4
        /*0000*/ 	.byte	0x04, 0x37
        /*0002*/ 	.short	(.L_1589 - .L_1588)
.L_1588:
        /*0004*/ 	.word	0x00000082


	//----- nvinfo : EIATTR_KPARAM_INFO
	.align		4
.L_1589:
        /*0008*/ 	.byte	0x04, 0x17
        /*000a*/ 	.short	(.L_1591 - .L_1590)
.L_1590:
        /*000c*/ 	.word	0x00000000
        /*0010*/ 	.short	0x0004
        /*0012*/ 	.short	0x0d6c
        /*0014*/ 	.byte	0x00, 0xf0, 0x11, 0x00


	//----- nvinfo : EIATTR_KPARAM_INFO
	.align		4
.L_1591:
        /*0018*/ 	.byte	0x04, 0x17
        /*001a*/ 	.short	(.L_1593 - .L_1592)
.L_1592:
        /*001c*/ 	.word	0x00000000
        /*0020*/ 	.short	0x0003
        /*0022*/ 	.short	0x0d68
        /*0024*/ 	.byte	0x00, 0xf0, 0x11, 0x00


	//----- nvinfo : EIATTR_KPARAM_INFO
	.align		4
.L_1593:
        /*0028*/ 	.byte	0x04, 0x17
        /*002a*/ 	.short	(.L_1595 - .L_1594)
.L_1594:
        /*002c*/ 	.word	0x00000000
        /*0030*/ 	.short	0x0002
        /*0032*/ 	.short	0x0d48
        /*0034*/ 	.byte	0x00, 0xf0, 0x81, 0x00


	//----- nvinfo : EIATTR_KPARAM_INFO
	.align		4
.L_1595:
        /*0038*/ 	.byte	0x04, 0x17
        /*003a*/ 	.short	(.L_1597 - .L_1596)
.L_1596:
        /*003c*/ 	.word	0x00000000
        /*0040*/ 	.short	0x0001
        /*0042*/ 	.short	0x0008
        /*0044*/ 	.byte	0x00, 0xf0, 0x01, 0x35


	//----- nvinfo : EIATTR_KPARAM_INFO
	.align		4
.L_1597:
        /*0048*/ 	.byte	0x04, 0x17
        /*004a*/ 	.short	(.L_1599 - .L_1598)
.L_1598:
        /*004c*/ 	.word	0x00000000
        /*0050*/ 	.short	0x0000
        /*0052*/ 	.short	0x0000
        /*0054*/ 	.byte	0x00, 0xf0, 0x21, 0x00


	//----- nvinfo : EIATTR_SPARSE_MMA_MASK
	.align		4
.L_1599:
        /*0058*/ 	.byte	0x03, 0x50
        /*005a*/ 	.short	0x0000


	//----- nvinfo : EIATTR_MAXREG_COUNT
	.align		4
        /*005c*/ 	.byte	0x03, 0x1b
        /*005e*/ 	.short	0x00ff


	//----- nvinfo : EIATTR_MERCURY_ISA_VERSION
	.align		4
        /*0060*/ 	.byte	0x03, 0x5f
        /*0062*/ 	.short	0x0101


	//----- nvinfo : EIATTR_EXIT_INSTR_OFFSETS
	.align		4
        /*0064*/ 	.byte	0x04, 0x1c
        /*0066*/ 	.short	(.L_1601 - .L_1600)


	//   ....[0]....
.L_1600:
        /*0068*/ 	.word	0x000000a0


	//   ....[1]....
        /*006c*/ 	.word	0x00000240


	//   ....[2]....
        /*0070*/ 	.word	0x000003c0


	//   ....[3]....
        /*0074*/ 	.word	0x00000600


	//----- nvinfo : EIATTR_CRS_STACK_SIZE
	.align		4
.L_1601:
        /*0078*/ 	.byte	0x04, 0x1e
        /*007a*/ 	.short	(.L_1603 - .L_1602)
.L_1602:
        /*007c*/ 	.word	0x00000000


	//----- nvinfo : EIATTR_CBANK_PARAM_SIZE
	.align		4
.L_1603:
        /*0080*/ 	.byte	0x03, 0x19
        /*0082*/ 	.short	0x0d70


	//----- nvinfo : EIATTR_PARAM_CBANK
	.align		4
        /*0084*/ 	.byte	0x04, 0x0a
        /*0086*/ 	.short	(.L_1605 - .L_1604)
	.align		4
.L_1604:
        /*0088*/ 	.word	index@(.nv.constant0._ZN2at6native40_GLOBAL__N__2351210d_8_Shape_cu_49f7391c35CatArrayBatchedCopy_alignedK_contigINS1_10OpaqueTypeILj16EEEjLi1ELi64ELi64ELi16EEEvPT_NS1_25CatArrInputTensorMetadataIS5_T0_XT2_EXT3_EEENS1_16TensorSizeStrideIS8_Lj4EEEiS8_)
        /*008c*/ 	.short	0x0210
        /*008e*/ 	.short	0x0d70


	//----- nvinfo : EIATTR_SW_WAR
	.align		4
.L_1605:
        /*0090*/ 	.byte	0x04, 0x36
        /*0092*/ 	.short	(.L_1607 - .L_1606)
.L_1606:
        /*0094*/ 	.word	0x00000008
.L_1607:


//--------------------- .nv.info._ZN2at6native40_GLOBAL__N__2351210d_8_Shape_cu_49f7391c30CatArrayBatchedCopy_vectorizedINS1_10OpaqueTypeILj16EEEjLi1ELi64ELi64ELi16ELi1EEEvPcNS1_25CatArrInputTensorMetadataIT_T0_XT2_EXT3_EEENS1_16TensorSizeStrideIS8_Lj4EEEiS8_ --------------------------
	.section	.nv.info._ZN2at6native40_GLOBAL__N__2351210d_8_Shape_cu_49f7391c30CatArrayBatchedCopy_vectorizedINS1_10OpaqueTypeILj16EEEjLi1ELi64ELi64ELi16ELi1EEEvPcNS1_25CatArrInputTensorMetadataIT_T0_XT2_EXT3_EEENS1_16TensorSizeStrideIS8_Lj4EEEiS8_,"",@"SHT_CUDA_INFO"
	.sectionflags	@""
	.align	4


	//----- nvinfo : EIATTR_CUDA_API_VERSION
	.align		4
        /*0000*/ 	.byte	0x04, 0x37
        /*0002*/ 	.short	(.L_1609 - .L_1608)
.L_1608:
        /*0004*/ 	.word	0x00000082


	//----- nvinfo : EIATTR_KPARAM_INFO
	.align		4
.L_1609:
        /*0008*/ 	.byte	0x04, 0x17
        /*000a*/ 	.short	(.L_1611 - .L_1610)
.L_1610:
        /*000c*/ 	.word	0x00000000
        /*0010*/ 	.short	0x0004
        /*0012*/ 	.short	0x0d6c
        /*0014*/ 	.byte	0x00, 0xf0, 0x11, 0x00


	//----- nvinfo : EIATTR_KPARAM_INFO
	.align		4
.L_1611:
        /*0018*/ 	.byte	0x04, 0x17
        /*001a*/ 	.short	(.L_1613 - .L_1612)
.L_1612:
        /*001c*/ 	.word	0x00000000
        /*0020*/ 	.short	0x0003
        /*0022*/ 	.short	0x0d68
        /*0024*/ 	.byte	0x00, 0xf0, 0x11, 0x00


	//----- nvinfo : EIATTR_KPARAM_INFO
	.align		4
.L_1613:
        /*0028*/ 	.byte	0x04, 0x17
        /*002a*/ 	.short	(.L_1615 - .L_1614)
.L_1614:
        /*002c*/ 	.word	0x00000000
        /*0030*/ 	.short	0x0002
        /*0032*/ 	.short	0x0d48
        /*0034*/ 	.byte	0x00, 0xf0, 0x81, 0x00


	//----- nvinfo : EIATTR_KPARAM_INFO
	.align		4
.L_1615:
        /*0038*/ 	.byte	0x04, 0x17
        /*003a*/ 	.short	(.L_1617 - .L_1616)
.L_1616:
        /*003c*/ 	.word	0x00000000
        /*0040*/ 	.short	0x0001
        /*0042*/ 	.short	0x0008
        /*0044*/ 	.byte	0x00, 0xf0, 0x01, 0x35


	//----- nvinfo : EIATTR_KPARAM_INFO
	.align		4
.L_1617:
        /*0048*/ 	.byte	0x04, 0x17
        /*004a*/ 	.short	(.L_1619 - .L_1618)
.L_1618:
        /*004c*/ 	.word	0x00000000
        /*0050*/ 	.short	0x0000
        /*0052*/ 	.short	0x0000
        /*0054*/ 	.byte	0x00, 0xf0, 0x21, 0x00


	//----- nvinfo : EIATTR_SPARSE_MMA_MASK
	.align		4
.L_1619:
        /*0058*/ 	.byte	0x03, 0x50
        /*005a*/ 	.short	0x0000


	//----- nvinfo : EIATTR_MAXREG_COUNT
	.align		4
        /*005c*/ 	.byte	0x03, 0x1b
        /*005e*/ 	.short	0x00ff


	//----- nvinfo : EIATTR_MERCURY_ISA_VERSION
	.align		4
        /*0060*/ 	.byte	0x03, 0x5f
        /*0062*/ 	.short	0x0101


	//----- nvinfo : EIATTR_EXIT_INSTR_OFFSETS
	.align		4
        /*0064*/ 	.byte	0x04, 0x1c
        /*0066*/ 	.short	(.L_1621 - .L_1620)


	//   ....[0]....
.L_1620:
        /*0068*/ 	.word	0x000000a0


	//   ....[1]....
        /*006c*/ 	.word	0x00000200


	//----- nvinfo : EIATTR_CRS_STACK_SIZE
	.align		4
.L_1621:
        /*0070*/ 	.byte	0x04, 0x1e
        /*0072*/ 	.short	(.L_1623 - .L_1622)
.L_1622:
        /*0074*/ 	.word	0x00000000


	//----- nvinfo : EIATTR_CBANK_PARAM_SIZE
	.align		4
.L_1623:
        /*0078*/ 	.byte	0x03, 0x19
        /*007a*/ 	.short	0x0d70


	//----- nvinfo : EIATTR_PARAM_CBANK
	.align		4
        /*007c*/ 	.byte	0x04, 0x0a
        /*007e*/ 	.short	(.L_1625 - .L_1624)
	.align		4
.L_1624:
        /*0080*/ 	.word	index@(.nv.constant0._ZN2at6native40_GLOBAL__N__2351210d_8_Shape_cu_49f7391c30CatArrayBatchedCopy_vectorizedINS1_10OpaqueTypeILj16EEEjLi1ELi64ELi64ELi16ELi1EEEvPcNS1_25CatArrInputTensorMetadataIT_T0_XT2_EXT3_EEENS1_16TensorSizeStrideIS8_Lj4EEEiS8_)
        /*0084*/ 	.short	0x0210
        /*0086*/ 	.short	0x0d70


	//----- nvinfo : EIATTR_SW_WAR
	.align		4
.L_1625:
        /*0088*/ 	.byte	0x04, 0x36
        /*008a*/ 	.short	(.L_1627 - .L_1626)
.L_1626:
        /*008c*/ 	.word	0x00000008
.L_1627:


//--------------------- .nv.info._ZN2at6native40_GLOBAL__N__2351210d_8_Shape_cu_49f7391c19CatArrayBatchedCopyINS1_10OpaqueTypeILj8EEEjLi4ELi64ELi64EEEvPT_NS1_25CatArrInputTensorMetadataIS5_T0_XT2_EXT3_EEENS1_16TensorSizeStrideIS8_Lj4EEEiS8_ --------------------------
	.section	.nv.info._ZN2at6native40_GLOBAL__N__2351210d_8_Shape_cu_49f7391c19CatArrayBatchedCopyINS1_10OpaqueTypeILj8EEEjLi4ELi64ELi64EEEvPT_NS1_25CatArrInputTensorMetadataIS5_T0_XT2_EXT3_EEENS1_16TensorSizeStrideIS8_Lj4EEEiS8_,"",@"SHT_CUDA_INFO"
	.sectionflags	@""
	.align	4


	//----- nvinfo : EIATTR_CUDA_API_VERSION
	.align		4
        /*0000*/ 	.byte	0x04, 0x37
        /*0002*/ 	.short	(.L_1629 - .L_1628)
.L_1628:
        /*0004*/ 	.word	0x00000082


	//----- nvinfo : EIATTR_KPARAM_INFO
	.align		4
.L_1629:
        /*0008*/ 	.byte	0x04, 0x17
        /*000a*/ 	.short	(.L_1631 - .L_1630)
.L_1630:
        /*000c*/ 	.word	0x00000000
        /*0010*/ 	.short	0x0004
        /*0012*/ 	.short	0x0d6c
        /*0014*/ 	.byte	0x00, 0xf0, 0x11, 0x00


	//----- nvinfo : EIATTR_KPARAM_INFO
	.align		4
.L_1631:
        /*0018*/ 	.byte	0x04, 0x17
        /*001a*/ 	.short	(.L_1633 - .L_1632)
.L_1632:
        /*001c*/ 	.word	0x00000000
        /*0020*/ 	.short	0x0003
        /*0022*/ 	.short	0x0d68
        /*0024*/ 	.byte	0x00, 0xf0, 0x11, 0x00


	//----- nvinfo : EIATTR_KPARAM_INFO
	.align		4
.L_1633:
        /*0028*/ 	.byte	0x04, 0x17
        /*002a*/ 	.short	(.L_1635 - .L_1634)
.L_1634:
        /*002c*/ 	.word	0x00000000
        /*0030*/ 	.short	0x0002
        /*0032*/ 	.short	0x0d48
        /*0034*/ 	.byte	0x00, 0xf0, 0x81, 0x00


	//----- nvinfo : EIATTR_KPARAM_INFO
	.align		4
.L_1635:
        /*0038*/ 	.byte	0x04, 0x17
        /*003a*/ 	.short	(.L_1637 - .L_1636)
.L_1636:
        /*003c*/ 	.word	0x00000000
        /*0040*/ 	.short	0x0001
        /*0042*/ 	.short	0x0008
        /*0044*/ 	.byte	0x00, 0xf0, 0x01, 0x35


	//----- nvinfo : EIATTR_KPARAM_INFO
	.align		4
.L_1637:
        /*0048*/ 	.byte	0x04, 0x17
        /*004a*/ 	.short	(.L_1639 - .L_1638)
.L_1638:
        /*004c*/ 	.word	0x00000000
        /*0050*/ 	.short	0x0000
        /*0052*/ 	.short	0x0000
        /*0054*/ 	.byte	0x00, 0xf0, 0x21, 0x00


	//----- nvinfo : EIATTR_SPARSE_MMA_MASK
	.align		4
.L_1639:
        /*0058*/ 	.byte	0x03, 0x50
        /*005a*/ 	.short	0x0000


	//----- nvinfo : EIATTR_MAXREG_COUNT
	.align		4
        /*005c*/ 	.byte	0x03, 0x1b
        /*005e*/ 	.short	0x00ff


	//----- nvinfo : EIATTR_MERCURY_ISA_VERSION
	.align		4
        /*0060*/ 	.byte	0x03, 0x5f
        /*0062*/ 	.short	0x0101


	//----- nvinfo : EIATTR_EXIT_INSTR_OFFSETS
	.align		4
        /*0064*/ 	.byte	0x04, 0x1c
        /*0066*/ 	.short	(.L_1641 - .L_1640)


	//   ....[0]....
.L_1640:
        /*0068*/ 	.word	0x000000a0


	//   ....[1]....
        /*006c*/ 	.word	0x00000720


	//   ....[2]....
        /*0070*/ 	.word	0x000010f0


	//----- nvinfo : EIATTR_CRS_STACK_SIZE
	.align		4
.L_1641:
        /*0074*/ 	.byte	0x04, 0x1e
        /*0076*/ 	.short	(.L_1643 - .L_1642)
.L_1642:
        /*0078*/ 	.word	0x00000000


	//----- nvinfo : EIATTR_CBANK_PARAM_SIZE
	.align		4
.L_1643:
        /*007c*/ 	.byte	0x03, 0x19
        /*007e*/ 	.short	0x0d70


	//----- nvinfo : EIATTR_PARAM_CBANK
	.align		4
        /*0080*/ 	.byte	0x04, 0x0a
        /*0082*/ 	.short	(.L_1645 - .L_1644)
	.align		4
.L_1644:
        /*0084*/ 	.word	index@(.nv.constant0._ZN2at6native40_GLOBAL__N__2351210d_8_Shape_cu_49f7391c19CatArrayBatchedCopyINS1_10OpaqueTypeILj8EEEjLi4ELi64ELi64EEEvPT_NS1_25CatArrInputTensorMetadataIS5_T0_XT2_EXT3_EEENS1_16TensorSizeStrideIS8_Lj4EEEiS8_)
        /*0088*/ 	.short	0x0210
        /*008a*/ 	.short	0x0d70


	//----- nvinfo : EIATTR_SW_WAR
	.align		4
.L_1645:
        /*008c*/ 	.byte	0x04, 0x36
        /*008e*/ 	.short	(.L_1647 - .L_1646)
.L_1646:
        /*0090*/ 	.word	0x00000008
.L_1647:


//--------------------- .nv.info._ZN2at6native40_GLOBAL__N__2351210d_8_Shape_cu_49f7391c26CatArrayBatchedCopy_contigINS1_10OpaqueTypeILj8EEEjLi4ELi64ELi64EEEvPT_NS1_25CatArrInputTensorMetadataIS5_T0_XT2_EXT3_EEENS1_16TensorSizeStrideIS8_Lj4EEEiS8_ --------------------------
	.section	.nv.info._ZN2at6native40_GLOBAL__N__2351210d_8_Shape_cu_49f7391c26CatArrayBatchedCopy_contigINS1_10OpaqueTypeILj8EEEjLi4ELi64ELi64EEEvPT_NS1_25CatArrInputTensorMetadataIS5_T0_XT2_EXT3_EEENS1_16TensorSizeStrideIS8_Lj4EEEiS8_,"",@"SHT_CUDA_INFO"
	.sectionflags	@""
	.align	4


	//----- nvinfo : EIATTR_CUDA_API_VERSION
	.align		4
        /*0000*/ 	.byte	0x04, 0x37
        /*0002*/ 	.short	(.L_1649 - .L_1648)
.L_1648:
        /*0004*/ 	.word	0x00000082


	//----- nvinfo : EIATTR_KPARAM_INFO
	.align		4
.L_1649:
        /*0008*/ 	.byte	0x04, 0x17
        /*000a*/ 	.short	(.L_1651 - .L_1650)
.L_1650:
        /*000c*/ 	.word	0x00000000
        /*0010*/ 	.short	0x0004
        /*0012*/ 	.short	0x0d6c
        /*0014*/ 	.byte	0x00, 0xf0, 0x11, 0x00


	//----- nvinfo : EIATTR_KPARAM_INFO
	.align		4
.L_1651:
        /*0018*/ 	.byte	0x04, 0x17
        /*001a*/ 	.short	(.L_1653 - .L_1652)
.L_1652:
        /*001c*/ 	.word	0x00000000
        /*0020*/ 	.short	0x0003
        /*0022*/ 	.short	0x0d68
        /*0024*/ 	.byte	0x00, 0xf0, 0x11, 0x00


	//----- nvinfo : EIATTR_KPARAM_INFO
	.align		4
.L_1653:
        /*0028*/ 	.byte	0x04, 0x17
        /*002a*/ 	.short	(.L_1655 - .L_1654)
.L_1654:
        /*002c*/ 	.word	0x00000000
        /*0030*/ 	.short	0x0002
        /*0032*/ 	.short	0x0d48
        /*0034*/ 	.byte	0x00, 0xf0, 0x81, 0x00


	//----- nvinfo : EIATTR_KPARAM_INFO
	.align		4
.L_1655:
        /*0038*/ 	.byte	0x04, 0x17
        /*003a*/ 	.short	(.L_1657 - .L_1656)
.L_1656:
        /*003c*/ 	.word	0x00000000
        /*0040*/ 	.short	0x0001
        /*0042*/ 	.short	0x0008
        /*0044*/ 	.byte	0x00, 0xf0, 0x01, 0x35


	//----- nvinfo : EIATTR_KPARAM_INFO
	.align		4
.L_1657:
        /*0048*/ 	.byte	0x04, 0x17
        /*004a*/ 	.short	(.L_1659 - .L_1658)
.L_1658:
        /*004c*/ 	.word	0x00000000
        /*0050*/ 	.short	0x0000
        /*0052*/ 	.short	0x0000
        /*0054*/ 	.byte	0x00, 0xf0, 0x21, 0x00


	//----- nvinfo : EIATTR_SPARSE_MMA_MASK
	.align		4
.L_1659:
        /*0058*/ 	.byte	0x03, 0x50
        /*005a*/ 	.short	0x0000


	//----- nvinfo : EIATTR_MAXREG_COUNT
	.align		4
        /*005c*/ 	.byte	0x03, 0x1b
        /*005e*/ 	.short	0x00ff


	//----- nvinfo : EIATTR_MERCURY_ISA_VERSION
	.align		4
        /*0060*/ 	.byte	0x03, 0x5f
        /*0062*/ 	.short	0x0101


	//----- nvinfo : EIATTR_EXIT_INSTR_OFFSETS
	.align		4
        /*0064*/ 	.byte	0x04, 0x1c
        /*0066*/ 	.short	(.L_1661 - .L_1660)


	//   ....[0]....
.L_1660:
        /*0068*/ 	.word	0x000000a0


	//   ....[1]....
        /*006c*/ 	.word	0x00000690


	//----- nvinfo : EIATTR_CRS_STACK_SIZE
	.align		4
.L_1661:
        /*0070*/ 	.byte	0x04, 0x1e
        /*0072*/ 	.short	(.L_1663 - .L_1662)
.L_1662:
        /*0074*/ 	.word	0x00000000


	//----- nvinfo : EIATTR_CBANK_PARAM_SIZE
	.align		4
.L_1663:
        /*0078*/ 	.byte	0x03, 0x19
        /*007a*/ 	.short	0x0d70


	//----- nvinfo : EIATTR_PARAM_CBANK
	.align		4
        /*007c*/ 	.byte	0x04, 0x0a
        /*007e*/ 	.short	(.L_1665 - .L_1664)
	.align		4
.L_1664:
        /*0080*/ 	.word	index@(.nv.constant0._ZN2at6native40_GLOBAL__N__2351210d_8_Shape_cu_49f7391c26CatArrayBatchedCopy_contigINS1_10OpaqueTypeILj8EEEjLi4ELi64ELi64EEEvPT_NS1_25CatArrInputTensorMetadataIS5_T0_XT2_EXT3_EEENS1_16TensorSizeStrideIS8_Lj4EEEiS8_)
        /*0084*/ 	.short	0x0210
        /*0086*/ 	.short	0x0d70


	//----- nvinfo : EIATTR_SW_WAR
	.align		4
.L_1665:
        /*0088*/ 	.byte	0x04, 0x36
        /*008a*/ 	.short	(.L_1667 - .L_1666)
.L_1666:
        /*008c*/ 	.word	0x00000008
.L_1667:


//--------------------- .nv.info._ZN2at6native40_GLOBAL__N__2351210d_8_Shape_cu_49f7391c35CatArrayBatchedCopy_alignedK_contigINS1_10OpaqueTypeILj8EEEjLi4ELi64ELi64ELi8EEEvPT_NS1_25CatArrInputTensorMetadataIS5_T0_XT2_EXT3_EEENS1_16TensorSizeStrideIS8_Lj4EEEiS8_ --------------------------
	.section	.nv.info._ZN2at6native40_GLOBAL__N__2351210d_8_Shape_cu_49f7391c35CatArrayBatchedCopy_alignedK_contigINS1_10OpaqueTypeILj8EEEjLi4ELi64ELi64ELi8EEEvPT_NS1_25CatArrInputTensorMetadataIS5_T0_XT2_EXT3_EEENS1_16TensorSizeStrideIS8_Lj4EEEiS8_,"",@"SHT_CUDA_INFO"
	.sectionflags	@""
	.align	4


	//----- nvinfo : EIATTR_CUDA_API_VERSION
	.align		4
        /*0000*/ 	.byte	0x04, 0x37
        /*0002*/ 	.short	(.L_1669 - .L_1668)
.L_1668:
        /*0004*/ 	.word	0x00000082


	//----- nvinfo : EIATTR_KPARAM_INFO
	.align		4
.L_1669:
        /*0008*/ 	.byte	0x04, 0x17
        /*000a*/ 	.short	(.L_1671 - .L_1670)
.L_1670:
        /*000c*/ 	.word	0x00000000
        /*0010*/ 	.short	0x0004
        /*0012*/ 	.short	0x0d6c
        /*0014*/ 	.byte	0x00, 0xf0, 0x11, 0x00


	//----- nvinfo : EIATTR_KPARAM_INFO
	.align		4
.L_1671:
        /*0018*/ 	.byte	0x04, 0x17
        /*001a*/ 	.short	(.L_1673 - .L_1672)
.L_1672:
        /*001c*/ 	.word	0x00000000
        /*0020*/ 	.short	0x0003
        /*0022*/ 	.short	0x0d68
        /*0024*/ 	.byte	0x00, 0xf0, 0x11, 0x00


	//----- nvinfo : EIATTR_KPARAM_INFO
	.align		4
.L_1673:
        /*0028*/ 	.byte	0x04, 0x17
        /*002a*/ 	.short	(.L_1675 - .L_1674)
.L_1674:
        /*002c*/ 	.word	0x00000000
        /*0030*/ 	.short	0x0002
        /*0032*/ 	.short	0x0d48
        /*0034*/ 	.byte	0x00, 0xf0, 0x81, 0x00


	//----- nvinfo : EIATTR_KPARAM_INFO
	.align		4
.L_1675:
        /*0038*/ 	.byte	0x04, 0x17
        /*003a*/ 	.short	(.L_1677 - .L_1676)
.L_1676:
        /*003c*/ 	.word	0x00000000
        /*0040*/ 	.short	0x0001
        /*0042*/ 	.short	0x0008
        /*0044*/ 	.byte	0x00, 0xf0, 0x01, 0x35


	//----- nvinfo : EIATTR_KPARAM_INFO
	.align		4
.L_1677:
        /*0048*/ 	.byte	0x04, 0x17
        /*004a*/ 	.short	(.L_1679 - .L_1678)
.L_1678:
        /*004c*/ 	.word	0x00000000
        /*0050*/ 	.short	0x0000
        /*0052*/ 	.short	0x0000
        /*0054*/ 	.byte	0x00, 0xf0, 0x21, 0x00


	//----- nvinfo : EIATTR_SPARSE_MMA_MASK
	.align		4
.L_1679:
        /*0058*/ 	.byte	0x03, 0x50
        /*005a*/ 	.short	0x0000


	//----- nvinfo : EIATTR_MAXREG_COUNT
	.align		4
        /*005c*/ 	.byte	0x03, 0x1b
        /*005e*/ 	.short	0x00ff


	//----- nvinfo : EIATTR_MERCURY_ISA_VERSION
	.align		4
        /*0060*/ 	.byte	0x03, 0x5f
        /*0062*/ 	.short	0x0101


	//----- nvinfo : EIATTR_EXIT_INSTR_OFFSETS
	.align		4
        /*0064*/ 	.byte	0x04, 0x1c
        /*0066*/ 	.short	(.L_1681 - .L_1680)


	//   ....[0]....
.L_1680:
        /*0068*/ 	.word	0x000000a0


	//   ....[1]....
        /*006c*/ 	.word	0x00000710


	//   ....[2]....
        /*0070*/ 	.word	0x00000d50


	//   ....[3]....
        /*0074*/ 	.word	0x00001ae0


	//----- nvinfo : EIATTR_CRS_STACK_SIZE
	.align		4
.L_1681:
        /*0078*/ 	.byte	0x04, 0x1e
        /*007a*/ 	.short	(.L_1683 - .L_1682)
.L_1682:
        /*007c*/ 	.word	0x00000000


	//----- nvinfo : EIATTR_CBANK_PARAM_SIZE
	.align		4
.L_1683:
        /*0080*/ 	.byte	0x03, 0x19
        /*0082*/ 	.short	0x0d70


	//----- nvinfo : EIATTR_PARAM_CBANK
	.align		4
        /*0084*/ 	.byte	0x04, 0x0a
        /*0086*/ 	.short	(.L_1685 - .L_1684)
	.align		4
.L_1684:
        /*0088*/ 	.word	index@(.nv.constant0._ZN2at6native40_GLOBAL__N__2351210d_8_Shape_cu_49f7391c35CatArrayBatchedCopy_alignedK_contigINS1_10OpaqueTypeILj8EEEjLi4ELi64ELi64ELi8EEEvPT_NS1_25CatArrInputTensorMetadataIS5_T0_XT2_EXT3_EEENS1_16TensorSizeStrideIS8_Lj4EEEiS8_)
        /*008c*/ 	.short	0x0210
        /*008e*/ 	.short	0x0d70


	//----- nvinfo : EIATTR_SW_WAR
	.align		4
.L_1685:
        /*0090*/ 	.byte	0x04, 0x36
        /*0092*/ 	.short	(.L_1687 - .L_1686)
.L_1686:
        /*0094*/ 	.word	0x00000008
.L_1687:


//--------------------- .nv.info._ZN2at6native40_GLOBAL__N__2351210d_8_Shape_cu_49f7391c35CatArrayBatchedCopy_alignedK_contigINS1_10OpaqueTypeILj8EEEjLi4ELi64ELi64ELi16EEEvPT_NS1_25CatArrInputTensorMetadataIS5_T0_XT2_EXT3_EEENS1_16TensorSizeStrideIS8_Lj4EEEiS8_ --------------------------
	.section	.nv.info._ZN2at6native40_GLOBAL__N__2351210d_8_Shape_cu_49f7391c35CatArrayBatchedCopy_alignedK_contigINS1_10OpaqueTypeILj8EEEjLi4ELi64ELi64ELi16EEEvPT_NS1_25CatArrInputTensorMetadataIS5_T0_XT2_EXT3_EEENS1_16TensorSizeStrideIS8_Lj4EEEiS8_,"",@"SHT_CUDA_INFO"
	.sectionflags	@""
	.align	4


	//----- nvinfo : EIATTR_CUDA_API_VERSION
	.align		4
        /*0000*/ 	.byte	0x04, 0x37
        /*0002*/ 	.short	(.L_1689 - .L_1688)
.L_1688:
        /*0004*/ 	.word	0x00000082


	//----- nvinfo : EIATTR_KPARAM_INFO
	.align		4
.L_1689:
        /*0008*/ 	.byte	0x04, 0x17
        /*000a*/ 	.short	(.L_1691 - .L_1690)
.L_1690:
        /*000c*/ 	.word	0x00000000
        /*0010*/ 	.short	0x0004
        /*0012*/ 	.short	0x0d6c
        /*0014*/ 	.byte	0x00, 0xf0, 0x11, 0x00


	//----- nvinfo : EIATTR_KPARAM_INFO
	.align		4
.L_1691:
        /*0018*/ 	.byte	0x04, 0x17
        /*001a*/ 	.short	(.L_1693 - .L_1692)
.L_1692:
        /*001c*/ 	.word	0x00000000
        /*0020*/ 	.short	0x0003
        /*0022*/ 	.short	0x0d68
        /*0024*/ 	.byte	0x00, 0xf0, 0x11, 0x00


	//----- nvinfo : EIATTR_KPARAM_INFO
	.align		4
.L_1693:
        /*0028*/ 	.byte	0x04, 0x17
        /*002a*/ 	.short	(.L_1695 - .L_1694)
.L_1694:
        /*002c*/ 	.word	0x00000000
        /*0030*/ 	.short	0x0002
        /*0032*/ 	.short	0x0d48
        /*0034*/ 	.byte	0x00, 0xf0, 0x81, 0x00


	//----- nvinfo : EIATTR_KPARAM_INFO
	.align		4
.L_1695:
        /*0038*/ 	.byte	0x04, 0x17
        /*003a*/ 	.short	(.L_1697 - .L_1696)
.L_1696:
        /*003c*/ 	.word	0x00000000
        /*0040*/ 	.short	0x0001
        /*0042*/ 	.short	0x0008
        /*0044*/ 	.byte	0x00, 0xf0, 0x01, 0x35


	//----- nvinfo : EIATTR_KPARAM_INFO
	.align		4
.L_1697:
        /*0048*/ 	.byte	0x04, 0x17
        /*004a*/ 	.short	(.L_1699 - .L_1698)
.L_1698:
        /*004c*/ 	.word	0x00000000
        /*0050*/ 	.short	0x0000
        /*0052*/ 	.short	0x0000
        /*0054*/ 	.byte	0x00, 0xf0, 0x21, 0x00


	//----- nvinfo : EIATTR_SPARSE_MMA_MASK
	.align		4
.L_1699:
        /*0058*/ 	.byte	0x03, 0x50
        /*005a*/ 	.short	0x0000


	//----- nvinfo : EIATTR_MAXREG_COUNT
	.align		4
        /*005c*/ 	.byte	0x03, 0x1b
        /*005e*/ 	.short	0x00ff


	//----- nvinfo : EIATTR_MERCURY_ISA_VERSION
	.align		4
        /*0060*/ 	.byte	0x03, 0x5f
        /*0062*/ 	.short	0x0101


	//----- nvinfo : EIATTR_EXIT_INSTR_OFFSETS
	.align		4
        /*0064*/ 	.byte	0x04, 0x1c
        /*0066*/ 	.short	(.L_1701 - .L_1700)


	//   ....[0]....
.L_1700:
        /*0068*/ 	.word	0x000000b0


	//   ....[1]....
        /*006c*/ 	.word	0x000009d0


	//   ....[2]....
        /*0070*/ 	.word	0x00001010


	//   ....[3]....
        /*0074*/ 	.word	0x00001da0


	//----- nvinfo : EIATTR_CRS_STACK_SIZE
	.align		4
.L_1701:
        /*0078*/ 	.byte	0x04, 0x1e
        /*007a*/ 	.short	(.L_1703 - .L_1702)
.L_1702:
        /*007c*/ 	.word	0x00000000


	//----- nvinfo : EIATTR_CBANK_PARAM_SIZE
	.align		4
.L_1703:
        /*0080*/ 	.byte	0x03, 0x19
        /*0082*/ 	.short	0x0d70


	//----- nvinfo : EIATTR_PARAM_CBANK
	.align		4
        /*0084*/ 	.byte	0x04, 0x0a
        /*0086*/ 	.short	(.L_1705 - .L_1704)
	.align		4
.L_1704:
        /*0088*/ 	.word	index@(.nv.constant0._ZN2at6native40_GLOBAL__N__2351210d_8_Shape_cu_49f7391c35CatArrayBatchedCopy_alignedK_contigINS1_10OpaqueTypeILj8EEEjLi4ELi64ELi64ELi16EEEvPT_NS1_25CatArrInputTensorMetadataIS5_T0_XT2_EXT3_EEENS1_16TensorSizeStrideIS8_Lj4EEEiS8_)
        /*008c*/ 	.short	0x0210
        /*008e*/ 	.short	0x0d70


	//----- nvinfo : EIATTR_SW_WAR
	.align		4
.L_1705:
        /*0090*/ 	.byte	0x04, 0x36
        /*0092*/ 	.short	(.L_1707 - .L_1706)
.L_1706:
        /*0094*/ 	.word	0x00000008
.L_1707:


//--------------------- .nv.info._ZN2at6native40_GLOBAL__N__2351210d_8_Shape_cu_49f7391c30CatArrayBatchedCopy_vectorizedINS1_10OpaqueTypeILj8EEEjLi4ELi64ELi64ELi16ELi2EEEvPcNS1_25CatArrInputTensorMetadataIT_T0_XT2_EXT3_EEENS1_16TensorSizeStrideIS8_Lj4EEEiS8_ --------------------------
	.section	.nv.info._ZN2at6native40_GLOBAL__N__2351210d_8_Shape_cu_49f7391c30CatArrayBatchedCopy_vectorizedINS1_10OpaqueTypeILj8EEEjLi4ELi64ELi64ELi16ELi2EEEvPcNS1_25CatArrInputTensorMetadataIT_T0_XT2_EXT3_EEENS1_16TensorSizeStrideIS8_Lj4EEEiS8_,"",@"SHT_CUDA_INFO"
	.sectionflags	@""
	.align	4


	//----- nvinfo : EIATTR_CUDA_API_VERSION
	.align		4
        /*0000*/ 	.byte	0x04, 0x37
        /*0002*/ 	.short	(.L_1709 - .L_1708)
.L_1708:
        /*0004*/ 	.word	0x00000082


	//----- nvinfo : EIATTR_KPARAM_INFO
	.align		4
.L_1709:
        /*0008*/ 	.byte	0x04, 0x17
        /*000a*/ 	.short	(.L_1711 - .L_1710)
.L_1710:
        /*000c*/ 	.word	0x00000000
        /*0010*/ 	.short	0x0004
        /*0012*/ 	.short	0x0d6c
        /*0014*/ 	.byte	0x00, 0xf0, 0x11, 0x00


	//----- nvinfo : EIATTR_KPARAM_INFO
	.align		4
.L_1711:
        /*0018*/ 	.byte	0x04, 0x17
        /*001a*/ 	.short	(.L_1713 - .L_1712)
.L_1712:
        /*001c*/ 	.word	0x00000000
        /*0020*/ 	.short	0x0003
        /*0022*/ 	.short	0x0d68
        /*0024*/ 	.byte	0x00, 0xf0, 0x11, 0x00


	//----- nvinfo : EIATTR_KPARAM_INFO
	.align		4
.L_1713:
        /*0028*/ 	.byte	0x04, 0x17
        /*002a*/ 	.short	(.L_1715 - .L_1714)
.L_1714:
        /*002c*/ 	.word	0x00000000
        /*0030*/ 	.short	0x0002
        /*0032*/ 	.short	0x0d48
        /*0034*/ 	.byte	0x00, 0xf0, 0x81, 0x00


	//----- nvinfo : EIATTR_KPARAM_INFO
	.align		4
.L_1715:
        /*0038*/ 	.byte	0x04, 0x17
        /*003a*/ 	.short	(.L_1717 - .L_1716)
.L_1716:
        /*003c*/ 	.word	0x00000000
        /*0040*/ 	.short	0x0001
        /*0042*/ 	.short	0x0008
        /*0044*/ 	.byte	0x00, 0xf0, 0x01, 0x35


	//----- nvinfo : EIATTR_KPARAM_INFO
	.align		4
.L_1717:
        /*0048*/ 	.byte	0x04, 0x17
        /*004a*/ 	.short	(.L_1719 - .L_1718)
.L_1718:
        /*004c*/ 	.word	0x00000000
        /*0050*/ 	.short	0x0000
        /*0052*/ 	.short	0x0000
        /*0054*/ 	.byte	0x00, 0xf0, 0x21, 0x00


	//----- nvinfo : EIATTR_SPARSE_MMA_MASK
	.align		4
.L_1719:
        /*0058*/ 	.byte	0x03, 0x50
        /*005a*/ 	.short	0x0000


	//----- nvinfo : EIATTR_MAXREG_COUNT
	.align		4
        /*005c*/ 	.byte	0x03, 0x1b
        /*005e*/ 	.short	0x00ff


	//----- nvinfo : EIATTR_MERCURY_ISA_VERSION
	.align		4
        /*0060*/ 	.byte	0x03, 0x5f
        /*0062*/ 	.short	0x0101


	//----- nvinfo : EIATTR_EXIT_INSTR_OFFSETS
	.align		4
        /*0064*/ 	.byte	0x04, 0x1c
        /*0066*/ 	.short	(.L_1721 - .L_1720)


	//   ....[0]....
.L_1720:
        /*0068*/ 	.word	0x000000b0


	//   ....[1]....
        /*006c*/ 	.word	0x00000700


	//----- nvinfo : EIATTR_CRS_STACK_SIZE
	.align		4
.L_1721:
        /*0070*/ 	.byte	0x04, 0x1e
        /*0072*/ 	.short	(.L_1723 - .L_1722)
.L_1722:
        /*0074*/ 	.word	0x00000000


	//----- nvinfo : EIATTR_CBANK_PARAM_SIZE
	.align		4
.L_1723:
        /*0078*/ 	.byte	0x03, 0x19
        /*007a*/ 	.short	0x0d70


	//----- nvinfo : EIATTR_PARAM_CBANK
	.align		4
        /*007c*/ 	.byte	0x04, 0x0a
        /*007e*/ 	.short	(.L_1725 - .L_1724)
	.align		4
.L_1724:
        /*0080*/ 	.word	index@(.nv.constant0._ZN2at6native40_GLOBAL__N__2351210d_8_Shape_cu_49f7391c30CatArrayBatchedCopy_vectorizedINS1_10OpaqueTypeILj8EEEjLi4ELi64ELi64ELi16ELi2EEEvPcNS1_25CatArrInputTensorMetadataIT_T0_XT2_EXT3_EEENS1_16TensorSizeStrideIS8_Lj4EEEiS8_)
        /*0084*/ 	.short	0x0210
        /*0086*/ 	.short	0x0d70


	//----- nvinfo : EIATTR_SW_WAR
	.align		4
.L_1725:
        /*0088*/ 	.byte	0x04, 0x36
        /*008a*/ 	.short	(.L_1727 - .L_1726)
.L_1726:
        /*008c*/ 	.word	0x00000008
.L_1727:


//--------------------- .nv.info._ZN2at6native40_GLOBAL__N__2351210d_8_Shape_cu_49f7391c19CatArrayBatchedCopyINS1_10OpaqueTypeILj8EEEjLi3ELi64ELi64EEEvPT_NS1_25CatArrInputTensorMetadataIS5_T0_XT2_EXT3_EEENS1_16TensorSizeStrideIS8_Lj4EEEiS8_ --------------------------
	.section	.nv.info._ZN2at6native40_GLOBAL__N__2351210d_8_Shape_cu_49f7391c19CatArrayBatchedCopyINS1_10OpaqueTypeILj8EEEjLi3ELi64ELi64EEEvPT_NS1_25CatArrInputTensorMetadataIS5_T0_XT2_EXT3_EEENS1_16TensorSizeStrideIS8_Lj4EEEiS8_,"",@"SHT_CUDA_INFO"
	.sectionflags	@""
	.align	4


	//----- nvinfo : EIATTR_CUDA_API_VERSION
	.align		4
        /*0000*/ 	.byte	0x04, 0x37
        /*0002*/ 	.short	(.L_1729 - .L_1728)
.L_1728:
        /*0004*/ 	.word	0x00000082


	//----- nvinfo : EIATTR_KPARAM_INFO
	.align		4
.L_1729:
        /*0008*/ 	.byte	0x04, 0x17
        /*000a*/ 	.short	(.L_1731 - .L_1730)
.L_1730:
        /*000c*/ 	.word	0x00000000
        /*0010*/ 	.short	0x0004
        /*0012*/ 	.short	0x0d6c
        /*0014*/ 	.byte	0x00, 0xf0, 0x11, 0x00


	//----- nvinfo : EIATTR_KPARAM_INFO
	.align		4
.L_1731:
        /*0018*/ 	.byte	0x04, 0x17
        /*001a*/ 	.short	(.L_1733 - .L_1732)
.L_1732:
        /*001c*/ 	.word	0x00000000
        /*0020*/ 	.short	0x0003
        /*0022*/ 	.short	0x0d68
        /*0024*/ 	.byte	0x00, 0xf0, 0x11, 0x00


	//----- nvinfo : EIATTR_KPARAM_INFO
	.align		4
.L_1733:
        /*0028*/ 	.byte	0x04, 0x17
        /*002a*/ 	.short	(.L_1735 - .L_1734)
.L_1734:
        /*002c*/ 	.word	0x00000000
        /*0030*/ 	.short	0x0002
        /*0032*/ 	.short	0x0d48
        /*0034*/ 	.byte	0x00, 0xf0, 0x81, 0x00


	//----- nvinfo : EIATTR_KPARAM_INFO
	.align		4
.L_1735:
        /*0038*/ 	.byte	0x04, 0x17
        /*003a*/ 	.short	(.L_1737 - .L_1736)
.L_1736:
        /*003c*/ 	.word	0x00000000
        /*0040*/ 	.short	0x0001
        /*0042*/ 	.short	0x0008
        /*0044*/ 	.byte	0x00, 0xf0, 0x01, 0x35


	//----- nvinfo : EIATTR_KPARAM_INFO
	.align		4
.L_1737:
        /*0048*/ 	.byte	0x04, 0x17
        /*004a*/ 	.short	(.L_1739 - .L_1738)
.L_1738:
        /*004c*/ 	.word	0x00000000
        /*0050*/ 	.short	0x0000
        /*0052*/ 	.short	0x0000
        /*0054*/ 	.byte	0x00, 0xf0, 0x21, 0x00


	//----- nvinfo : EIATTR_SPARSE_MMA_MASK
	.align		4
.L_1739:
        /*0058*/ 	.byte	0x03, 0x50
        /*005a*/ 	.short	0x0000


	//----- nvinfo : EIATTR_MAXREG_COUNT
	.align		4
        /*005c*/ 	.byte	0x03, 0x1b
        /*005e*/ 	.short	0x00ff


	//----- nvinfo : EIATTR_MERCURY_ISA_VERSION
	.align		4
        /*0060*/ 	.byte	0x03, 0x5f
        /*0062*/ 	.short	0x0101


	//----- nvinfo : EIATTR_EXIT_INSTR_OFFSETS
	.align		4
        /*0064*/ 	.byte	0x04, 0x1c
        /*0066*/ 	.short	(.L_1741 - .L_1740)


	//   ....[0]....
.L_1740:
        /*0068*/ 	.word	0x000000a0


	//   ....[1]....
        /*006c*/ 	.word	0x00000560


	//   ....[2]....
        /*0070*/ 	.word	0x00000c20


	//----- nvinfo : EIATTR_CRS_STACK_SIZE
	.align		4
.L_1741:
        /*0074*/ 	.byte	0x04, 0x1e
        /*0076*/ 	.short	(.L_1743 - .L_1742)
.L_1742:
        /*0078*/ 	.word	0x00000000


	//----- nvinfo : EIATTR_CBANK_PARAM_SIZE
	.align		4
.L_1743:
        /*007c*/ 	.byte	0x03, 0x19
        /*007e*/ 	.short	0x0d70


	//----- nvinfo : EIATTR_PARAM_CBANK
	.align		4
        /*0080*/ 	.byte	0x04, 0x0a
        /*0082*/ 	.short	(.L_1745 - .L_1744)
	.align		4
.L_1744:
        /*0084*/ 	.word	index@(.nv.constant0._ZN2at6native40_GLOBAL__N__2351210d_8_Shape_cu_49f7391c19CatArrayBatchedCopyINS1_10OpaqueTypeILj8EEEjLi3ELi64ELi64EEEvPT_NS1_25CatArrInputTensorMetadataIS5_T0_XT2_EXT3_EEENS1_16TensorSizeStrideIS8_Lj4EEEiS8_)
        /*0088*/ 	.short	0x0210
        /*008a*/ 	.short	0x0d70


	//----- nvinfo : EIATTR_SW_WAR
	.align		4
.L_1745:
        /*008c*/ 	.byte	0x04, 0x36
        /*008e*/ 	.short	(.L_1747 - .L_1746)
.L_1746:
        /*0090*/ 	.word	0x00000008
.L_1747:


//--------------------- .nv.info._ZN2at6native40_GLOBAL__N__2351210d_8_Shape_cu_49f7391c26CatArrayBatchedCopy_contigINS1_10OpaqueTypeILj8EEEjLi3ELi64ELi64EEEvPT_NS1_25CatArrInputTensorMetadataIS5_T0_XT2_EXT3_EEENS1_16TensorSizeStrideIS8_Lj4EEEiS8_ --------------------------
	.section	.nv.info._ZN2at6native40_GLOBAL__N__2351210d_8_Shape_cu_49f7391c26CatArrayBatchedCopy_contigINS1_10OpaqueTypeILj8EEEjLi3ELi64ELi64EEEvPT_NS1_25CatArrInputTensorMetadataIS5_T0_XT2_EXT3_EEENS1_16TensorSizeStrideIS8_Lj4EEEiS8_,"",@"SHT_CUDA_INFO"
	.sectionflags	@""
	.align	4


	//----- nvinfo : EIATTR_CUDA_API_VERSION
	.align		4
        /*0000*/ 	.byte	0x04, 0x37
        /*0002*/ 	.short	(.L_1749 - .L_1748)
.L_1748:
        /*0004*/ 	.word	0x00000082


	//----- nvinfo : EIATTR_KPARAM_INFO
	.align		4
.L_1749:
        /*0008*/ 	.byte	0x04, 0x17
        /*000a*/ 	.short	(.L_1751 - .L_1750)
.L_1750:
        /*000c*/ 	.word	0x00000000
        /*0010*/ 	.short	0x0004
        /*0012*/ 	.short	0x0d6c
        /*0014*/ 	.byte	0x00, 0xf0, 0x11, 0x00


	//----- nvinfo : EIATTR_KPARAM_INFO
	.align		4
.L_1751:
        /*0018*/ 	.byte	0x04, 0x17
        /*001a*/ 	.short	(.L_1753 - .L_1752)
.L_1752:
        /*001c*/ 	.word	0x00000000
        /*0020*/ 	.short	0x0003
        /*0022*/ 	.short	0x0d68
        /*0024*/ 	.byte	0x00, 0xf0, 0x11, 0x00


	//----- nvinfo : EIATTR_KPARAM_INFO
	.align		4
.L_1753:
        /*0028*/ 	.byte	0x04, 0x17
        /*002a*/ 	.short	(.L_1755 - .L_1754)
.L_1754:
        /*002c*/ 	.word	0x00000000
        /*0030*/ 	.short	0x0002
        /*0032*/ 	.short	0x0d48
        /*0034*/ 	.byte	0x00, 0xf0, 0x81, 0x00


	//----- nvinfo : EIATTR_KPARAM_INFO
	.align		4
.L_1755:
        /*0038*/ 	.byte	0x04, 0x17
        /*003a*/ 	.short	(.L_1757 - .L_1756)
.L_1756:
        /*003c*/ 	.word	0x00000000
        /*0040*/ 	.short	0x0001
        /*0042*/ 	.short	0x0008
        /*0044*/ 	.byte	0x00, 0xf0, 0x01, 0x35


	//----- nvinfo : EIATTR_KPARAM_INFO
	.align		4
.L_1757:
        /*0048*/ 	.byte	0x04, 0x17
        /*004a*/ 	.short	(.L_1759 - .L_1758)
.L_1758:
        /*004c*/ 	.word	0x00000000
        /*0050*/ 	.short	0x0000
        /*0052*/ 	.short	0x0000
        /*0054*/ 	.byte	0x00, 0xf0, 0x21, 0x00


	//----- nvinfo : EIATTR_SPARSE_MMA_MASK
	.align		4
.L_1759:
        /*0058*/ 	.byte	0x03, 0x50
        /*005a*/ 	.short	0x0000


	//----- nvinfo : EIATTR_MAXREG_COUNT
	.align		4
        /*005c*/ 	.byte	0x03, 0x1b
        /*005e*/ 	.short	0x00ff


	//----- nvinfo : EIATTR_MERCURY_ISA_VERSION
	.align		4
        /*0060*/ 	.byte	0x03, 0x5f
        /*0062*/ 	.short	0x0101


	//----- nvinfo : EIATTR_EXIT_INSTR_OFFSETS
	.align		4
        /*0064*/ 	.byte	0x04, 0x1c
        /*0066*/ 	.short	(.L_1761 - .L_1760)


	//   ....[0]....
.L_1760:
        /*0068*/ 	.word	0x000000a0


	//   ....[1]....
        /*006c*/ 	.word	0x00000510


	//----- nvinfo : EIATTR_CRS_STACK_SIZE
	.align		4
.L_1761:
        /*0070*/ 	.byte	0x04, 0x1e
        /*0072*/ 	.short	(.L_1763 - .L_1762)
.L_1762:
        /*0074*/ 	.word	0x00000000


	//----- nvinfo : EIATTR_CBANK_PARAM_SIZE
	.align		4
.L_1763:
        /*0078*/ 	.byte	0x03, 0x19
        /*007a*/ 	.short	0x0d70


	//----- nvinfo : EIATTR_PARAM_CBANK
	.align		4
        /*007c*/ 	.byte	0x04, 0x0a
        /*007e*/ 	.short	(.L_1765 - .L_1764)
	.align		4
.L_1764:
        /*0080*/ 	.word	index@(.nv.constant0._ZN2at6native40_GLOBAL__N__2351210d_8_Shape_cu_49f7391c26CatArrayBatchedCopy_contigINS1_10OpaqueTypeILj8EEEjLi3ELi64ELi64EEEvPT_NS1_25CatArrInputTensorMetadataIS5_T0_XT2_EXT3_EEENS1_16TensorSizeStrideIS8_Lj4EEEiS8_)
        /*0084*/ 	.short	0x0210
        /*0086*/ 	.short	0x0d70


	//----- nvinfo : EIATTR_SW_WAR
	.align		4
.L_1765:
        /*0088*/ 	.byte	0x04, 0x36
        /*008a*/ 	.short	(.L_1767 - .L_1766)
.L_1766:
        /*008c*/ 	.word	0x00000008
.L_1767:


//--------------------- .nv.info._ZN2at6native40_GLOBAL__N__2351210d_8_Shape_cu_49f7391c35CatArrayBatchedCopy_alignedK_contigINS1_10OpaqueTypeILj8EEEjLi3ELi64ELi64ELi8EEEvPT_NS1_25CatArrInputTensorMetadataIS5_T0_XT2_EXT3_EEENS1_16TensorSizeStrideIS8_Lj4EEEiS8_ --------------------------
	.section	.nv.info._ZN2at6native40_GLOBAL__N__2351210d_8_Shape_cu_49f7391c35CatArrayBatchedCopy_alignedK_contigINS1_10OpaqueTypeILj8EEEjLi3ELi64ELi64ELi8EEEvPT_NS1_25CatArrInputTensorMetadataIS5_T0_XT2_EXT3_EEENS1_16TensorSizeStrideIS8_Lj4EEEiS8_,"",@"SHT_CUDA_INFO"
	.sectionflags	@""
	.align	4


	//----- nvinfo : EIATTR_CUDA_API_VERSION
	.align		4
        /*0000*/ 	.byte	0x04, 0x37
        /*0002*/ 	.short	(.L_1769 - .L_1768)
.L_1768:
        /*0004*/ 	.word	0x00000082


	//----- nvinfo : EIATTR_KPARAM_INFO
	.align		4
.L_1769:
        /*0008*/ 	.byte	0x04, 0x17
        /*000a*/ 	.short	(.L_1771 - .L_1770)
.L_1770:
        /*000c*/ 	.word	0x00000000
        /*0010*/ 	.short	0x0004
        /*0012*/ 	.short	0x0d6c
        /*0014*/ 	.byte	0x00, 0xf0, 0x11, 0x00


	//----- nvinfo : EIATTR_KPARAM_INFO
	.align		4
.L_1771:
        /*0018*/ 	.byte	0x04, 0x17
        /*001a*/ 	.short	(.L_1773 - .L_1772)
.L_1772:
        /*001c*/ 	.word	0x00000000
        /*0020*/ 	.short	0x0003
        /*0022*/ 	.short	0x0d68
        /*0024*/ 	.byte	0x00, 0xf0, 0x11, 0x00


	//----- nvinfo : EIATTR_KPARAM_INFO
	.align		4
.L_1773:
        /*0028*/ 	.byte	0x04, 0x17
        /*002a*/ 	.short	(.L_1775 - .L_1774)
.L_1774:
        /*002c*/ 	.word	0x00000000
        /*0030*/ 	.short	0x0002
        /*0032*/ 	.short	0x0d48
        /*0034*/ 	.byte	0x00, 0xf0, 0x81, 0x00


	//----- nvinfo : EIATTR_KPARAM_INFO
	.align		4
.L_1775:
        /*0038*/ 	.byte	0x04, 0x17
        /*003a*/ 	.short	(.L_1777 - .L_1776)
.L_1776:
        /*003c*/ 	.word	0x00000000
        /*0040*/ 	.short	0x0001
        /*0042*/ 	.short	0x0008
        /*0044*/ 	.byte	0x00, 0xf0, 0x01, 0x35


	//----- nvinfo : EIATTR_KPARAM_INFO
	.align		4
.L_1777:
        /*0048*/ 	.byte	0x04, 0x17
        /*004a*/ 	.short	(.L_1779 - .L_1778)
.L_1778:
        /*004c*/ 	.word	0x00000000
        /*0050*/ 	.short	0x0000
        /*0052*/ 	.short	0x0000
        /*0054*/ 	.byte	0x00, 0xf0, 0x21, 0x00


	//----- nvinfo : EIATTR_SPARSE_MMA_MASK
	.align		4
.L_1779:
        /*0058*/ 	.byte	0x03, 0x50
        /*005a*/ 	.short	0x0000


	//----- nvinfo : EIATTR_MAXREG_COUNT
	.align		4
        /*005c*/ 	.byte	0x03, 0x1b
        /*005e*/ 	.short	0x00ff


	//----- nvinfo : EIATTR_MERCURY_ISA_VERSION
	.align		4
        /*0060*/ 	.byte	0x03, 0x5f
        /*0062*/ 	.short	0x0101


	//----- nvinfo : EIATTR_EXIT_INSTR_OFFSETS
	.align		4
        /*0064*/ 	.byte	0x04, 0x1c
        /*0066*/ 	.short	(.L_1781 - .L_1780)


	//   ....[0]....
.L_1780:
        /*0068*/ 	.word	0x000000a0


	//   ....[1]....
        /*006c*/ 	.word	0x00000590


	//   ....[2]....
        /*0070*/ 	.word	0x00000a50


	//   ....[3]....
        /*0074*/ 	.word	0x00001420


	//----- nvinfo : EIATTR_CRS_STACK_SIZE
	.align		4
.L_1781:
        /*0078*/ 	.byte	0x04, 0x1e
        /*007a*/ 	.short	(.L_1783 - .L_1782)
.L_1782:
        /*007c*/ 	.word	0x00000000


	//----- nvinfo : EIATTR_CBANK_PARAM_SIZE
	.align		4
.L_1783:
        /*0080*/ 	.byte	0x03, 0x19
        /*0082*/ 	.short	0x0d70


	//----- nvinfo : EIATTR_PARAM_CBANK
	.align		4
        /*0084*/ 	.byte	0x04, 0x0a
        /*0086*/ 	.short	(.L_1785 - .L_1784)
	.align		4
.L_1784:
        /*0088*/ 	.word	index@(.nv.constant0._ZN2at6native40_GLOBAL__N__2351210d_8_Shape_cu_49f7391c35CatArrayBatchedCopy_alignedK_contigINS1_10OpaqueTypeILj8EEEjLi3ELi64ELi64ELi8EEEvPT_NS1_25CatArrInputTensorMetadataIS5_T0_XT2_EXT3_EEENS1_16TensorSizeStrideIS8_Lj4EEEiS8_)
        /*008c*/ 	.short	0x0210
        /*008e*/ 	.short	0x0d70


	//----- nvinfo : EIATTR_SW_WAR
	.align		4
.L_1785:
        /*0090*/ 	.byte	0x04, 0x36
        /*0092*/ 	.short	(.L_1787 - .L_1786)
.L_1786:
        /*0094*/ 	.word	0x00000008
.L_1787:


//--------------------- .nv.info._ZN2at6native40_GLOBAL__N__2351210d_8_Shape_cu_49f7391c35CatArrayBatchedCopy_alignedK_contigINS1_10OpaqueTypeILj8EEEjLi3ELi64ELi64ELi16EEEvPT_NS1_25CatArrInputTensorMetadataIS5_T0_XT2_EXT3_EEENS1_16TensorSizeStrideIS8_Lj4EEEiS8_ --------------------------
	.section	.nv.info._ZN2at6native40_GLOBAL__N__2351210d_8_Shape_cu_49f7391c35CatArrayBatchedCopy_alignedK_contigINS1_10OpaqueTypeILj8EEEjLi3ELi64ELi64ELi16EEEvPT_NS1_25CatArrInputTensorMetadataIS5_T0_XT2_EXT3_EEENS1_16TensorSizeStrideIS8_Lj4EEEiS8_,"",@"SHT_CUDA_INFO"
	.sectionflags	@""
	.align	4


	//----- nvinfo : EIATTR_CUDA_API_VERSION
	.align		4
        /*0000*/ 	.byte	0x04, 0x37
        /*0002*/ 	.short	(.L_1789 - .L_1788)
.L_1788:
        /*0004*/ 	.word	0x00000082


	//----- nvinfo : EIATTR_KPARAM_INFO
	.align		4
.L_1789:
        /*0008*/ 	.byte	0x04, 0x17
        /*000a*/ 	.short	(.L_1791 - .L_1790)
.L_1790:
        /*000c*/ 	.word	0x00000000
        /*0010*/ 	.short	0x0004
        /*0012*/ 	.short	0x0d6c
        /*0014*/ 	.byte	0x00, 0xf0, 0x11, 0x00


	//----- nvinfo : EIATTR_KPARAM_INFO
	.align		4
.L_1791:
        /*0018*/ 	.byte	0x04, 0x17
        /*001a*/ 	.short	(.L_1793 - .L_1792)
.L_1792:
        /*001c*/ 	.word	0x00000000
        /*0020*/ 	.short	0x0003
        /*0022*/ 	.short	0x0d68
        /*0024*/ 	.byte	0x00, 0xf0, 0x11, 0x00


	//----- nvinfo : EIATTR_KPARAM_INFO
	.align		4
.L_1793:
        /*0028*/ 	.byte	0x04, 0x17
        /*002a*/ 	.short	(.L_1795 - .L_1794)
.L_1794:
        /*002c*/ 	.word	0x00000000
        /*0030*/ 	.short	0x0002
        /*0032*/ 	.short	0x0d48
        /*0034*/ 	.byte	0x00, 0xf0, 0x81, 0x00


	//----- nvinfo : EIATTR_KPARAM_INFO
	.align		4
.L_1795:
        /*0038*/ 	.byte	0x04, 0x17
        /*003a*/ 	.short	(.L_1797 - .L_1796)
.L_1796:
        /*003c*/ 	.word	0x00000000
        /*0040*/ 	.short	0x0001
        /*0042*/ 	.short	0x0008
        /*0044*/ 	.byte	0x00, 0xf0, 0x01, 0x35


	//----- nvinfo : EIATTR_KPARAM_INFO
	.align		4
.L_1797:
        /*0048*/ 	.byte	0x04, 0x17
        /*004a*/ 	.short	(.L_1799 - .L_1798)
.L_1798:
        /*004c*/ 	.word	0x00000000
        /*0050*/ 	.short	0x0000
        /*0052*/ 	.short	0x0000
        /*0054*/ 	.byte	0x00, 0xf0, 0x21, 0x00


	//----- nvinfo : EIATTR_SPARSE_MMA_MASK
	.align		4
.L_1799:
        /*0058*/ 	.byte	0x03, 0x50
        /*005a*/ 	.short	0x0000


	//----- nvinfo : EIATTR_MAXREG_COUNT
	.align		4
        /*005c*/ 	.byte	0x03, 0x1b
        /*005e*/ 	.short	0x00ff


	//----- nvinfo : EIATTR_MERCURY_ISA_VERSION
	.align		4
        /*0060*/ 	.byte	0x03, 0x5f
        /*0062*/ 	.short	0x0101


	//----- nvinfo : EIATTR_EXIT_INSTR_OFFSETS
	.align		4
        /*0064*/ 	.byte	0x04, 0x1c
        /*0066*/ 	.short	(.L_1801 - .L_1800)


	//   ....[0]....
.L_1800:
        /*0068*/ 	.word	0x000000b0


	//   ....[1]....
        /*006c*/ 	.word	0x00000770


	//   ....[2]....
        /*0070*/ 	.word	0x00000c30


	//   ....[3]....
        /*0074*/ 	.word	0x00001600


	//----- nvinfo : EIATTR_CRS_STACK_SIZE
	.align		4
.L_1801:
        /*0078*/ 	.byte	0x04, 0x1e
        /*007a*/ 	.short	(.L_1803 - .L_1802)
.L_1802:
        /*007c*/ 	.word	0x00000000


	//----- nvinfo : EIATTR_CBANK_PARAM_SIZE
	.align		4
.L_1803:
        /*0080*/ 	.byte	0x03, 0x19
        /*0082*/ 	.short	0x0d70


	//----- nvinfo : EIATTR_PARAM_CBANK
	.align		4
        /*0084*/ 	.byte	0x04, 0x0a
        /*0086*/ 	.short	(.L_1805 - .L_1804)
	.align		4
.L_1804:
        /*0088*/ 	.word	index@(.nv.constant0._ZN2at6native40_GLOBAL__N__2351210d_8_Shape_cu_49f7391c35CatArrayBatchedCopy_alignedK_contigINS1_10OpaqueTypeILj8EEEjLi3ELi64ELi64ELi16EEEvPT_NS1_25CatArrInputTensorMetadataIS5_T0_XT2_EXT3_EEENS1_16TensorSizeStrideIS8_Lj4EEEiS8_)
        /*008c*/ 	.short	0x0210
        /*008e*/ 	.short	0x0d70


	//----- nvinfo : EIATTR_SW_WAR
	.align		4
.L_1805:
        /*0090*/ 	.byte	0x04, 0x36
        /*0092*/ 	.short	(.L_1807 - .L_1806)
.L_1806:
        /*0094*/ 	.word	0x00000008
.L_1807:


//--------------------- .nv.info._ZN2at6native40_GLOBAL__N__2351210d_8_Shape_cu_49f7391c30CatArrayBatchedCopy_vectorizedINS1_10OpaqueTypeILj8EEEjLi3ELi64ELi64ELi16ELi2EEEvPcNS1_25CatArrInputTensorMetadataIT_T0_XT2_EXT3_EEENS1_16TensorSizeStrideIS8_Lj4EEEiS8_ --------------------------
	.section	.nv.info._ZN2at6native40_GLOBAL__N__2351210d_8_Shape_cu_49f7391c30CatArrayBatchedCopy_vectorizedINS1_10OpaqueTypeILj8EEEjLi3ELi64ELi64ELi16ELi2EEEvPcNS1_25CatArrInputTensorMetadataIT_T0_XT2_EXT3_EEENS1_16TensorSizeStrideIS8_Lj4EEEiS8_,"",@"SHT_CUDA_INFO"
	.sectionflags	@""
	.align	4


	//----- nvinfo : EIATTR_CUDA_API_VERSION
	.align		4
        /*0000*/ 	.byte	0x04, 0x37
        /*0002*/ 	.short	(.L_1809 - .L_1808)
.L_1808:
        /*0004*/ 	.word	0x00000082


	//----- nvinfo : EIATTR_KPARAM_INFO
	.align		4
.L_1809:
        /*0008*/ 	.byte	0x04, 0x17
        /*000a*/ 	.short	(.L_1811 - .L_1810)
.L_1810:
        /*000c*/ 	.word	0x00000000
        /*0010*/ 	.short	0x0004
        /*0012*/ 	.short	0x0d6c
        /*0014*/ 	.byte	0x00, 0xf0, 0x11, 0x00


	//----- nvinfo : EIATTR_KPARAM_INFO
	.align		4
.L_1811:
        /*0018*/ 	.byte	0x04, 0x17
        /*001a*/ 	.short	(.L_1813 - .L_1812)
.L_1812:
        /*001c*/ 	.word	0x00000000
        /*0020*/ 	.short	0x0003
        /*0022*/ 	.short	0x0d68
        /*0024*/ 	.byte	0x00, 0xf0, 0x11, 0x00


	//----- nvinfo : EIATTR_KPARAM_INFO
	.align		4
.L_1813:
        /*0028*/ 	.byte	0x04, 0x17
        /*002a*/ 	.short	(.L_1815 - .L_1814)
.L_1814:
        /*002c*/ 	.word	0x00000000
        /*0030*/ 	.short	0x0002
        /*0032*/ 	.short	0x0d48
        /*0034*/ 	.byte	0x00, 0xf0, 0x81, 0x00


	//----- nvinfo : EIATTR_KPARAM_INFO
	.align		4
.L_1815:
        /*0038*/ 	.byte	0x04, 0x17
        /*003a*/ 	.short	(.L_1817 - .L_1816)
.L_1816:
        /*003c*/ 	.word	0x00000000
        /*0040*/ 	.short	0x0001
        /*0042*/ 	.short	0x0008
        /*0044*/ 	.byte	0x00, 0xf0, 0x01, 0x35


	//----- nvinfo : EIATTR_KPARAM_INFO
	.align		4
.L_1817:
        /*0048*/ 	.byte	0x04, 0x17
        /*004a*/ 	.short	(.L_1819 - .L_1818)
.L_1818:
        /*004c*/ 	.word	0x00000000
        /*0050*/ 	.short	0x0000
        /*0052*/ 	.short	0x0000
        /*0054*/ 	.byte	0x00, 0xf0, 0x21, 0x00


	//----- nvinfo : EIATTR_SPARSE_MMA_MASK
	.align		4
.L_1819:
        /*0058*/ 	.byte	0x03, 0x50
        /*005a*/ 	.short	0x0000


	//----- nvinfo : EIATTR_MAXREG_COUNT
	.align		4
        /*005c*/ 	.byte	0x03, 0x1b
        /*005e*/ 	.short	0x00ff


	//----- nvinfo : EIATTR_MERCURY_ISA_VERSION
	.align		4
        /*0060*/ 	.byte	0x03, 0x5f
        /*0062*/ 	.short	0x0101


	//----- nvinfo : EIATTR_EXIT_INSTR_OFFSETS
	.align		4
        /*0064*/ 	.byte	0x04, 0x1c
        /*0066*/ 	.short	(.L_1821 - .L_1820)


	//   ....[0]....
.L_1820:
        /*0068*/ 	.word	0x000000b0


	//   ....[1]....
        /*006c*/ 	.word	0x00000570


	//----- nvinfo : EIATTR_CRS_STACK_SIZE
	.align		4
.L_1821:
        /*0070*/ 	.byte	0x04, 0x1e
        /*0072*/ 	.short	(.L_1823 - .L_1822)
.L_1822:
        /*0074*/ 	.word	0x00000000


	//----- nvinfo : EIATTR_CBANK_PARAM_SIZE
	.align		4
.L_1823:
        /*0078*/ 	.byte	0x03, 0x19
        /*007a*/ 	.short	0x0d70


	//----- nvinfo : EIATTR_PARAM_CBANK
	.align		4
        /*007c*/ 	.byte	0x04, 0x0a
        /*007e*/ 	.short	(.L_1825 - .L_1824)
	.align		4
.L_1824:
        /*0080*/ 	.word	index@(.nv.constant0._ZN2at6native40_GLOBAL__N__2351210d_8_Shape_cu_49f7391c30CatArrayBatchedCopy_vectorizedINS1_10OpaqueTypeILj8EEEjLi3ELi64ELi64ELi16ELi2EEEvPcNS1_25CatArrInputTensorMetadataIT_T0_XT2_EXT3_EEENS1_16TensorSizeStrideIS8_Lj4EEEiS8_)
        /*0084*/ 	.short	0x0210
        /*0086*/ 	.short	0x0d70


	//----- nvinfo : EIATTR_SW_WAR
	.align		4
.L_1825:
        /*0088*/ 	.byte	0x04, 0x36
        /*008a*/ 	.short	(.L_1827 - .L_1826)
.L_1826:
        /*008c*/ 	.word	0x00000008
.L_1827:


//--------------------- .nv.info._ZN2at6native40_GLOBAL__N__2351210d_8_Shape_cu_49f7391c19CatArrayBatchedCopyINS1_10OpaqueTypeILj8EEEjLi2ELi64ELi64EEEvPT_NS1_25CatArrInputTensorMetadataIS5_T0_XT2_EXT3_EEENS1_16TensorSizeStrideIS8_Lj4EEEiS8_ --------------------------
	.section	.nv.info._ZN2at6native40_GLOBAL__N__2351210d_8_Shape_cu_49f7391c19CatArrayBatchedCopyINS1_10OpaqueTypeILj8EEEjLi2ELi64ELi64EEEvPT_NS1_25CatArrInputTensorMetadataIS5_T0_XT2_EXT3_EEENS1_16TensorSizeStrideIS8_Lj4EEEiS8_,"",@"SHT_CUDA_INFO"
	.sectionflags	@""
	.align	4


	//----- nvinfo : EIATTR_CUDA_API_VERSION
	.align		4
        /*0000*/ 	.byte	0x04, 0x37
        /*0002*/ 	.short	(.L_1829 - .L_1828)
.L_1828:
        /*0004*/ 	.word	0x00000082


	//----- nvinfo : EIATTR_KPARAM_INFO
	.align		4
.L_1829:
        /*0008*/ 	.byte	0x04, 0x17
        /*000a*/ 	.short	(.L_1831 - .L_1830)
.L_1830:
        /*000c*/ 	.word	0x00000000
        /*0010*/ 	.short	0x0004
        /*0012*/ 	.short	0x0d6c
        /*0014*/ 	.byte	0x00, 0xf0, 0x11, 0x00


	//----- nvinfo : EIATTR_KPARAM_INFO
	.align		4
.L_1831:
        /*0018*/ 	.byte	0x04, 0x17
        /*001a*/ 	.short	(.L_1833 - .L_1832)
.L_1832:
        /*001c*/ 	.word	0x00000000
        /*0020*/ 	.short	0x0003
        /*0022*/ 	.short	0x0d68
        /*0024*/ 	.byte	0x00, 0xf0, 0x11, 0x00


	//----- nvinfo : EIATTR_KPARAM_INFO
	.align		4
.L_1833:
        /*0028*/ 	.byte	0x04, 0x17
        /*002a*/ 	.short	(.L_1835 - .L_1834)
.L_1834:
        /*002c*/ 	.word	0x00000000
        /*0030*/ 	.short	0x0002
        /*0032*/ 	.short	0x0d48
        /*0034*/ 	.byte	0x00, 0xf0, 0x81, 0x00


	//----- nvinfo : EIATTR_KPARAM_INFO
	.align		4
.L_1835:
        /*0038*/ 	.byte	0x04, 0x17
        /*003a*/ 	.short	(.L_1837 - .L_1836)
.L_1836:
        /*003c*/ 	.word	0x00000000
        /*0040*/ 	.short	0x0001
        /*0042*/ 	.short	0x0008
        /*0044*/ 	.byte	0x00, 0xf0, 0x01, 0x35


	//----- nvinfo : EIATTR_KPARAM_INFO
	.align		4
.L_1837:
        /*0048*/ 	.byte	0x04, 0x17
        /*004a*/ 	.short	(.L_1839 - .L_1838)
.L_1838:
        /*004c*/ 	.word	0x00000000
        /*0050*/ 	.short	0x0000
        /*0052*/ 	.short	0x0000
        /*0054*/ 	.byte	0x00, 0xf0, 0x21, 0x00


	//----- nvinfo : EIATTR_SPARSE_MMA_MASK
	.align		4
.L_1839:
        /*0058*/ 	.byte	0x03, 0x50
        /*005a*/ 	.short	0x0000


	//----- nvinfo : EIATTR_MAXREG_COUNT
	.align		4
        /*005c*/ 	.byte	0x03, 0x1b
        /*005e*/ 	.short	0x00ff


	//----- nvinfo : EIATTR_MERCURY_ISA_VERSION
	.align		4
        /*0060*/ 	.byte	0x03, 0x5f
        /*0062*/ 	.short	0x0101


	//----- nvinfo : EIATTR_EXIT_INSTR_OFFSETS
	.align		4
        /*0064*/ 	.byte	0x04, 0x1c
        /*0066*/ 	.short	(.L_1841 - .L_1840)


	//   ....[0]....
.L_1840:
        /*0068*/ 	.word	0x000000a0


	//   ....[1]....
        /*006c*/ 	.word	0x000003c0


	//   ....[2]....
        /*0070*/ 	.word	0x00000780


	//----- nvinfo : EIATTR_CRS_STACK_SIZE
	.align		4
.L_1841:
        /*0074*/ 	.byte	0x04, 0x1e
        /*0076*/ 	.short	(.L_1843 - .L_1842)
.L_1842:
        /*0078*/ 	.word	0x00000000


	//----- nvinfo : EIATTR_CBANK_PARAM_SIZE
	.align		4
.L_1843:
        /*007c*/ 	.byte	0x03, 0x19
        /*007e*/ 	.short	0x0d70


	//----- nvinfo : EIATTR_PARAM_CBANK
	.align		4
        /*0080*/ 	.byte	0x04, 0x0a
        /*0082*/ 	.short	(.L_1845 - .L_1844)
	.align		4
.L_1844:
        /*0084*/ 	.word	index@(.nv.constant0._ZN2at6native40_GLOBAL__N__2351210d_8_Shape_cu_49f7391c19CatArrayBatchedCopyINS1_10OpaqueTypeILj8EEEjLi2ELi64ELi64EEEvPT_NS1_25CatArrInputTensorMetadataIS5_T0_XT2_EXT3_EEENS1_16TensorSizeStrideIS8_Lj4EEEiS8_)
        /*0088*/ 	.short	0x0210
        /*008a*/ 	.short	0x0d70


	//----- nvinfo : EIATTR_SW_WAR
	.align		4
.L_1845:
        /*008c*/ 	.byte	0x04, 0x36
        /*008e*/ 	.short	(.L_1847 - .L_1846)
.L_1846:
        /*0090*/ 	.word	0x00000008
.L_1847:


//--------------------- .nv.info._ZN2at6native40_GLOBAL__N__2351210d_8_Shape_cu_49f7391c26CatArrayBatchedCopy_contigINS1_10OpaqueTypeILj8EEEjLi2ELi64ELi64EEEvPT_NS1_25CatArrInputTensorMetadataIS5_T0_XT2_EXT3_EEENS1_16TensorSizeStrideIS8_Lj4EEEiS8_ --------------------------
	.section	.nv.info._ZN2at6native40_GLOBAL__N__2351210d_8_Shape_cu_49f7391c26CatArrayBatchedCopy_contigINS1_10OpaqueTypeILj8EEEjLi2ELi64ELi64EEEvPT_NS1_25CatArrInputTensorMetadataIS5_T0_XT2_EXT3_EEENS1_16TensorSizeStrideIS8_Lj4EEEiS8_,"",@"SHT_CUDA_INFO"
	.sectionflags	@""
	.align	4


	//----- nvinfo : EIATTR_CUDA_API_VERSION
	.align		4
        /*0000*/ 	.byte	0x04, 0x37
        /*0002*/ 	.short	(.L_1849 - .L_1848)
.L_1848:
        /*0004*/ 	.word	0x00000082


	//----- nvinfo : EIATTR_KPARAM_INFO
	.align		4
.L_1849:
        /*0008*/ 	.byte	0x04, 0x17
        /*000a*/ 	.short	(.L_1851 - .L_1850)
.L_1850:
        /*000c*/ 	.word	0x00000000
        /*0010*/ 	.short	0x0004
        /*0012*/ 	.short	0x0d6c
        /*0014*/ 	.byte	0x00, 0xf0, 0x11, 0x00


	//----- nvinfo : EIATTR_KPARAM_INFO
	.align		4
.L_1851:
        /*0018*/ 	.byte	0x04, 0x17
        /*001a*/ 	.short	(.L_1853 - .L_1852)
.L_1852:
        /*001c*/ 	.word	0x00000000
        /*0020*/ 	.short	0x0003
        /*0022*/ 	.short	0x0d68
        /*0024*/ 	.byte	0x00, 0xf0, 0x11, 0x00


	//----- nvinfo : EIATTR_KPARAM_INFO
	.align		4
.L_1853:
        /*0028*/ 	.byte	0x04, 0x17
        /*002a*/ 	.short	(.L_1855 - .L_1854)
.L_1854:
        /*002c*/ 	.word	0x00000000
        /*0030*/ 	.short	0x0002
        /*0032*/ 	.short	0x0d48
        /*0034*/ 	.byte	0x00, 0xf0, 0x81, 0x00


	//----- nvinfo : EIATTR_KPARAM_INFO
	.align		4
.L_1855:
        /*0038*/ 	.byte	0x04, 0x17
        /*003a*/ 	.short	(.L_1857 - .L_1856)
.L_1856:
        /*003c*/ 	.word	0x00000000
        /*0040*/ 	.short	0x0001
        /*0042*/ 	.short	0x0008
        /*0044*/ 	.byte	0x00, 0xf0, 0x01, 0x35


	//----- nvinfo : EIATTR_KPARAM_INFO
	.align		4
.L_1857:
        /*0048*/ 	.byte	0x04, 0x17
        /*004a*/ 	.short	(.L_1859 - .L_1858)
.L_1858:
        /*004c*/ 	.word	0x00000000
        /*0050*/ 	.short	0x0000
        /*0052*/ 	.short	0x0000
        /*0054*/ 	.byte	0x00, 0xf0, 0x21, 0x00


	//----- nvinfo : EIATTR_SPARSE_MMA_MASK
	.align		4
.L_1859:
        /*0058*/ 	.byte	0x03, 0x50
        /*005a*/ 	.short	0x0000


	//----- nvinfo : EIATTR_MAXREG_COUNT
	.align		4
        /*005c*/ 	.byte	0x03, 0x1b
        /*005e*/ 	.short	0x00ff


	//----- nvinfo : EIATTR_MERCURY_ISA_VERSION
	.align		4
        /*0060*/ 	.byte	0x03, 0x5f
        /*0062*/ 	.short	0x0101


	//----- nvinfo : EIATTR_EXIT_INSTR_OFFSETS
	.align		4
        /*0064*/ 	.byte	0x04, 0x1c
        /*0066*/ 	.short	(.L_1861 - .L_1860)


	//   ....[0]....
.L_1860:
        /*0068*/ 	.word	0x000000a0


	//   ....[1]....
        /*006c*/ 	.word	0x00000370


	//----- nvinfo : EIATTR_CRS_STACK_SIZE
	.align		4
.L_1861:
        /*0070*/ 	.byte	0x04, 0x1e
        /*0072*/ 	.short	(.L_1863 - .L_1862)
.L_1862:
        /*0074*/ 	.word	0x00000000


	//----- nvinfo : EIATTR_CBANK_PARAM_SIZE
	.align		4
.L_1863:
        /*0078*/ 	.byte	0x03, 0x19
        /*007a*/ 	.short	0x0d70


	//----- nvinfo : EIATTR_PARAM_CBANK
	.align		4
        /*007c*/ 	.byte	0x04, 0x0a
        /*007e*/ 	.short	(.L_1865 - .L_1864)
	.align		4
.L_1864:
        /*0080*/ 	.word	index@(.nv.constant0._ZN2at6native40_GLOBAL__N__2351210d_8_Shape_cu_49f7391c26CatArrayBatchedCopy_contigINS1_10OpaqueTypeILj8EEEjLi2ELi64ELi64EEEvPT_NS1_25CatArrInputTensorMetadataIS5_T0_XT2_EXT3_EEENS1_16TensorSizeStrideIS8_Lj4EEEiS8_)
        /*0084*/ 	.short	0x0210
        /*0086*/ 	.short	0x0d70


	//----- nvinfo : EIATTR_SW_WAR
	.align		4
.L_1865:
        /*0088*/ 	.byte	0x04, 0x36
        /*008a*/ 	.short	(.L_1867 - .L_1866)
.L_1866:
        /*008c*/ 	.word	0x00000008
.L_1867:


//--------------------- .nv.info._ZN2at6native40_GLOBAL__N__2351210d_8_Shape_cu_49f7391c35CatArrayBatchedCopy_alignedK_contigINS1_10OpaqueTypeILj8EEEjLi2ELi64ELi64ELi8EEEvPT_NS1_25CatArrInputTensorMetadataIS5_T0_XT2_EXT3_EEENS1_16TensorSizeStrideIS8_Lj4EEEiS8_ --------------------------
	.section	.nv.info._ZN2at6native40_GLOBAL__N__2351210d_8_Shape_cu_49f7391c35CatArrayBatchedCopy_alignedK_contigINS1_10OpaqueTypeILj8EEEjLi2ELi64ELi64ELi8EEEvPT_NS1_25CatArrInputTensorMetadataIS5_T0_XT2_EXT3_EEENS1_16TensorSizeStrideIS8_Lj4EEEiS8_,"",@"SHT_CUDA_INFO"
	.sectionflags	@""
	.align	4


	//----- nvinfo : EIATTR_CUDA_API_VERSION
	.align		4
        /*0000*/ 	.byte	0x04, 0x37
        /*0002*/ 	.short	(.L_1869 - .L_1868)
.L_1868:
        /*0004*/ 	.word	0x00000082


	//----- nvinfo : EIATTR_KPARAM_INFO
	.align		4
.L_1869:
        /*0008*/ 	.byte	0x04, 0x17
        /*000a*/ 	.short	(.L_1871 - .L_1870)
.L_1870:
        /*000c*/ 	.word	0x00000000
        /*0010*/ 	.short	0x0004
        /*0012*/ 	.short	0x0d6c
        /*0014*/ 	.byte	0x00, 0xf0, 0x11, 0x00


	//----- nvinfo : EIATTR_KPARAM_INFO
	.align		4
.L_1871:
        /*0018*/ 	.byte	0x04, 0x17
        /*001a*/ 	.short	(.L_1873 - .L_1872)
.L_1872:
        /*001c*/ 	.word	0x00000000
        /*0020*/ 	.short	0x0003
        /*0022*/ 	.short	0x0d68
        /*0024*/ 	.byte	0x00, 0xf0, 0x11, 0x00


	//----- nvinfo : EIATTR_KPARAM_INFO
	.align		4
.L_1873:
        /*0028*/ 	.byte	0x04, 0x17
        /*002a*/ 	.short	(.L_1875 - .L_1874)
.L_1874:
        /*002c*/ 	.word	0x00000000
        /*0030*/ 	.short	0x0002
        /*0032*/ 	.short	0x0d48
        /*0034*/ 	.byte	0x00, 0xf0, 0x81, 0x00


	//----- nvinfo : EIATTR_KPARAM_INFO
	.align		4
.L_1875:
        /*0038*/ 	.byte	0x04, 0x17
        /*003a*/ 	.short	(.L_1877 - .L_1876)
.L_1876:
        /*003c*/ 	.word	0x00000000
        /*0040*/ 	.short	0x0001
        /*0042*/ 	.short	0x0008
        /*0044*/ 	.byte	0x00, 0xf0, 0x01, 0x35


	//----- nvinfo : EIATTR_KPARAM_INFO
	.align		4
.L_1877:
        /*0048*/ 	.byte	0x04, 0x17
        /*004a*/ 	.short	(.L_1879 - .L_1878)
.L_1878:
        /*004c*/ 	.word	0x00000000
        /*0050*/ 	.short	0x0000
        /*0052*/ 	.short	0x0000
        /*0054*/ 	.byte	0x00, 0xf0, 0x21, 0x00


	//----- nvinfo : EIATTR_SPARSE_MMA_MASK
	.align		4
.L_1879:
        /*0058*/ 	.byte	0x03, 0x50
        /*005a*/ 	.short	0x0000


	//----- nvinfo : EIATTR_MAXREG_COUNT
	.align		4
        /*005c*/ 	.byte	0x03, 0x1b
        /*005e*/ 	.short	0x00ff


	//----- nvinfo : EIATTR_MERCURY_ISA_VERSION
	.align		4
        /*0060*/ 	.byte	0x03, 0x5f
        /*0062*/ 	.short	0x0101


	//----- nvinfo : EIATTR_EXIT_INSTR_OFFSETS
	.align		4
        /*0064*/ 	.byte	0x04, 0x1c
        /*0066*/ 	.short	(.L_1881 - .L_1880)


	//   ....[0]....
.L_1880:
        /*0068*/ 	.word	0x000000a0


	//   ....[1]....
        /*006c*/ 	.word	0x00000420


	//   ....[2]....
        /*0070*/ 	.word	0x00000730


	//   ....[3]....
        /*0074*/ 	.word	0x00000d30


	//----- nvinfo : EIATTR_CRS_STACK_SIZE
	.align		4
.L_1881:
        /*0078*/ 	.byte	0x04, 0x1e
        /*007a*/ 	.short	(.L_1883 - .L_1882)
.L_1882:
        /*007c*/ 	.word	0x00000000


	//----- nvinfo : EIATTR_CBANK_PARAM_SIZE
	.align		4
.L_1883:
        /*0080*/ 	.byte	0x03, 0x19
        /*0082*/ 	.short	0x0d70


	//----- nvinfo : EIATTR_PARAM_CBANK
	.align		4
        /*0084*/ 	.byte	0x04, 0x0a
        /*0086*/ 	.short	(.L_1885 - .L_1884)
	.align		4
.L_1884:
        /*0088*/ 	.word	index@(.nv.constant0._ZN2at6native40_GLOBAL__N__2351210d_8_Shape_cu_49f7391c35CatArrayBatchedCopy_alignedK_contigINS1_10OpaqueTypeILj8EEEjLi2ELi64ELi64ELi8EEEvPT_NS1_25CatArrInputTensorMetadataIS5_T0_XT2_EXT3_EEENS1_16TensorSizeStrideIS8_Lj4EEEiS8_)
        /*008c*/ 	.short	0x0210
        /*008e*/ 	.short	0x0d70


	//----- nvinfo : EIATTR_SW_WAR
	.align		4
.L_1885:
        /*0090*/ 	.byte	0x04, 0x36
        /*0092*/ 	.short	(.L_1887 - .L_1886)
.L_1886:
        /*0094*/ 	.word	0x00000008
.L_1887:


//--------------------- .nv.info._ZN2at6native40_GLOBAL__N__2351210d_8_Shape_cu_49f7391c35CatArrayBatchedCopy_alignedK_contigINS1_10OpaqueTypeILj8EEEjLi2ELi64ELi64ELi16EEEvPT_NS1_25CatArrInputTensorMetadataIS5_T0_XT2_EXT3_EEENS1_16TensorSizeStrideIS8_Lj4EEEiS8_ --------------------------
	.section	.nv.info._ZN2at6native40_GLOBAL__N__2351210d_8_Shape_cu_49f7391c35CatArrayBatchedCopy_alignedK_contigINS1_10OpaqueTypeILj8EEEjLi2ELi64ELi64ELi16EEEvPT_NS1_25CatArrInputTensorMetadataIS5_T0_XT2_EXT3_EEENS1_16TensorSizeStrideIS8_Lj4EEEiS8_,"",@"SHT_CUDA_INFO"
	.sectionflags	@""
	.align	4


	//----- nvinfo : EIATTR_CUDA_API_VERSION
	.align		4
        /*0000*/ 	.byte	0x04, 0x37
        /*0002*/ 	.short	(.L_1889 - .L_1888)
.L_1888:
        /*0004*/ 	.word	0x00000082


	//----- nvinfo : EIATTR_KPARAM_INFO
	.align		4
.L_1889:
        /*0008*/ 	.byte	0x04, 0x17
        /*000a*/ 	.short	(.L_1891 - .L_1890)
.L_1890:
        /*000c*/ 	.word	0x00000000
        /*0010*/ 	.short	0x0004
        /*0012*/ 	.short	0x0d6c
        /*0014*/ 	.byte	0x00, 0xf0, 0x11, 0x00


	//----- nvinfo : EIATTR_KPARAM_INFO
	.align		4
.L_1891:
        /*0018*/ 	.byte	0x04, 0x17
        /*001a*/ 	.short	(.L_1893 - .L_1892)
.L_1892:
        /*001c*/ 	.word	0x00000000
        /*0020*/ 	.short	0x0003
        /*0022*/ 	.short	0x0d68
        /*0024*/ 	.byte	0x00, 0xf0, 0x11, 0x00


	//----- nvinfo : EIATTR_KPARAM_INFO
	.align		4
.L_1893:
        /*0028*/ 	.byte	0x04, 0x17
        /*002a*/ 	.short	(.L_1895 - .L_1894)
.L_1894:
        /*002c*/ 	.word	0x00000000
        /*0030*/ 	.short	0x0002
        /*0032*/ 	.short	0x0d48
        /*0034*/ 	.byte	0x00, 0xf0, 0x81, 0x00


	//----- nvinfo : EIATTR_KPARAM_INFO
	.align		4
.L_1895:
        /*0038*/ 	.byte	0x04, 0x17
        /*003a*/ 	.short	(.L_1897 - .L_1896)
.L_1896:
        /*003c*/ 	.word	0x00000000
        /*0040*/ 	.short	0x0001
        /*0042*/ 	.short	0x0008
        /*0044*/ 	.byte	0x00, 0xf0, 0x01, 0x35


	//----- nvinfo : EIATTR_KPARAM_INFO
	.align		4
.L_1897:
        /*0048*/ 	.byte	0x04, 0x17
        /*004a*/ 	.short	(.L_1899 - .L_1898)
.L_1898:
        /*004c*/ 	.word	0x00000000
        /*0050*/ 	.short	0x0000
        /*0052*/ 	.short	0x0000
        /*0054*/ 	.byte	0x00, 0xf0, 0x21, 0x00


	//----- nvinfo : EIATTR_SPARSE_MMA_MASK
	.align		4
.L_1899:
        /*0058*/ 	.byte	0x03, 0x50
        /*005a*/ 	.short	0x0000


	//----- nvinfo : EIATTR_MAXREG_COUNT
	.align		4
        /*005c*/ 	.byte	0x03, 0x1b
        /*005e*/ 	.short	0x00ff


	//----- nvinfo : EIATTR_MERCURY_ISA_VERSION
	.align		4
        /*0060*/ 	.byte	0x03, 0x5f
        /*0062*/ 	.short	0x0101


	//----- nvinfo : EIATTR_EXIT_INSTR_OFFSETS
	.align		4
        /*0064*/ 	.byte	0x04, 0x1c
        /*0066*/ 	.short	(.L_1901 - .L_1900)


	//   ....[0]....
.L_1900:
        /*0068*/ 	.word	0x000000b0


	//   ....[1]....
        /*006c*/ 	.word	0x00000530


	//   ....[2]....
        /*0070*/ 	.word	0x00000850


	//   ....[3]....
        /*0074*/ 	.word	0x00000ea0


	//----- nvinfo : EIATTR_CRS_STACK_SIZE
	.align		4
.L_1901:
        /*0078*/ 	.byte	0x04, 0x1e
        /*007a*/ 	.short	(.L_1903 - .L_1902)
.L_1902:
        /*007c*/ 	.word	0x00000000


	//----- nvinfo : EIATTR_CBANK_PARAM_SIZE
	.align		4
.L_1903:
        /*0080*/ 	.byte	0x03, 0x19
        /*0082*/ 	.short	0x0d70


	//----- nvinfo : EIATTR_PARAM_CBANK
	.align		4
        /*0084*/ 	.byte	0x04, 0x0a
        /*0086*/ 	.short	(.L_1905 - .L_1904)
	.align		4
.L_1904:
        /*0088*/ 	.word	index@(.nv.constant0._ZN2at6native40_GLOBAL__N__2351210d_8_Shape_cu_49f7391c35CatArrayBatchedCopy_alignedK_contigINS1_10OpaqueTypeILj8EEEjLi2ELi64ELi64ELi16EEEvPT_NS1_25CatArrInputTensorMetadataIS5_T0_XT2_EXT3_EEENS1_16TensorSizeStrideIS8_Lj4EEEiS8_)
        /*008c*/ 	.short	0x0210
        /*008e*/ 	.short	0x0d70


	//----- nvinfo : EIATTR_SW_WAR
	.align		4
.L_1905:
        /*0090*/ 	.byte	0x04, 0x36
        /*0092*/ 	.short	(.L_1907 - .L_1906)
.L_1906:
        /*0094*/ 	.word	0x00000008
.L_1907:


//--------------------- .nv.info._ZN2at6native40_GLOBAL__N__2351210d_8_Shape_cu_49f7391c30CatArrayBatchedCopy_vectorizedINS1_10OpaqueTypeILj8EEEjLi2ELi64ELi64ELi16ELi2EEEvPcNS1_25CatArrInputTensorMetadataIT_T0_XT2_EXT3_EEENS1_16TensorSizeStrideIS8_Lj4EEEiS8_ --------------------------
	.section	.nv.info._ZN2at6native40_GLOBAL__N__2351210d_8_Shape_cu_49f7391c30CatArrayBatchedCopy_vectorizedINS1_10OpaqueTypeILj8EEEjLi2ELi64ELi64ELi16ELi2EEEvPcNS1_25CatArrInputTensorMetadataIT_T0_XT2_EXT3_EEENS1_16TensorSizeStrideIS8_Lj4EEEiS8_,"",@"SHT_CUDA_INFO"
	.sectionflags	@""
	.align	4


	//----- nvinfo : EIATTR_CUDA_API_VERSION
	.align		4
        /*0000*/ 	.byte	0x04, 0x37
        /*0002*/ 	.short	(.L_1909 - .L_1908)
.L_1908:
        /*0004*/ 	.word	0x00000082


	//----- nvinfo : EIATTR_KPARAM_INFO
	.align		4
.L_1909:
        /*0008*/ 	.byte	0x04, 0x17
        /*000a*/ 	.short	(.L_1911 - .L_1910)
.L_1910:
        /*000c*/ 	.word	0x00000000
        /*0010*/ 	.short	0x0004
        /*0012*/ 	.short	0x0d6c
        /*0014*/ 	.byte	0x00, 0xf0, 0x11, 0x00


	//----- nvinfo : EIATTR_KPARAM_INFO
	.align		4
.L_1911:
        /*0018*/ 	.byte	0x04, 0x17
        /*001a*/ 	.short	(.L_1913 - .L_1912)
.L_1912:
        /*001c*/ 	.word	0x00000000
        /*0020*/ 	.short	0x0003
        /*0022*/ 	.short	0x0d68
        /*0024*/ 	.byte	0x00, 0xf0, 0x11, 0x00


	//----- nvinfo : EIATTR_KPARAM_INFO
	.align		4
.L_1913:
        /*0028*/ 	.byte	0x04, 0x17
        /*002a*/ 	.short	(.L_1915 - .L_1914)
.L_1914:
        /*002c*/ 	.word	0x00000000
        /*0030*/ 	.short	0x0002
        /*0032*/ 	.short	0x0d48
        /*0034*/ 	.byte	0x00, 0xf0, 0x81, 0x00


	//----- nvinfo : EIATTR_KPARAM_INFO
	.align		4
.L_1915:
        /*0038*/ 	.byte	0x04, 0x17
        /*003a*/ 	.short	(.L_1917 - .L_1916)
.L_1916:
        /*003c*/ 	.word	0x00000000
        /*0040*/ 	.short	0x0001
        /*0042*/ 	.short	0x0008
        /*0044*/ 	.byte	0x00, 0xf0, 0x01, 0x35


	//----- nvinfo : EIATTR_KPARAM_INFO
	.align		4
.L_1917:
        /*0048*/ 	.byte	0x04, 0x17
        /*004a*/ 	.short	(.L_1919 - .L_1918)
.L_1918:
        /*004c*/ 	.word	0x00000000
        /*0050*/ 	.short	0x0000
        /*0052*/ 	.short	0x0000
        /*0054*/ 	.byte	0x00, 0xf0, 0x21, 0x00


	//----- nvinfo : EIATTR_SPARSE_MMA_MASK
	.align		4
.L_1919:
        /*0058*/ 	.byte	0x03, 0x50
        /*005a*/ 	.short	0x0000


	//----- nvinfo : EIATTR_MAXREG_COUNT
	.align		4
        /*005c*/ 	.byte	0x03, 0x1b
        /*005e*/ 	.short	0x00ff


	//----- nvinfo : EIATTR_MERCURY_ISA_VERSION
	.align		4
        /*0060*/ 	.byte	0x03, 0x5f
        /*0062*/ 	.short	0x0101


	//----- nvinfo : EIATTR_EXIT_INSTR_OFFSETS
	.align		4
        /*0064*/ 	.byte	0x04, 0x1c
        /*0066*/ 	.short	(.L_1921 - .L_1920)


	//   ....[0]....
.L_1920:
        /*0068*/ 	.word	0x000000b0


	//   ....[1]....
        /*006c*/ 	.word	0x000003e0


	//----- nvinfo : EIATTR_CRS_STACK_SIZE
	.align		4
.L_1921:
        /*0070*/ 	.byte	0x04, 0x1e
        /*0072*/ 	.short	(.L_1923 - .L_1922)
.L_1922:
        /*0074*/ 	.word	0x00000000


	//----- nvinfo : EIATTR_CBANK_PARAM_SIZE
	.align		4
.L_1923:
        /*0078*/ 	.byte	0x03, 0x19
        /*007a*/ 	.short	0x0d70


	//----- nvinfo : EIATTR_PARAM_CBANK
	.align		4
        /*007c*/ 	.byte	0x04, 0x0a
        /*007e*/ 	.short	(.L_1925 - .L_1924)
	.align		4
.L_1924:
        /*0080*/ 	.word	index@(.nv.constant0._ZN2at6native40_GLOBAL__N__2351210d_8_Shape_cu_49f7391c30CatArrayBatchedCopy_vectorizedINS1_10OpaqueTypeILj8EEEjLi2ELi64ELi64ELi16ELi2EEEvPcNS1_25CatArrInputTensorMetadataIT_T0_XT2_EXT3_EEENS1_16TensorSizeStrideIS8_Lj4EEEiS8_)
        /*0084*/ 	.short	0x0210
        /*0086*/ 	.short	0x0d70


	//----- nvinfo : EIATTR_SW_WAR
	.align		4
.L_1925:
        /*0088*/ 	.byte	0x04, 0x36
        /*008a*/ 	.short	(.L_1927 - .L_1926)
.L_1926:
        /*008c*/ 	.word	0x00000008
.L_1927:


//--------------------- .nv.info._ZN2at6native40_GLOBAL__N__2351210d_8_Shape_cu_49f7391c19CatArrayBatchedCopyINS1_10OpaqueTypeILj8EEEjLi1ELi64ELi64EEEvPT_NS1_25CatArrInputTensorMetadataIS5_T0_XT2_EXT3_EEENS1_16TensorSizeStrideIS8_Lj4EEEiS8_ --------------------------
	.section	.nv.info._ZN2at6native40_GLOBAL__N__2351210d_8_Shape_cu_49f7391c19CatArrayBatchedCopyINS1_10OpaqueTypeILj8EEEjLi1ELi64ELi64EEEvPT_NS1_25CatArrInputTensorMetadataIS5_T0_XT2_EXT3_EEENS1_16TensorSizeStrideIS8_Lj4EEEiS8_,"",@"SHT_CUDA_INFO"
	.sectionflags	@""
	.align	4


	//----- nvinfo : EIATTR_CUDA_API_VERSION
	.align		4
        /*0000*/ 	.byte	0x04, 0x37
        /*0002*/ 	.short	(.L_1929 - .L_1928)
.L_1928:
        /*0004*/ 	.word	0x00000082


	//----- nvinfo : EIATTR_KPARAM_INFO
	.align		4
.L_1929:
        /*0008*/ 	.byte	0x04, 0x17
        /*000a*/ 	.short	(.L_1931 - .L_1930)
.L_1930:
        /*000c*/ 	.word	0x00000000
        /*0010*/ 	.short	0x0004
        /*0012*/ 	.short	0x0d6c
        /*0014*/ 	.byte	0x00, 0xf0, 0x11, 0x00


	//----- nvinfo : EIATTR_KPARAM_INFO
	.align		4
.L_1931:
        /*0018*/ 	.byte	0x04, 0x17
        /*001a*/ 	.short	(.L_1933 - .L_1932)
.L_1932:
        /*001c*/ 	.word	0x00000000
        /*0020*/ 	.short	0x0003
        /*0022*/ 	.short	0x0d68
        /*0024*/ 	.byte	0x00, 0xf0, 0x11, 0x00


	//----- nvinfo : EIATTR_KPARAM_INFO
	.align		4
.L_1933:
        /*0028*/ 	.byte	0x04, 0x17
        /*002a*/ 	.short	(.L_1935 - .L_1934)
.L_1934:
        /*002c*/ 	.word	0x00000000
        /*0030*/ 	.short	0x0002
        /*0032*/ 	.short	0x0d48
        /*0034*/ 	.byte	0x00, 0xf0, 0x81, 0x00


	//----- nvinfo : EIATTR_KPARAM_INFO
	.align		4
.L_1935:
        /*0038*/ 	.byte	0x04, 0x17
        /*003a*/ 	.short	(.L_1937 - .L_1936)
.L_1936:
        /*003c*/ 	.word	0x00000000
        /*0040*/ 	.short	0x0001
        /*0042*/ 	.short	0x0008
        /*0044*/ 	.byte	0x00, 0xf0, 0x01, 0x35


	//----- nvinfo : EIATTR_KPARAM_INFO
	.align		4
.L_1937:
        /*0048*/ 	.byte	0x04, 0x17
        /*004a*/ 	.short	(.L_1939 - .L_1938)
.L_1938:
        /*004c*/ 	.word	0x00000000
        /*0050*/ 	.short	0x0000
        /*0052*/ 	.short	0x0000
        /*0054*/ 	.byte	0x00, 0xf0, 0x21, 0x00


	//----- nvinfo : EIATTR_SPARSE_MMA_MASK
	.align		4
.L_1939:
        /*0058*/ 	.byte	0x03, 0x50
        /*005a*/ 	.short	0x0000


	//----- nvinfo : EIATTR_MAXREG_COUNT
	.align		4
        /*005c*/ 	.byte	0x03, 0x1b
        /*005e*/ 	.short	0x00ff


	//----- nvinfo : EIATTR_MERCURY_ISA_VERSION
	.align		4
        /*0060*/ 	.byte	0x03, 0x5f
        /*0062*/ 	.short	0x0101


	//----- nvinfo : EIATTR_EXIT_INSTR_OFFSETS
	.align		4
        /*0064*/ 	.byte	0x04, 0x1c
        /*0066*/ 	.short	(.L_1941 - .L_1940)


	//   ....[0]....
.L_1940:
        /*0068*/ 	.word	0x000000a0


	//   ....[1]....
        /*006c*/ 	.word	0x00000240


	//   ....[2]....
        /*0070*/ 	.word	0x000002e0


	//----- nvinfo : EIATTR_CRS_STACK_SIZE
	.align		4
.L_1941:
        /*0074*/ 	.byte	0x04, 0x1e
        /*0076*/ 	.short	(.L_1943 - .L_1942)
.L_1942:
        /*0078*/ 	.word	0x00000000


	//----- nvinfo : EIATTR_CBANK_PARAM_SIZE
	.align		4
.L_1943:
        /*007c*/ 	.byte	0x03, 0x19
        /*007e*/ 	.short	0x0d70


	//----- nvinfo : EIATTR_PARAM_CBANK
	.align		4
        /*0080*/ 	.byte	0x04, 0x0a
        /*0082*/ 	.short	(.L_1945 - .L_1944)
	.align		4
.L_1944:
        /*0084*/ 	.word	index@(.nv.constant0._ZN2at6native40_GLOBAL__N__2351210d_8_Shape_cu_49f7391c19CatArrayBatchedCopyINS1_10OpaqueTypeILj8EEEjLi1ELi64ELi64EEEvPT_NS1_25CatArrInputTensorMetadataIS5_T0_XT2_EXT3_EEENS1_16TensorSizeStrideIS8_Lj4EEEiS8_)
        /*0088*/ 	.short	0x0210
        /*008a*/ 	.short	0x0d70


	//----- nvinfo : EIATTR_SW_WAR
	.align		4
.L_1945:
        /*008c*/ 	.byte	0x04, 0x36
        /*008e*/ 	.short	(.L_1947 - .L_1946)
.L_1946:
        /*0090*/ 	.word	0x00000008
.L_1947:


//--------------------- .nv.info._ZN2at6native40_GLOBAL__N__2351210d_8_Shape_cu_49f7391c26CatArrayBatchedCopy_contigINS1_10OpaqueTypeILj8EEEjLi1ELi64ELi64EEEvPT_NS1_25CatArrInputTensorMetadataIS5_T0_XT2_EXT3_EEENS1_16TensorSizeStrideIS8_Lj4EEEiS8_ --------------------------
	.section	.nv.info._ZN2at6native40_GLOBAL__N__2351210d_8_Shape_cu_49f7391c26CatArrayBatchedCopy_contigINS1_10OpaqueTypeILj8EEEjLi1ELi64ELi64EEEvPT_NS1_25CatArrInputTensorMetadataIS5_T0_XT2_EXT3_EEENS1_16TensorSizeStrideIS8_Lj4EEEiS8_,"",@"SHT_CUDA_INFO"
	.sectionflags	@""
	.align	4


	//----- nvinfo : EIATTR_CUDA_API_VERSION
	.align		4
        /*0000*/ 	.byte	0x04, 0x37
        /*0002*/ 	.short	(.L_1949 - .L_1948)
.L_1948:
        /*0004*/ 	.word	0x00000082


	//----- nvinfo : EIATTR_KPARAM_INFO
	.align		4
.L_1949:
        /*0008*/ 	.byte	0x04, 0x17
        /*000a*/ 	.short	(.L_1951 - .L_1950)
.L_1950:
        /*000c*/ 	.word	0x00000000
        /*0010*/ 	.short	0x0004
        /*0012*/ 	.short	0x0d6c
        /*0014*/ 	.byte	0x00, 0xf0, 0x11, 0x00


	//----- nvinfo : EIATTR_KPARAM_INFO
	.align		4
.L_1951:
        /*0018*/ 	.byte	0x04, 0x17
        /*001a*/ 	.short	(.L_1953 - .L_1952)
.L_1952:
        /*001c*/ 	.word	0x00000000
        /*0020*/ 	.short	0x0003
        /*0022*/ 	.short	0x0d68
        /*0024*/ 	.byte	0x00, 0xf0, 0x11, 0x00


	//----- nvinfo : EIATTR_KPARAM_INFO
	.align		4
.L_1953:
        /*0028*/ 	.byte	0x04, 0x17
        /*002a*/ 	.short	(.L_1955 - .L_1954)
.L_1954:
        /*002c*/ 	.word	0x00000000
        /*0030*/ 	.short	0x0002
        /*0032*/ 	.short	0x0d48
        /*0034*/ 	.byte	0x00, 0xf0, 0x81, 0x00


	//----- nvinfo : EIATTR_KPARAM_INFO
	.align		4
.L_1955:
        /*0038*/ 	.byte	0x04, 0x17
        /*003a*/ 	.short	(.L_1957 - .L_1956)
.L_1956:
        /*003c*/ 	.word	0x00000000
        /*0040*/ 	.short	0x0001
        /*0042*/ 	.short	0x0008
        /*0044*/ 	.byte	0x00, 0xf0, 0x01, 0x35


	//----- nvinfo : EIATTR_KPARAM_INFO
	.align		4
.L_1957:
        /*0048*/ 	.byte	0x04, 0x17
        /*004a*/ 	.short	(.L_1959 - .L_1958)
.L_1958:
        /*004c*/ 	.word	0x00000000
        /*0050*/ 	.short	0x0000
        /*0052*/ 	.short	0x0000
        /*0054*/ 	.byte	0x00, 0xf0, 0x21, 0x00


	//----- nvinfo : EIATTR_SPARSE_MMA_MASK
	.align		4
.L_1959:
        /*0058*/ 	.byte	0x03, 0x50
        /*005a*/ 	.short	0x0000


	//----- nvinfo : EIATTR_MAXREG_COUNT
	.align		4
        /*005c*/ 	.byte	0x03, 0x1b
        /*005e*/ 	.short	0x00ff


	//----- nvinfo : EIATTR_MERCURY_ISA_VERSION
	.align		4
        /*0060*/ 	.byte	0x03, 0x5f
        /*0062*/ 	.short	0x0101


	//----- nvinfo : EIATTR_EXIT_INSTR_OFFSETS
	.align		4
        /*0064*/ 	.byte	0x04, 0x1c
        /*0066*/ 	.short	(.L_1961 - .L_1960)


	//   ....[0]....
.L_1960:
        /*0068*/ 	.word	0x000000a0


	//   ....[1]....
        /*006c*/ 	.word	0x000001d0


	//----- nvinfo : EIATTR_CRS_STACK_SIZE
	.align		4
.L_1961:
        /*0070*/ 	.byte	0x04, 0x1e
        /*0072*/ 	.short	(.L_1963 - .L_1962)
.L_1962:
        /*0074*/ 	.word	0x00000000


	//----- nvinfo : EIATTR_CBANK_PARAM_SIZE
	.align		4
.L_1963:
        /*0078*/ 	.byte	0x03, 0x19
        /*007a*/ 	.short	0x0d70


	//----- nvinfo : EIATTR_PARAM_CBANK
	.align		4
        /*007c*/ 	.byte	0x04, 0x0a
        /*007e*/ 	.short	(.L_1965 - .L_1964)
	.align		4
.L_1964:
        /*0080*/ 	.word	index@(.nv.constant0._ZN2at6native40_GLOBAL__N__2351210d_8_Shape_cu_49f7391c26CatArrayBatchedCopy_contigINS1_10OpaqueTypeILj8EEEjLi1ELi64ELi64EEEvPT_NS1_25CatArrInputTensorMetadataIS5_T0_XT2_EXT3_EEENS1_16TensorSizeStrideIS8_Lj4EEEiS8_)
        /*0084*/ 	.short	0x0210
        /*0086*/ 	.short	0x0d70


	//----- nvinfo : EIATTR_SW_WAR
	.align		4
.L_1965:
        /*0088*/ 	.byte	0x04, 0x36
        /*008a*/ 	.short	(.L_1967 - .L_1966)
.L_1966:
        /*008c*/ 	.word	0x00000008
.L_1967:


//--------------------- .nv.info._ZN2at6native40_GLOBAL__N__2351210d_8_Shape_cu_49f7391c35CatArrayBatchedCopy_alignedK_contigINS1_10OpaqueTypeILj8EEEjLi1ELi64ELi64ELi8EEEvPT_NS1_25CatArrInputTensorMetadataIS5_T0_XT2_EXT3_EEENS1_16TensorSizeStrideIS8_Lj4EEEiS8_ --------------------------
	.section	.nv.info._ZN2at6native40_GLOBAL__N__2351210d_8_Shape_cu_49f7391c35CatArrayBatchedCopy_alignedK_contigINS1_10OpaqueTypeILj8EEEjLi1ELi64ELi64ELi8EEEvPT_NS1_25CatArrInputTensorMetadataIS5_T0_XT2_EXT3_EEENS1_16TensorSizeStrideIS8_Lj4EEEiS8_,"",@"SHT_CUDA_INFO"
	.sectionflags	@""
	.align	4


	//----- nvinfo : EIATTR_CUDA_API_VERSION
	.align		4
        /*0000*/ 	.byte	0x04, 0x37
        /*0002*/ 	.short	(.L_1969 - .L_1968)
.L_1968:
        /*0004*/ 	.word	0x00000082


	//----- nvinfo : EIATTR_KPARAM_INFO
	.align		4
.L_1969:
        /*0008*/ 	.byte	0x04, 0x17
        /*000a*/ 	.short	(.L_1971 - .L_1970)
.L_1970:
        /*000c*/ 	.word	0x00000000
        /*0010*/ 	.short	0x0004
        /*0012*/ 	.short	0x0d6c
        /*0014*/ 	.byte	0x00, 0xf0, 0x11, 0x00


	//----- nvinfo : EIATTR_KPARAM_INFO
	.align		4
.L_1971:
        /*0018*/ 	.byte	0x04, 0x17
        /*001a*/ 	.short	(.L_1973 - .L_1972)
.L_1972:
        /*001c*/ 	.word	0x00000000
        /*0020*/ 	.short	0x0003
        /*0022*/ 	.short	0x0d68
        /*0024*/ 	.byte	0x00, 0xf0, 0x11, 0x00


	//----- nvinfo : EIATTR_KPARAM_INFO
	.align		4
.L_1973:
        /*0028*/ 	.byte	0x04, 0x17
        /*002a*/ 	.short	(.L_1975 - .L_1974)
.L_1974:
        /*002c*/ 	.word	0x00000000
        /*0030*/ 	.short	0x0002
        /*0032*/ 	.short	0x0d48
        /*0034*/ 	.byte	0x00, 0xf0, 0x81, 0x00


	//----- nvinfo : EIATTR_KPARAM_INFO
	.align		4
.L_1975:
        /*0038*/ 	.byte	0x04, 0x17
        /*003a*/ 	.short	(.L_1977 - .L_1976)
.L_1976:
        /*003c*/ 	.word	0x00000000
        /*0040*/ 	.short	0x0001
        /*0042*/ 	.short	0x0008
        /*0044*/ 	.byte	0x00, 0xf0, 0x01, 0x35


	//----- nvinfo : EIATTR_KPARAM_INFO
	.align		4
.L_1977:
        /*0048*/ 	.byte	0x04, 0x17
        /*004a*/ 	.short	(.L_1979 - .L_1978)
.L_1978:
        /*004c*/ 	.word	0x00000000
        /*0050*/ 	.short	0x0000
        /*0052*/ 	.short	0x0000
        /*0054*/ 	.byte	0x00, 0xf0, 0x21, 0x00


	//----- nvinfo : EIATTR_SPARSE_MMA_MASK
	.align		4
.L_1979:
        /*0058*/ 	.byte	0x03, 0x50
        /*005a*/ 	.short	0x0000


	//----- nvinfo : EIATTR_MAXREG_COUNT
	.align		4
        /*005c*/ 	.byte	0x03, 0x1b
        /*005e*/ 	.short	0x00ff


	//----- nvinfo : EIATTR_MERCURY_ISA_VERSION
	.align		4
        /*0060*/ 	.byte	0x03, 0x5f
        /*0062*/ 	.short	0x0101


	//----- nvinfo : EIATTR_EXIT_INSTR_OFFSETS
	.align		4
        /*0064*/ 	.byte	0x04, 0x1c
        /*0066*/ 	.short	(.L_1981 - .L_1980)


	//   ....[0]....
.L_1980:
        /*0068*/ 	.word	0x000000a0


	//   ....[1]....
        /*006c*/ 	.word	0x00000240


	//   ....[2]....
        /*0070*/ 	.word	0x000003b0


	//   ....[3]....
        /*0074*/ 	.word	0x00000650


	//----- nvinfo : EIATTR_CRS_STACK_SIZE
	.align		4
.L_1981:
        /*0078*/ 	.byte	0x04, 0x1e
        /*007a*/ 	.short	(.L_1983 - .L_1982)
.L_1982:
        /*007c*/ 	.word	0x00000000


	//----- nvinfo : EIATTR_CBANK_PARAM_SIZE
	.align		4
.L_1983:
        /*0080*/ 	.byte	0x03, 0x19
        /*0082*/ 	.short	0x0d70


	//----- nvinfo : EIATTR_PARAM_CBANK
	.align		4
        /*0084*/ 	.byte	0x04, 0x0a
        /*0086*/ 	.short	(.L_1985 - .L_1984)
	.align		4
.L_1984:
        /*0088*/ 	.word	index@(.nv.constant0._ZN2at6native40_GLOBAL__N__2351210d_8_Shape_cu_49f7391c35CatArrayBatchedCopy_alignedK_contigINS1_10OpaqueTypeILj8EEEjLi1ELi64ELi64ELi8EEEvPT_NS1_25CatArrInputTensorMetadataIS5_T0_XT2_EXT3_EEENS1_16TensorSizeStrideIS8_Lj4EEEiS8_)
        /*008c*/ 	.short	0x0210
        /*008e*/ 	.short	0x0d70


	//----- nvinfo : EIATTR_SW_WAR
	.align		4
.L_1985:
        /*0090*/ 	.byte	0x04, 0x36
        /*0092*/ 	.short	(.L_1987 - .L_1986)
.L_1986:
        /*0094*/ 	.word	0x00000008
.L_1987:


//--------------------- .nv.info._ZN2at6native40_GLOBAL__N__2351210d_8_Shape_cu_49f7391c35CatArrayBatchedCopy_alignedK_contigINS1_10OpaqueTypeILj8EEEjLi1ELi64ELi64ELi16EEEvPT_NS1_25CatArrInputTensorMetadataIS5_T0_XT2_EXT3_EEENS1_16TensorSizeStrideIS8_Lj4EEEiS8_ --------------------------
	.section	.nv.info._ZN2at6native40_GLOBAL__N__2351210d_8_Shape_cu_49f7391c35CatArrayBatchedCopy_alignedK_contigINS1_10OpaqueTypeILj8EEEjLi1ELi64ELi64ELi16EEEvPT_NS1_25CatArrInputTensorMetadataIS5_T0_XT2_EXT3_EEENS1_16TensorSizeStrideIS8_Lj4EEEiS8_,"",@"SHT_CUDA_INFO"
	.sectionflags	@""
	.align	4


	//----- nvinfo : EIATTR_CUDA_API_VERSION
	.align		4
        /*0000*/ 	.byte	0x04, 0x37
        /*0002*/ 	.short	(.L_1989 - .L_1988)
.L_1988:
        /*0004*/ 	.word	0x00000082


	//----- nvinfo : EIATTR_KPARAM_INFO
	.align		4
.L_1989:
        /*0008*/ 	.byte	0x04, 0x17
        /*000a*/ 	.short	(.L_1991 - .L_1990)
.L_1990:
        /*000c*/ 	.word	0x00000000
        /*0010*/ 	.short	0x0004
        /*0012*/ 	.short	0x0d6c
        /*0014*/ 	.byte	0x00, 0xf0, 0x11, 0x00


	//----- nvinfo : EIATTR_KPARAM_INFO
	.align		4
.L_1991:
        /*0018*/ 	.byte	0x04, 0x17
        /*001a*/ 	.short	(.L_1993 - .L_1992)
.L_1992:
        /*001c*/ 	.word	0x00000000
        /*0020*/ 	.short	0x0003
        /*0022*/ 	.short	0x0d68
        /*0024*/ 	.byte	0x00, 0xf0, 0x11, 0x00


	//----- nvinfo : EIATTR_KPARAM_INFO
	.align		4
.L_1993:
        /*0028*/ 	.byte	0x04, 0x17
        /*002a*/ 	.short	(.L_1995 - .L_1994)
.L_1994:
        /*002c*/ 	.word	0x00000000
        /*0030*/ 	.short	0x0002
        /*0032*/ 	.short	0x0d48
        /*0034*/ 	.byte	0x00, 0xf0, 0x81, 0x00


	//----- nvinfo : EIATTR_KPARAM_INFO
	.align		4
.L_1995:
        /*0038*/ 	.byte	0x04, 0x17
        /*003a*/ 	.short	(.L_1997 - .L_1996)
.L_1996:
        /*003c*/ 	.word	0x00000000
        /*0040*/ 	.short	0x0001
        /*0042*/ 	.short	0x0008
        /*0044*/ 	.byte	0x00, 0xf0, 0x01, 0x35


	//----- nvinfo : EIATTR_KPARAM_INFO
	.align		4
.L_1997:
        /*0048*/ 	.byte	0x04, 0x17
        /*004a*/ 	.short	(.L_1999 - .L_1998)
.L_1998:
        /*004c*/ 	.word	0x00000000
        /*0050*/ 	.short	0x0000
        /*0052*/ 	.short	0x0000
        /*0054*/ 	.byte	0x00, 0xf0, 0x21, 0x00


	//----- nvinfo : EIATTR_SPARSE_MMA_MASK
	.align		4
.L_1999:
        /*0058*/ 	.byte	0x03, 0x50
        /*005a*/ 	.short	0x0000


	//----- nvinfo : EIATTR_MAXREG_COUNT
	.align		4
        /*005c*/ 	.byte	0x03, 0x1b
        /*005e*/ 	.short	0x00ff


	//----- nvinfo : EIATTR_MERCURY_ISA_VERSION
	.align		4
        /*0060*/ 	.byte	0x03, 0x5f
        /*0062*/ 	.short	0x0101


	//----- nvinfo : EIATTR_EXIT_INSTR_OFFSETS
	.align		4
        /*0064*/ 	.byte	0x04, 0x1c
        /*0066*/ 	.short	(.L_2001 - .L_2000)


	//   ....[0]....
.L_2000:
        /*0068*/ 	.word	0x000000b0


	//   ....[1]....
        /*006c*/ 	.word	0x000002a0


	//   ....[2]....
        /*0070*/ 	.word	0x00000420


	//   ....[3]....
        /*0074*/ 	.word	0x000006c0


	//----- nvinfo : EIATTR_CRS_STACK_SIZE
	.align		4
.L_2001:
        /*0078*/ 	.byte	0x04, 0x1e
        /*007a*/ 	.short	(.L_2003 - .L_2002)
.L_2002:
        /*007c*/ 	.word	0x00000000


	//----- nvinfo : EIATTR_CBANK_PARAM_SIZE
	.align		4
.L_2003:
        /*0080*/ 	.byte	0x03, 0x19
        /*0082*/ 	.short	0x0d70


	//----- nvinfo : EIATTR_PARAM_CBANK
	.align		4
        /*0084*/ 	.byte	0x04, 0x0a
        /*0086*/ 	.short	(.L_2005 - .L_2004)
	.align		4
.L_2004:
        /*0088*/ 	.word	index@(.nv.constant0._ZN2at6native40_GLOBAL__N__2351210d_8_Shape_cu_49f7391c35CatArrayBatchedCopy_alignedK_contigINS1_10OpaqueTypeILj8EEEjLi1ELi64ELi64ELi16EEEvPT_NS1_25CatArrInputTensorMetadataIS5_T0_XT2_EXT3_EEENS1_16TensorSizeStrideIS8_Lj4EEEiS8_)
        /*008c*/ 	.short	0x0210
        /*008e*/ 	.short	0x0d70


	//----- nvinfo : EIATTR_SW_WAR
	.align		4
.L_2005:
        /*0090*/ 	.byte	0x04, 0x36
        /*0092*/ 	.short	(.L_2007 - .L_2006)
.L_2006:
        /*0094*/ 	.word	0x00000008
.L_2007:


//--------------------- .nv.info._ZN2at6native40_GLOBAL__N__2351210d_8_Shape_cu_49f7391c30CatArrayBatchedCopy_vectorizedINS1_10OpaqueTypeILj8EEEjLi1ELi64ELi64ELi16ELi2EEEvPcNS1_25CatArrInputTensorMetadataIT_T0_XT2_EXT3_EEENS1_16TensorSizeStrideIS8_Lj4EEEiS8_ --------------------------
	.section	.nv.info._ZN2at6native40_GLOBAL__N__2351210d_8_Shape_cu_49f7391c30CatArrayBatchedCopy_vectorizedINS1_10OpaqueTypeILj8EEEjLi1ELi64ELi64ELi16ELi2EEEvPcNS1_25CatArrInputTensorMetadataIT_T0_XT2_EXT3_EEENS1_16TensorSizeStrideIS8_Lj4EEEiS8_,"",@"SHT_CUDA_INFO"
	.sectionflags	@""
	.align	4


	//----- nvinfo : EIATTR_CUDA_API_VERSION
	.align		4
        /*0000*/ 	.byte	0x04, 0x37
        /*0002*/ 	.short	(.L_2009 - .L_2008)
.L_2008:
        /*0004*/ 	.word	0x00000082


	//----- nvinfo : EIATTR_KPARAM_INFO
	.align		4
.L_2009:
        /*0008*/ 	.byte	0x04, 0x17
        /*000a*/ 	.short	(.L_2011 - .L_2010)
.L_2010:
        /*000c*/ 	.word	0x00000000
        /*0010*/ 	.short	0x0004
        /*0012*/ 	.short	0x0d6c
        /*0014*/ 	.byte	0x00, 0xf0, 0x11, 0x00


	//----- nvinfo : EIATTR_KPARAM_INFO
	.align		4
.L_2011:
        /*0018*/ 	.byte	0x04, 0x17
        /*001a*/ 	.short	(.L_2013 - .L_2012)
.L_2012:
        /*001c*/ 	.word	0x00000000
        /*0020*/ 	.short	0x0003
        /*0022*/ 	.short	0x0d68
        /*0024*/ 	.byte	0x00, 0xf0, 0x11, 0x00


	//----- nvinfo : EIATTR_KPARAM_INFO
	.align		4
.L_2013:
        /*0028*/ 	.byte	0x04, 0x17
        /*002a*/ 	.short	(.L_2015 - .L_2014)
.L_2014:
        /*002c*/ 	.word	0x00000000
        /*0030*/ 	.short	0x0002
        /*0032*/ 	.short	0x0d48
        /*0034*/ 	.byte	0x00, 0xf0, 0x81, 0x00


	//----- nvinfo : EIATTR_KPARAM_INFO
	.align		4
.L_2015:
        /*0038*/ 	.byte	0x04, 0x17
        /*003a*/ 	.short	(.L_2017 - .L_2016)
.L_2016:
        /*003c*/ 	.word	0x00000000
        /*0040*/ 	.short	0x0001
        /*0042*/ 	.short	0x0008
        /*0044*/ 	.byte	0x00, 0xf0, 0x01, 0x35


	//----- nvinfo : EIATTR_KPARAM_INFO
	.align		4
.L_2017:
        /*0048*/ 	.byte	0x04, 0x17
        /*004a*/ 	.short	(.L_2019 - .L_2018)
.L_2018:
        /*004c*/ 	.word	0x00000000
        /*0050*/ 	.short	0x0000
        /*0052*/ 	.short	0x0000
        /*0054*/ 	.byte	0x00, 0xf0, 0x21, 0x00


	//----- nvinfo : EIATTR_SPARSE_MMA_MASK
	.align		4
.L_2019:
        /*0058*/ 	.byte	0x03, 0x50
        /*005a*/ 	.short	0x0000


	//----- nvinfo : EIATTR_MAXREG_COUNT
	.align		4
        /*005c*/ 	.byte	0x03, 0x1b
        /*005e*/ 	.short	0x00ff


	//----- nvinfo : EIATTR_MERCURY_ISA_VERSION
	.align		4
        /*0060*/ 	.byte	0x03, 0x5f
        /*0062*/ 	.short	0x0101


	//----- nvinfo : EIATTR_EXIT_INSTR_OFFSETS
	.align		4
        /*0064*/ 	.byte	0x04, 0x1c
        /*0066*/ 	.short	(.L_2021 - .L_2020)


	//   ....[0]....
.L_2020:
        /*0068*/ 	.word	0x000000b0


	//   ....[1]....
        /*006c*/ 	.word	0x00000220


	//----- nvinfo : EIATTR_CRS_STACK_SIZE
	.align		4
.L_2021:
        /*0070*/ 	.byte	0x04, 0x1e
        /*0072*/ 	.short	(.L_2023 - .L_2022)
.L_2022:
        /*0074*/ 	.word	0x00000000


	//----- nvinfo : EIATTR_CBANK_PARAM_SIZE
	.align		4
.L_2023:
        /*0078*/ 	.byte	0x03, 0x19
        /*007a*/ 	.short	0x0d70


	//----- nvinfo : EIATTR_PARAM_CBANK
	.align		4
        /*007c*/ 	.byte	0x04, 0x0a
        /*007e*/ 	.short	(.L_2025 - .L_2024)
	.align		4
.L_2024:
        /*0080*/ 	.word	index@(.nv.constant0._ZN2at6native40_GLOBAL__N__2351210d_8_Shape_cu_49f7391c30CatArrayBatchedCopy_vectorizedINS1_10OpaqueTypeILj8EEEjLi1ELi64ELi64ELi16ELi2EEEvPcNS1_25CatArrInputTensorMetadataIT_T0_XT2_EXT3_EEENS1_16TensorSizeStrideIS8_Lj4EEEiS8_)
        /*0084*/ 	.short	0x0210
        /*0086*/ 	.short	0x0d70


	//----- nvinfo : EIATTR_SW_WAR
	.align		4
.L_2025:
        /*0088*/ 	.byte	0x04, 0x36
        /*008a*/ 	.short	(.L_2027 - .L_2026)
.L_2026:
        /*008c*/ 	.word	0x00000008
.L_2027:


//--------------------- .nv.info._ZN2at6native40_GLOBAL__N__2351210d_8_Shape_cu_49f7391c19CatArrayBatchedCopyINS1_10OpaqueTypeILj4EEEjLi4ELi64ELi64EEEvPT_NS1_25CatArrInputTensorMetadataIS5_T0_XT2_EXT3_EEENS1_16TensorSizeStrideIS8_Lj4EEEiS8_ --------------------------
	.section	.nv.info._ZN2at6native40_GLOBAL__N__2351210d_8_Shape_cu_49f7391c19CatArrayBatchedCopyINS1_10OpaqueTypeILj4EEEjLi4ELi64ELi64EEEvPT_NS1_25CatArrInputTensorMetadataIS5_T0_XT2_EXT3_EEENS1_16TensorSizeStrideIS8_Lj4EEEiS8_,"",@"SHT_CUDA_INFO"
	.sectionflags	@""
	.align	4


	//----- nvinfo : EIATTR_CUDA_API_VERSION
	.align		4
        /*0000*/ 	.byte	0x04, 0x37
        /*0002*/ 	.short	(.L_2029 - .L_2028)
.L_2028:
        /*0004*/ 	.word	0x00000082


	//----- nvinfo : EIATTR_KPARAM_INFO
	.align		4
.L_2029:
        /*0008*/ 	.byte	0x04, 0x17
        /*000a*/ 	.short	(.L_2031 - .L_2030)
.L_2030:
        /*000c*/ 	.word	0x00000000
        /*0010*/ 	.short	0x0004
        /*0012*/ 	.short	0x0d6c
        /*0014*/ 	.byte	0x00, 0xf0, 0x11, 0x00


	//----- nvinfo : EIATTR_KPARAM_INFO
	.align		4
.L_2031:
        /*0018*/ 	.byte	0x04, 0x17
        /*001a*/ 	.short	(.L_2033 - .L_2032)
.L_2032:
        /*001c*/ 	.word	0x00000000
        /*0020*/ 	.short	0x0003
        /*0022*/ 	.short	0x0d68
        /*0024*/ 	.byte	0x00, 0xf0, 0x11, 0x00


	//----- nvinfo : EIATTR_KPARAM_INFO
	.align		4
.L_2033:
        /*0028*/ 	.byte	0x04, 0x17
        /*002a*/ 	.short	(.L_2035 - .L_2034)
.L_2034:
        /*002c*/ 	.word	0x00000000
        /*0030*/ 	.short	0x0002
        /*0032*/ 	.short	0x0d48
        /*0034*/ 	.byte	0x00, 0xf0, 0x81, 0x00


	//----- nvinfo : EIATTR_KPARAM_INFO
	.align		4
.L_2035:
        /*0038*/ 	.byte	0x04, 0x17
        /*003a*/ 	.short	(.L_2037 - .L_2036)
.L_2036:
        /*003c*/ 	.word	0x00000000
        /*0040*/ 	.short	0x0001
        /*0042*/ 	.short	0x0008
        /*0044*/ 	.byte	0x00, 0xf0, 0x01, 0x35


	//----- nvinfo : EIATTR_KPARAM_INFO
	.align		4
.L_2037:
        /*0048*/ 	.byte	0x04, 0x17
        /*004a*/ 	.short	(.L_2039 - .L_2038)
.L_2038:
        /*004c*/ 	.word	0x00000000
        /*0050*/ 	.short	0x0000
        /*0052*/ 	.short	0x0000
        /*0054*/ 	.byte	0x00, 0xf0, 0x21, 0x00


	//----- nvinfo : EIATTR_SPARSE_MMA_MASK
	.align		4
.L_2039:
        /*0058*/ 	.byte	0x03, 0x50
        /*005a*/ 	.short	0x0000


	//----- nvinfo : EIATTR_MAXREG_COUNT
	.align		4
        /*005c*/ 	.byte	0x03, 0x1b
        /*005e*/ 	.short	0x00ff


	//----- nvinfo : EIATTR_MERCURY_ISA_VERSION
	.align		4
        /*0060*/ 	.byte	0x03, 0x5f
        /*0062*/ 	.short	0x0101


	//----- nvinfo : EIATTR_EXIT_INSTR_OFFSETS
	.align		4
        /*0064*/ 	.byte	0x04, 0x1c
        /*0066*/ 	.short	(.L_2041 - .L_2040)


	//   ....[0]....
.L_2040:
        /*0068*/ 	.word	0x000000a0


	//   ....[1]....
        /*006c*/ 	.word	0x00000720


	//   ....[2]....
        /*0070*/ 	.word	0x000010f0


	//----- nvinfo : EIATTR_CRS_STACK_SIZE
	.align		4
.L_2041:
        /*0074*/ 	.byte	0x04, 0x1e
        /*0076*/ 	.short	(.L_2043 - .L_2042)
.L_2042:
        /*0078*/ 	.word	0x00000000


	//----- nvinfo : EIATTR_CBANK_PARAM_SIZE
	.align		4
.L_2043:
        /*007c*/ 	.byte	0x03, 0x19
        /*007e*/ 	.short	0x0d70


	//----- nvinfo : EIATTR_PARAM_CBANK
	.align		4
        /*0080*/ 	.byte	0x04, 0x0a
        /*0082*/ 	.short	(.L_2045 - .L_2044)
	.align		4
.L_2044:
        /*0084*/ 	.word	index@(.nv.constant0._ZN2at6native40_GLOBAL__N__2351210d_8_Shape_cu_49f7391c19CatArrayBatchedCopyINS1_10OpaqueTypeILj4EEEjLi4ELi64ELi64EEEvPT_NS1_25CatArrInputTensorMetadataIS5_T0_XT2_EXT3_EEENS1_16TensorSizeStrideIS8_Lj4EEEiS8_)
        /*0088*/ 	.short	0x0210
        /*008a*/ 	.short	0x0d70


	//----- nvinfo : EIATTR_SW_WAR
	.align		4
.L_2045:
        /*008c*/ 	.byte	0x04, 0x36
        /*008e*/ 	.short	(.L_2047 - .L_2046)
.L_2046:
        /*0090*/ 	.word	0x00000008
.L_2047:


//--------------------- .nv.info._ZN2at6native40_GLOBAL__N__2351210d_8_Shape_cu_49f7391c26CatArrayBatchedCopy_contigINS1_10OpaqueTypeILj4EEEjLi4ELi64ELi64EEEvPT_NS1_25CatArrInputTensorMetadataIS5_T0_XT2_EXT3_EEENS1_16TensorSizeStrideIS8_Lj4EEEiS8_ --------------------------
	.section	.nv.info._ZN2at6native40_GLOBAL__N__2351210d_8_Shape_cu_49f7391c26CatArrayBatchedCopy_contigINS1_10OpaqueTypeILj4EEEjLi4ELi64ELi64EEEvPT_NS1_25CatArrInputTensorMetadataIS5_T0_XT2_EXT3_EEENS1_16TensorSizeStrideIS8_Lj4EEEiS8_,"",@"SHT_CUDA_INFO"
	.sectionflags	@""
	.align	4


	//----- nvinfo : EIATTR_CUDA_API_VERSION
	.align		4
        /*0000*/ 	.byte	0x04, 0x37
        /*0002*/ 	.short	(.L_2049 - .L_2048)
.L_2048:
        /*0004*/ 	.word	0x00000082


	//----- nvinfo : EIATTR_KPARAM_INFO
	.align		4
.L_2049:
        /*0008*/ 	.byte	0x04, 0x17
        /*000a*/ 	.short	(.L_2051 - .L_2050)
.L_2050:
        /*000c*/ 	.word	0x00000000
        /*0010*/ 	.short	0x0004
        /*0012*/ 	.short	0x0d6c
        /*0014*/ 	.byte	0x00, 0xf0, 0x11, 0x00


	//----- nvinfo : EIATTR_KPARAM_INFO
	.align		4
.L_2051:
        /*0018*/ 	.byte	0x04, 0x17
        /*001a*/ 	.short	(.L_2053 - .L_2052)
.L_2052:
        /*001c*/ 	.word	0x00000000
        /*0020*/ 	.short	0x0003
        /*0022*/ 	.short	0x0d68
        /*0024*/ 	.byte	0x00, 0xf0, 0x11, 0x00


	//----- nvinfo : EIATTR_KPARAM_INFO
	.align		4
.L_2053:
        /*0028*/ 	.byte	0x04, 0x17
        /*002a*/ 	.short	(.L_2055 - .L_2054)
.L_2054:
        /*002c*/ 	.word	0x00000000
        /*0030*/ 	.short	0x0002
        /*0032*/ 	.short	0x0d48
        /*0034*/ 	.byte	0x00, 0xf0, 0x81, 0x00


	//----- nvinfo : EIATTR_KPARAM_INFO
	.align		4
.L_2055:
        /*0038*/ 	.byte	0x04, 0x17
        /*003a*/ 	.short	(.L_2057 - .L_2056)
.L_2056:
        /*003c*/ 	.word	0x00000000
        /*0040*/ 	.short	0x0001
        /*0042*/ 	.short	0x0008
        /*0044*/ 	.byte	0x00, 0xf0, 0x01, 0x35


	//----- nvinfo : EIATTR_KPARAM_INFO
	.align		4
.L_2057:
        /*0048*/ 	.byte	0x04, 0x17
        /*004a*/ 	.short	(.L_2059 - .L_2058)
.L_2058:
        /*004c*/ 	.word	0x00000000
        /*0050*/ 	.short	0x0000
        /*0052*/ 	.short	0x0000
        /*0054*/ 	.byte	0x00, 0xf0, 0x21, 0x00


	//----- nvinfo : EIATTR_SPARSE_MMA_MASK
	.align		4
.L_2059:
        /*0058*/ 	.byte	0x03, 0x50
        /*005a*/ 	.short	0x0000


	//----- nvinfo : EIATTR_MAXREG_COUNT
	.align		4
        /*005c*/ 	.byte	0x03, 0x1b
        /*005e*/ 	.short	0x00ff


	//----- nvinfo : EIATTR_MERCURY_ISA_VERSION
	.align		4
        /*0060*/ 	.byte	0x03, 0x5f
        /*0062*/ 	.short	0x0101


	//----- nvinfo : EIATTR_EXIT_INSTR_OFFSETS
	.align		4
        /*0064*/ 	.byte	0x04, 0x1c
        /*0066*/ 	.short	(.L_2061 - .L_2060)


	//   ....[0]....
.L_2060:
        /*0068*/ 	.word	0x000000a0


	//   ....[1]....
        /*006c*/ 	.word	0x00000690


	//----- nvinfo : EIATTR_CRS_STACK_SIZE
	.align		4
.L_2061:
        /*0070*/ 	.byte	0x04, 0x1e
        /*0072*/ 	.short	(.L_2063 - .L_2062)
.L_2062:
        /*0074*/ 	.word	0x00000000


	//----- nvinfo : EIATTR_CBANK_PARAM_SIZE
	.align		4
.L_2063:
        /*0078*/ 	.byte	0x03, 0x19
        /*007a*/ 	.short	0x0d70


	//----- nvinfo : EIATTR_PARAM_CBANK
	.align		4
        /*007c*/ 	.byte	0x04, 0x0a
        /*007e*/ 	.short	(.L_2065 - .L_2064)
	.align		4
.L_2064:
        /*0080*/ 	.word	index@(.nv.constant0._ZN2at6native40_GLOBAL__N__2351210d_8_Shape_cu_49f7391c26CatArrayBatchedCopy_contigINS1_10OpaqueTypeILj4EEEjLi4ELi64ELi64EEEvPT_NS1_25CatArrInputTensorMetadataIS5_T0_XT2_EXT3_EEENS1_16TensorSizeStrideIS8_Lj4EEEiS8_)
        /*0084*/ 	.short	0x0210
        /*0086*/ 	.short	0x0d70


	//----- nvinfo : EIATTR_SW_WAR
	.align		4
.L_2065:
        /*0088*/ 	.byte	0x04, 0x36
        /*008a*/ 	.short	(.L_2067 - .L_2066)
.L_2066:
        /*008c*/ 	.word	0x00000008
.L_2067:


//--------------------- .nv.info._ZN2at6native40_GLOBAL__N__2351210d_8_Shape_cu_49f7391c35CatArrayBatchedCopy_alignedK_contigINS1_10OpaqueTypeILj4EEEjLi4ELi64ELi64ELi8EEEvPT_NS1_25CatArrInputTensorMetadataIS5_T0_XT2_EXT3_EEENS1_16TensorSizeStrideIS8_Lj4EEEiS8_ --------------------------
	.section	.nv.info._ZN2at6native40_GLOBAL__N__2351210d_8_Shape_cu_49f7391c35CatArrayBatchedCopy_alignedK_contigINS1_10OpaqueTypeILj4EEEjLi4ELi64ELi64ELi8EEEvPT_NS1_25CatArrInputTensorMetadataIS5_T0_XT2_EXT3_EEENS1_16TensorSizeStrideIS8_Lj4EEEiS8_,"",@"SHT_CUDA_INFO"
	.sectionflags	@""
	.align	4


	//----- nvinfo : EIATTR_CUDA_API_VERSION
	.align		4
        /*0000*/ 	.byte	0x04, 0x37
        /*0002*/ 	.short	(.L_2069 - .L_2068)
.L_2068:
        /*0004*/ 	.word	0x00000082


	//----- nvinfo : EIATTR_KPARAM_INFO
	.align		4
.L_2069:
        /*0008*/ 	.byte	0x04, 0x17
        /*000a*/ 	.short	(.L_2071 - .L_2070)
.L_2070:
        /*000c*/ 	.word	0x00000000
        /*0010*/ 	.short	0x0004
        /*0012*/ 	.short	0x0d6c
        /*0014*/ 	.byte	0x00, 0xf0, 0x11, 0x00


	//----- nvinfo : EIATTR_KPARAM_INFO
	.align		4
.L_2071:
        /*0018*/ 	.byte	0x04, 0x17
        /*001a*/ 	.short	(.L_2073 - .L_2072)
.L_2072:
        /*001c*/ 	.word	0x00000000
        /*0020*/ 	.short	0x0003
        /*0022*/ 	.short	0x0d68
        /*0024*/ 	.byte	0x00, 0xf0, 0x11, 0x00


	//----- nvinfo : EIATTR_KPARAM_INFO
	.align		4
.L_2073:
        /*0028*/ 	.byte	0x04, 0x17
        /*002a*/ 	.short	(.L_2075 - .L_2074)
.L_2074:
        /*002c*/ 	.word	0x00000000
        /*0030*/ 	.short	0x0002
        /*0032*/ 	.short	0x0d48
        /*0034*/ 	.byte	0x00, 0xf0, 0x81, 0x00


	//----- nvinfo : EIATTR_KPARAM_INFO
	.align		4
.L_2075:
        /*0038*/ 	.byte	0x04, 0x17
        /*003a*/ 	.short	(.L_2077 - .L_2076)
.L_2076:
        /*003c*/ 	.word	0x00000000
        /*0040*/ 	.short	0x0001
        /*0042*/ 	.short	0x0008
        /*0044*/ 	.byte	0x00, 0xf0, 0x01, 0x35


	//----- nvinfo : EIATTR_KPARAM_INFO
	.align		4
.L_2077:
        /*0048*/ 	.byte	0x04, 0x17
        /*004a*/ 	.short	(.L_2079 - .L_2078)
.L_2078:
        /*004c*/ 	.word	0x00000000
        /*0050*/ 	.short	0x0000
        /*0052*/ 	.short	0x0000
        /*0054*/ 	.byte	0x00, 0xf0, 0x21, 0x00


	//----- nvinfo : EIATTR_SPARSE_MMA_MASK
	.align		4
.L_2079:
        /*0058*/ 	.byte	0x03, 0x50
        /*005a*/ 	.short	0x0000


	//----- nvinfo : EIATTR_MAXREG_COUNT
	.align		4
        /*005c*/ 	.byte	0x03, 0x1b
        /*005e*/ 	.short	0x00ff


	//----- nvinfo : EIATTR_MERCURY_ISA_VERSION
	.align		4
        /*0060*/ 	.byte	0x03, 0x5f
        /*0062*/ 	.short	0x0101


	//----- nvinfo : EIATTR_EXIT_INSTR_OFFSETS
	.align		4
        /*0064*/ 	.byte	0x04, 0x1c
        /*0066*/ 	.short	(.L_2081 - .L_2080)


	//   ....[0]....
.L_2080:
        /*0068*/ 	.word	0x000000b0


	//   ....[1]....
        /*006c*/ 	.word	0x000009d0


	//   ....[2]....
        /*0070*/ 	.word	0x00001010


	//   ....[3]....
        /*0074*/ 	.word	0x00001da0


	//----- nvinfo : EIATTR_CRS_STACK_SIZE
	.align		4
.L_2081:
        /*0078*/ 	.byte	0x04, 0x1e
        /*007a*/ 	.short	(.L_2083 - .L_2082)
.L_2082:
        /*007c*/ 	.word	0x00000000


	//----- nvinfo : EIATTR_CBANK_PARAM_SIZE
	.align		4
.L_2083:
        /*0080*/ 	.byte	0x03, 0x19
        /*0082*/ 	.short	0x0d70


	//----- nvinfo : EIATTR_PARAM_CBANK
	.align		4
        /*0084*/ 	.byte	0x04, 0x0a
        /*0086*/ 	.short	(.L_2085 - .L_2084)
	.align		4
.L_2084:
        /*0088*/ 	.word	index@(.nv.constant0._ZN2at6native40_GLOBAL__N__2351210d_8_Shape_cu_49f7391c35CatArrayBatchedCopy_alignedK_contigINS1_10OpaqueTypeILj4EEEjLi4ELi64ELi64ELi8EEEvPT_NS1_25CatArrInputTensorMetadataIS5_T0_XT2_EXT3_EEENS1_16TensorSizeStrideIS8_Lj4EEEiS8_)
        /*008c*/ 	.short	0x0210
        /*008e*/ 	.short	0x0d70


	//----- nvinfo : EIATTR_SW_WAR
	.align		4
.L_2085:
        /*0090*/ 	.byte	0x04, 0x36
        /*0092*/ 	.short	(.L_2087 - .L_2086)
.L_2086:
        /*0094*/ 	.word	0x00000008
.L_2087:


//--------------------- .nv.info._ZN2at6native40_GLOBAL__N__2351210d_8_Shape_cu_49f7391c35CatArrayBatchedCopy_alignedK_contigINS1_10OpaqueTypeILj4EEEjLi4ELi64ELi64ELi16EEEvPT_NS1_25CatArrInputTensorMetadataIS5_T0_XT2_EXT3_EEENS1_16TensorSizeStrideIS8_Lj4EEEiS8_ --------------------------
	.section	.nv.info._ZN2at6native40_GLOBAL__N__2351210d_8_Shape_cu_49f7391c35CatArrayBatchedCopy_alignedK_contigINS1_10OpaqueTypeILj4EEEjLi4ELi64ELi64ELi16EEEvPT_NS1_25CatArrInputTensorMetadataIS5_T0_XT2_EXT3_EEENS1_16TensorSizeStrideIS8_Lj4EEEiS8_,"",@"SHT_CUDA_INFO"
	.sectionflags	@""
	.align	4


	//----- nvinfo : EIATTR_CUDA_API_VERSION
	.align		4
        /*0000*/ 	.byte	0x04, 0x37
        /*0002*/ 	.short	(.L_2089 - .L_2088)
.L_2088:
        /*0004*/ 	.word	0x00000082


	//----- nvinfo : EIATTR_KPARAM_INFO
	.align		4
.L_2089:
        /*0008*/ 	.byte	0x04, 0x17
        /*000a*/ 	.short	(.L_2091 - .L_2090)
.L_2090:
        /*000c*/ 	.word	0x00000000
        /*0010*/ 	.short	0x0004
        /*0012*/ 	.short	0x0d6c
        /*0014*/ 	.byte	0x00, 0xf0, 0x11, 0x00


	//----- nvinfo : EIATTR_KPARAM_INFO
	.align		4
.L_2091:
        /*0018*/ 	.byte	0x04, 0x17
        /*001a*/ 	.short	(.L_2093 - .L_2092)
.L_2092:
        /*001c*/ 	.word	0x00000000
        /*0020*/ 	.short	0x0003
        /*0022*/ 	.short	0x0d68
        /*0024*/ 	.byte	0x00, 0xf0, 0x11, 0x00


	//----- nvinfo : EIATTR_KPARAM_INFO
	.align		4
.L_2093:
        /*0028*/ 	.byte	0x04, 0x17
        /*002a*/ 	.short	(.L_2095 - .L_2094)
.L_2094:
        /*002c*/ 	.word	0x00000000
        /*0030*/ 	.short	0x0002
        /*0032*/ 	.short	0x0d48
        /*0034*/ 	.byte	0x00, 0xf0, 0x81, 0x00


	//----- nvinfo : EIATTR_KPARAM_INFO
	.align		4
.L_2095:
        /*0038*/ 	.byte	0x04, 0x17
        /*003a*/ 	.short	(.L_2097 - .L_2096)
.L_2096:
        /*003c*/ 	.word	0x00000000
        /*0040*/ 	.short	0x0001
        /*0042*/ 	.short	0x0008
        /*0044*/ 	.byte	0x00, 0xf0, 0x01, 0x35


	//----- nvinfo : EIATTR_KPARAM_INFO
	.align		4
.L_2097:
        /*0048*/ 	.byte	0x04, 0x17
        /*004a*/ 	.short	(.L_2099 - .L_2098)
.L_2098:
        /*004c*/ 	.word	0x00000000
        /*0050*/ 	.short	0x0000
        /*0052*/ 	.short	0x0000
        /*0054*/ 	.byte	0x00, 0xf0, 0x21, 0x00


	//----- nvinfo : EIATTR_SPARSE_MMA_MASK
	.align		4
.L_2099:
        /*0058*/ 	.byte	0x03, 0x50
        /*005a*/ 	.short	0x0000


	//----- nvinfo : EIATTR_MAXREG_COUNT
	.align		4
        /*005c*/ 	.byte	0x03, 0x1b
        /*005e*/ 	.short	0x00ff


	//----- nvinfo : EIATTR_MERCURY_ISA_VERSION
	.align		4
        /*0060*/ 	.byte	0x03, 0x5f
        /*0062*/ 	.short	0x0101


	//----- nvinfo : EIATTR_EXIT_INSTR_OFFSETS
	.align		4
        /*0064*/ 	.byte	0x04, 0x1c
        /*0066*/ 	.short	(.L_2101 - .L_2100)


	//   ....[0]....
.L_2100:
        /*0068*/ 	.word	0x000000b0


	//   ....[1]....
        /*006c*/ 	.word	0x00000ee0


	//   ....[2]....
        /*0070*/ 	.word	0x00001520


	//   ....[3]....
        /*0074*/ 	.word	0x000022b0


	//----- nvinfo : EIATTR_CRS_STACK_SIZE
	.align		4
.L_2101:
        /*0078*/ 	.byte	0x04, 0x1e
        /*007a*/ 	.short	(.L_2103 - .L_2102)
.L_2102:
        /*007c*/ 	.word	0x00000000


	//----- nvinfo : EIATTR_CBANK_PARAM_SIZE
	.align		4
.L_2103:
        /*0080*/ 	.byte	0x03, 0x19
        /*0082*/ 	.short	0x0d70


	//----- nvinfo : EIATTR_PARAM_CBANK
	.align		4
        /*0084*/ 	.byte	0x04, 0x0a
        /*0086*/ 	.short	(.L_2105 - .L_2104)
	.align		4
.L_2104:
        /*0088*/ 	.word	index@(.nv.constant0._ZN2at6native40_GLOBAL__N__2351210d_8_Shape_cu_49f7391c35CatArrayBatchedCopy_alignedK_contigINS1_10OpaqueTypeILj4EEEjLi4ELi64ELi64ELi16EEEvPT_NS1_25CatArrInputTensorMetadataIS5_T0_XT2_EXT3_EEENS1_16TensorSizeStrideIS8_Lj4EEEiS8_)
        /*008c*/ 	.short	0x0210
        /*008e*/ 	.short	0x0d70


	//----- nvinfo : EIATTR_SW_WAR
	.align		4
.L_2105:
        /*0090*/ 	.byte	0x04, 0x36
        /*0092*/ 	.short	(.L_2107 - .L_2106)
.L_2106:
        /*0094*/ 	.word	0x00000008
.L_2107:


//--------------------- .nv.info._ZN2at6native40_GLOBAL__N__2351210d_8_Shape_cu_49f7391c30CatArrayBatchedCopy_vectorizedINS1_10OpaqueTypeILj4EEEjLi4ELi64ELi64ELi16ELi4EEEvPcNS1_25CatArrInputTensorMetadataIT_T0_XT2_EXT3_EEENS1_16TensorSizeStrideIS8_Lj4EEEiS8_ --------------------------
	.section	.nv.info._ZN2at6native40_GLOBAL__N__2351210d_8_Shape_cu_49f7391c30CatArrayBatchedCopy_vectorizedINS1_10OpaqueTypeILj4EEEjLi4ELi64ELi64ELi16ELi4EEEvPcNS1_25CatArrInputTensorMetadataIT_T0_XT2_EXT3_EEENS1_16TensorSizeStrideIS8_Lj4EEEiS8_,"",@"SHT_CUDA_INFO"
	.sectionflags	@""
	.align	4


	//----- nvinfo : EIATTR_CUDA_API_VERSION
	.align		4
        /*0000*/ 	.byte	0x04, 0x37
        /*0002*/ 	.short	(.L_2109 - .L_2108)
.L_2108:
        /*0004*/ 	.word	0x00000082


	//----- nvinfo : EIATTR_KPARAM_INFO
	.align		4
.L_2109:
        /*0008*/ 	.byte	0x04, 0x17
        /*000a*/ 	.short	(.L_2111 - .L_2110)
.L_2110:
        /*000c*/ 	.word	0x00000000
        /*0010*/ 	.short	0x0004
        /*0012*/ 	.short	0x0d6c
        /*0014*/ 	.byte	0x00, 0xf0, 0x11, 0x00


	//----- nvinfo : EIATTR_KPARAM_INFO
	.align		4
.L_2111:
        /*0018*/ 	.byte	0x04, 0x17
        /*001a*/ 	.short	(.L_2113 - .L_2112)
.L_2112:
        /*001c*/ 	.word	0x00000000
        /*0020*/ 	.short	0x0003
        /*0022*/ 	.short	0x0d68
        /*0024*/ 	.byte	0x00, 0xf0, 0x11, 0x00


	//----- nvinfo : EIATTR_KPARAM_INFO
	.align		4
.L_2113:
        /*0028*/ 	.byte	0x04, 0x17
        /*002a*/ 	.short	(.L_2115 - .L_2114)
.L_2114:
        /*002c*/ 	.word	0x00000000
        /*0030*/ 	.short	0x0002
        /*0032*/ 	.short	0x0d48
        /*0034*/ 	.byte	0x00, 0xf0, 0x81, 0x00


	//----- nvinfo : EIATTR_KPARAM_INFO
	.align		4
.L_2115:
        /*0038*/ 	.byte	0x04, 0x17
        /*003a*/ 	.short	(.L_2117 - .L_2116)
.L_2116:
        /*003c*/ 	.word	0x00000000
        /*0040*/ 	.short	0x0001
        /*0042*/ 	.short	0x0008
        /*0044*/ 	.byte	0x00, 0xf0, 0x01, 0x35


	//----- nvinfo : EIATTR_KPARAM_INFO
	.align		4
.L_2117:
        /*0048*/ 	.byte	0x04, 0x17
        /*004a*/ 	.short	(.L_2119 - .L_2118)
.L_2118:
        /*004c*/ 	.word	0x00000000
        /*0050*/ 	.short	0x0000
        /*0052*/ 	.short	0x0000
        /*0054*/ 	.byte	0x00, 0xf0, 0x21, 0x00


	//----- nvinfo : EIATTR_SPARSE_MMA_MASK
	.align		4
.L_2119:
        /*0058*/ 	.byte	0x03, 0x50
        /*005a*/ 	.short	0x0000


	//----- nvinfo : EIATTR_MAXREG_COUNT
	.align		4
        /*005c*/ 	.byte	0x03, 0x1b
        /*005e*/ 	.short	0x00ff


	//----- nvinfo : EIATTR_MERCURY_ISA_VERSION
	.align		4
        /*0060*/ 	.byte	0x03, 0x5f
        /*0062*/ 	.short	0x0101


	//----- nvinfo : EIATTR_EXIT_INSTR_OFFSETS
	.align		4
        /*0064*/ 	.byte	0x04, 0x1c
        /*0066*/ 	.short	(.L_2121 - .L_2120)


	//   ....[0]....
.L_2120:
        /*0068*/ 	.word	0x000000b0


	//   ....[1]....
        /*006c*/ 	.word	0x000006f0


	//----- nvinfo : EIATTR_CRS_STACK_SIZE
	.align		4
.L_2121:
        /*0070*/ 	.byte	0x04, 0x1e
        /*0072*/ 	.short	(.L_2123 - .L_2122)
.L_2122:
        /*0074*/ 	.word	0x00000000


	//----- nvinfo : EIATTR_CBANK_PARAM_SIZE
	.align		4
.L_2123:
        /*0078*/ 	.byte	0x03, 0x19
        /*007a*/ 	.short	0x0d70


	//----- nvinfo : EIATTR_PARAM_CBANK
	.align		4
        /*007c*/ 	.byte	0x04, 0x0a
        /*007e*/ 	.short	(.L_2125 - .L_2124)
	.align		4
.L_2124:
        /*0080*/ 	.word	index@(.nv.constant0._ZN2at6native40_GLOBAL__N__2351210d_8_Shape_cu_49f7391c30CatArrayBatchedCopy_vectorizedINS1_10OpaqueTypeILj4EEEjLi4ELi64ELi64ELi16ELi4EEEvPcNS1_25CatArrInputTensorMetadataIT_T0_XT2_EXT3_EEENS1_16TensorSizeStrideIS8_Lj4EEEiS8_)
        /*0084*/ 	.short	0x0210
        /*0086*/ 	.short	0x0d70


	//----- nvinfo : EIATTR_SW_WAR
	.align		4
.L_2125:
        /*0088*/ 	.byte	0x04, 0x36
        /*008a*/ 	.short	(.L_2127 - .L_2126)
.L_2126:
        /*008c*/ 	.word	0x00000008
.L_2127:


//--------------------- .nv.info._ZN2at6native40_GLOBAL__N__2351210d_8_Shape_cu_49f7391c19CatArrayBatchedCopyINS1_10OpaqueTypeILj4EEEjLi3ELi64ELi64EEEvPT_NS1_25CatArrInputTensorMetadataIS5_T0_XT2_EXT3_EEENS1_16TensorSizeStrideIS8_Lj4EEEiS8_ --------------------------
	.section	.nv.info._ZN2at6native40_GLOBAL__N__2351210d_8_Shape_cu_49f7391c19CatArrayBatchedCopyINS1_10OpaqueTypeILj4EEEjLi3ELi64ELi64EEEvPT_NS1_25CatArrInputTensorMetadataIS5_T0_XT2_EXT3_EEENS1_16TensorSizeStrideIS8_Lj4EEEiS8_,"",@"SHT_CUDA_INFO"
	.sectionflags	@""
	.align	4


	//----- nvinfo : EIATTR_CUDA_API_VERSION
	.align		4
        /*0000*/ 	.byte	0x04, 0x37
        /*0002*/ 	.short	(.L_2129 - .L_2128)
.L_2128:
        /*0004*/ 	.word	0x00000082


	//----- nvinfo : EIATTR_KPARAM_INFO
	.align		4
.L_2129:
        /*0008*/ 	.byte	0x04, 0x17
        /*000a*/ 	.short	(.L_2131 - .L_2130)
.L_2130:
        /*000c*/ 	.word	0x00000000
        /*0010*/ 	.short	0x0004
        /*0012*/ 	.short	0x0d6c
        /*0014*/ 	.byte	0x00, 0xf0, 0x11, 0x00


	//----- nvinfo : EIATTR_KPARAM_INFO
	.align		4
.L_2131:
        /*0018*/ 	.byte	0x04, 0x17
        /*001a*/ 	.short	(.L_2133 - .L_2132)
.L_2132:
        /*001c*/ 	.word	0x00000000
        /*0020*/ 	.short	0x0003
        /*0022*/ 	.short	0x0d68
        /*0024*/ 	.byte	0x00, 0xf0, 0x11, 0x00


	//----- nvinfo : EIATTR_KPARAM_INFO
	.align		4
.L_2133:
        /*0028*/ 	.byte	0x04, 0x17
        /*002a*/ 	.short	(.L_2135 - .L_2134)
.L_2134:
        /*002c*/ 	.word	0x00000000
        /*0030*/ 	.short	0x0002
        /*0032*/ 	.short	0x0d48
        /*0034*/ 	.byte	0x00, 0xf0, 0x81, 0x00


	//----- nvinfo : EIATTR_KPARAM_INFO
	.align		4
.L_2135:
        /*0038*/ 	.byte	0x04, 0x17
        /*003a*/ 	.short	(.L_2137 - .L_2136)
.L_2136:
        /*003c*/ 	.word	0x00000000
        /*0040*/ 	.short	0x0001
        /*0042*/ 	.short	0x0008
        /*0044*/ 	.byte	0x00, 0xf0, 0x01, 0x35


	//----- nvinfo : EIATTR_KPARAM_INFO
	.align		4
.L_2137:
        /*0048*/ 	.byte	0x04, 0x17
        /*004a*/ 	.short	(.L_2139 - .L_2138)
.L_2138:
        /*004c*/ 	.word	0x00000000
        /*0050*/ 	.short	0x0000
        /*0052*/ 	.short	0x0000
        /*0054*/ 	.byte	0x00, 0xf0, 0x21, 0x00


	//----- nvinfo : EIATTR_SPARSE_MMA_MASK
	.align		4
.L_2139:
        /*0058*/ 	.byte	0x03, 0x50
        /*005a*/ 	.short	0x0000


	//----- nvinfo : EIATTR_MAXREG_COUNT
	.align		4
        /*005c*/ 	.byte	0x03, 0x1b
        /*005e*/ 	.short	0x00ff


	//----- nvinfo : EIATTR_MERCURY_ISA_VERSION
	.align		4
        /*0060*/ 	.byte	0x03, 0x5f
        /*0062*/ 	.short	0x0101


	//----- nvinfo : EIATTR_EXIT_INSTR_OFFSETS
	.align		4
        /*0064*/ 	.byte	0x04, 0x1c
        /*0066*/ 	.short	(.L_2141 - .L_2140)


	//   ....[0]....
.L_2140:
        /*0068*/ 	.word	0x000000a0


	//   ....[1]....
        /*006c*/ 	.word	0x00000560


	//   ....[2]....
        /*0070*/ 	.word	0x00000c30


	//----- nvinfo : EIATTR_CRS_STACK_SIZE
	.align		4
.L_2141:
        /*0074*/ 	.byte	0x04, 0x1e
        /*0076*/ 	.short	(.L_2143 - .L_2142)
.L_2142:
        /*0078*/ 	.word	0x00000000


	//----- nvinfo : EIATTR_CBANK_PARAM_SIZE
	.align		4
.L_2143:
        /*007c*/ 	.byte	0x03, 0x19
        /*007e*/ 	.short	0x0d70


	//----- nvinfo : EIATTR_PARAM_CBANK
	.align		4
        /*0080*/ 	.byte	0x04, 0x0a
        /*0082*/ 	.short	(.L_2145 - .L_2144)
	.align		4
.L_2144:
        /*0084*/ 	.word	index@(.nv.constant0._ZN2at6native40_GLOBAL__N__2351210d_8_Shape_cu_49f7391c19CatArrayBatchedCopyINS1_10OpaqueTypeILj4EEEjLi3ELi64ELi64EEEvPT_NS1_25CatArrInputTensorMetadataIS5_T0_XT2_EXT3_EEENS1_16TensorSizeStrideIS8_Lj4EEEiS8_)
        /*0088*/ 	.short	0x0210
        /*008a*/ 	.short	0x0d70


	//----- nvinfo : EIATTR_SW_WAR
	.align		4
.L_2145:
        /*008c*/ 	.byte	0x04, 0x36
        /*008e*/ 	.short	(.L_2147 - .L_2146)
.L_2146:
        /*0090*/ 	.word	0x00000008
.L_2147:


//--------------------- .nv.info._ZN2at6native40_GLOBAL__N__2351210d_8_Shape_cu_49f7391c26CatArrayBatchedCopy_contigINS1_10OpaqueTypeILj4EEEjLi3ELi64ELi64EEEvPT_NS1_25CatArrInputTensorMetadataIS5_T0_XT2_EXT3_EEENS1_16TensorSizeStrideIS8_Lj4EEEiS8_ --------------------------
	.section	.nv.info._ZN2at6native40_GLOBAL__N__2351210d_8_Shape_cu_49f7391c26CatArrayBatchedCopy_contigINS1_10OpaqueTypeILj4EEEjLi3ELi64ELi64EEEvPT_NS1_25CatArrInputTensorMetadataIS5_T0_XT2_EXT3_EEENS1_16TensorSizeStrideIS8_Lj4EEEiS8_,"",@"SHT_CUDA_INFO"
	.sectionflags	@""
	.align	4


	//----- nvinfo : EIATTR_CUDA_API_VERSION
	.align		4
        /*0000*/ 	.byte	0x04, 0x37
        /*0002*/ 	.short	(.L_2149 - .L_2148)
.L_2148:
        /*0004*/ 	.word	0x00000082


	//----- nvinfo : EIATTR_KPARAM_INFO
	.align		4
.L_2149:
        /*0008*/ 	.byte	0x04, 0x17
        /*000a*/ 	.short	(.L_2151 - .L_2150)
.L_2150:
        /*000c*/ 	.word	0x00000000
        /*0010*/ 	.short	0x0004
        /*0012*/ 	.short	0x0d6c
        /*0014*/ 	.byte	0x00, 0xf0, 0x11, 0x00


	//----- nvinfo : EIATTR_KPARAM_INFO
	.align		4
.L_2151:
        /*0018*/ 	.byte	0x04, 0x17
        /*001a*/ 	.short	(.L_2153 - .L_2152)
.L_2152:
        /*001c*/ 	.word	0x00000000
        /*0020*/ 	.short	0x0003
        /*0022*/ 	.short	0x0d68
        /*0024*/ 	.byte	0x00, 0xf0, 0x11, 0x00


	//----- nvinfo : EIATTR_KPARAM_INFO
	.align		4
.L_2153:
        /*0028*/ 	.byte	0x04, 0x17
        /*002a*/ 	.short	(.L_2155 - .L_2154)
.L_2154:
        /*002c*/ 	.word	0x00000000
        /*0030*/ 	.short	0x0002
        /*0032*/ 	.short	0x0d48
        /*0034*/ 	.byte	0x00, 0xf0, 0x81, 0x00


	//----- nvinfo : EIATTR_KPARAM_INFO
	.align		4
.L_2155:
        /*0038*/ 	.byte	0x04, 0x17
        /*003a*/ 	.short	(.L_2157 - .L_2156)
.L_2156:
        /*003c*/ 	.word	0x00000000
        /*0040*/ 	.short	0x0001
        /*0042*/ 	.short	0x0008
        /*0044*/ 	.byte	0x00, 0xf0, 0x01, 0x35


	//----- nvinfo : EIATTR_KPARAM_INFO
	.align		4
.L_2157:
        /*0048*/ 	.byte	0x04, 0x17
        /*004a*/ 	.short	(.L_2159 - .L_2158)
.L_2158:
        /*004c*/ 	.word	0x00000000
        /*0050*/ 	.short	0x0000
        /*0052*/ 	.short	0x0000
        /*0054*/ 	.byte	0x00, 0xf0, 0x21, 0x00


	//----- nvinfo : EIATTR_SPARSE_MMA_MASK
	.align		4
.L_2159:
        /*0058*/ 	.byte	0x03, 0x50
        /*005a*/ 	.short	0x0000


	//----- nvinfo : EIATTR_MAXREG_COUNT
	.align		4
        /*005c*/ 	.byte	0x03, 0x1b
        /*005e*/ 	.short	0x00ff


	//----- nvinfo : EIATTR_MERCURY_ISA_VERSION
	.align		4
        /*0060*/ 	.byte	0x03, 0x5f
        /*0062*/ 	.short	0x0101


	//----- nvinfo : EIATTR_EXIT_INSTR_OFFSETS
	.align		4
        /*0064*/ 	.byte	0x04, 0x1c
        /*0066*/ 	.short	(.L_2161 - .L_2160)


	//   ....[0]....
.L_2160:
        /*0068*/ 	.word	0x000000a0


	//   ....[1]....
        /*006c*/ 	.word	0x00000510


	//----- nvinfo : EIATTR_CRS_STACK_SIZE
	.align		4
.L_2161:
        /*0070*/ 	.byte	0x04, 0x1e
        /*0072*/ 	.short	(.L_2163 - .L_2162)
.L_2162:
        /*0074*/ 	.word	0x00000000


	//----- nvinfo : EIATTR_CBANK_PARAM_SIZE
	.align		4
.L_2163:
        /*0078*/ 	.byte	0x03, 0x19
        /*007a*/ 	.short	0x0d70


	//----- nvinfo : EIATTR_PARAM_CBANK
	.align		4
        /*007c*/ 	.byte	0x04, 0x0a
        /*007e*/ 	.short	(.L_2165 - .L_2164)
	.align		4
.L_2164:
        /*0080*/ 	.word	index@(.nv.constant0._ZN2at6native40_GLOBAL__N__2351210d_8_Shape_cu_49f7391c26CatArrayBatchedCopy_contigINS1_10OpaqueTypeILj4EEEjLi3ELi64ELi64EEEvPT_NS1_25CatArrInputTensorMetadataIS5_T0_XT2_EXT3_EEENS1_16TensorSizeStrideIS8_Lj4EEEiS8_)
        /*0084*/ 	.short	0x0210
        /*0086*/ 	.short	0x0d70


	//----- nvinfo : EIATTR_SW_WAR
	.align		4
.L_2165:
        /*0088*/ 	.byte	0x04, 0x36
        /*008a*/ 	.short	(.L_2167 - .L_2166)
.L_2166:
        /*008c*/ 	.word	0x00000008
.L_2167:


//--------------------- .nv.info._ZN2at6native40_GLOBAL__N__2351210d_8_Shape_cu_49f7391c35CatArrayBatchedCopy_alignedK_contigINS1_10OpaqueTypeILj4EEEjLi3ELi64ELi64ELi8EEEvPT_NS1_25CatArrInputTensorMetadataIS5_T0_XT2_EXT3_EEENS1_16TensorSizeStrideIS8_Lj4EEEiS8_ --------------------------
	.section	.nv.info._ZN2at6native40_GLOBAL__N__2351210d_8_Shape_cu_49f7391c35CatArrayBatchedCopy_alignedK_contigINS1_10OpaqueTypeILj4EEEjLi3ELi64ELi64ELi8EEEvPT_NS1_25CatArrInputTensorMetadataIS5_T0_XT2_EXT3_EEENS1_16TensorSizeStrideIS8_Lj4EEEiS8_,"",@"SHT_CUDA_INFO"
	.sectionflags	@""
	.align	4


	//----- nvinfo : EIATTR_CUDA_API_VERSION
	.align		4
        /*0000*/ 	.byte	0x04, 0x37
        /*0002*/ 	.short	(.L_2169 - .L_2168)
.L_2168:
        /*0004*/ 	.word	0x00000082


	//----- nvinfo : EIATTR_KPARAM_INFO
	.align		4
.L_2169:
        /*0008*/ 	.byte	0x04, 0x17
        /*000a*/ 	.short	(.L_2171 - .L_2170)
.L_2170:
        /*000c*/ 	.word	0x00000000
        /*0010*/ 	.short	0x0004
        /*0012*/ 	.short	0x0d6c
        /*0014*/ 	.byte	0x00, 0xf0, 0x11, 0x00


	//----- nvinfo : EIATTR_KPARAM_INFO
	.align		4
.L_2171:
        /*0018*/ 	.byte	0x04, 0x17
        /*001a*/ 	.short	(.L_2173 - .L_2172)
.L_2172:
        /*001c*/ 	.word	0x00000000
        /*0020*/ 	.short	0x0003
        /*0022*/ 	.short	0x0d68
        /*0024*/ 	.byte	0x00, 0xf0, 0x11, 0x00


	//----- nvinfo : EIATTR_KPARAM_INFO
	.align		4
.L_2173:
        /*0028*/ 	.byte	0x04, 0x17
        /*002a*/ 	.short	(.L_2175 - .L_2174)
.L_2174:
        /*002c*/ 	.word	0x00000000
        /*0030*/ 	.short	0x0002
        /*0032*/ 	.short	0x0d48
        /*0034*/ 	.byte	0x00, 0xf0, 0x81, 0x00


	//----- nvinfo : EIATTR_KPARAM_INFO
	.align		4
.L_2175:
        /*0038*/ 	.byte	0x04, 0x17
        /*003a*/ 	.short	(.L_2177 - .L_2176)
.L_2176:
        /*003c*/ 	.word	0x00000000
        /*0040*/ 	.short	0x0001
        /*0042*/ 	.short	0x0008
        /*0044*/ 	.byte	0x00, 0xf0, 0x01, 0x35


	//----- nvinfo : EIATTR_KPARAM_INFO
	.align		4
.L_2177:
        /*0048*/ 	.byte	0x04, 0x17
        /*004a*/ 	.short	(.L_2179 - .L_2178)
.L_2178:
        /*004c*/ 	.word	0x00000000
        /*0050*/ 	.short	0x0000
        /*0052*/ 	.short	0x0000
        /*0054*/ 	.byte	0x00, 0xf0, 0x21, 0x00


	//----- nvinfo : EIATTR_SPARSE_MMA_MASK
	.align		4
.L_2179:
        /*0058*/ 	.byte	0x03, 0x50
        /*005a*/ 	.short	0x0000


	//----- nvinfo : EIATTR_MAXREG_COUNT
	.align		4
        /*005c*/ 	.byte	0x03, 0x1b
        /*005e*/ 	.short	0x00ff


	//----- nvinfo : EIATTR_MERCURY_ISA_VERSION
	.align		4
        /*0060*/ 	.byte	0x03, 0x5f
        /*0062*/ 	.short	0x0101


	//----- nvinfo : EIATTR_EXIT_INSTR_OFFSETS
	.align		4
        /*0064*/ 	.byte	0x04, 0x1c
        /*0066*/ 	.short	(.L_2181 - .L_2180)


	//   ....[0]....
.L_2180:
        /*0068*/ 	.word	0x000000b0


	//   ....[1]....
        /*006c*/ 	.word	0x00000780


	//   ....[2]....
        /*0070*/ 	.word	0x00000c40


	//   ....[3]....
        /*0074*/ 	.word	0x00001610


	//----- nvinfo : EIATTR_CRS_STACK_SIZE
	.align		4
.L_2181:
        /*0078*/ 	.byte	0x04, 0x1e
        /*007a*/ 	.short	(.L_2183 - .L_2182)
.L_2182:
        /*007c*/ 	.word	0x00000000


	//----- nvinfo : EIATTR_CBANK_PARAM_SIZE
	.align		4
.L_2183:
        /*0080*/ 	.byte	0x03, 0x19
        /*0082*/ 	.short	0x0d70


	//----- nvinfo : EIATTR_PARAM_CBANK
	.align		4
        /*0084*/ 	.byte	0x04, 0x0a
        /*0086*/ 	.short	(.L_2185 - .L_2184)
	.align		4
.L_2184:
        /*0088*/ 	.word	index@(.nv.constant0._ZN2at6native40_GLOBAL__N__2351210d_8_Shape_cu_49f7391c35CatArrayBatchedCopy_alignedK_contigINS1_10OpaqueTypeILj4EEEjLi3ELi64ELi64ELi8EEEvPT_NS1_25CatArrInputTensorMetadataIS5_T0_XT2_EXT3_EEENS1_16TensorSizeStrideIS8_Lj4EEEiS8_)
        /*008c*/ 	.short	0x0210
        /*008e*/ 	.short	0x0d70


	//----- nvinfo : EIATTR_SW_WAR
	.align		4
.L_2185:
        /*0090*/ 	.byte	0x04, 0x36
        /*0092*/ 	.short	(.L_2187 - .L_2186)
.L_2186:
        /*0094*/ 	.word	0x00000008
.L_2187:


//--------------------- .nv.info._ZN2at6native40_GLOBAL__N__2351210d_8_Shape_cu_49f7391c35CatArrayBatchedCopy_alignedK_contigINS1_10OpaqueTypeILj4EEEjLi3ELi64ELi64ELi16EEEvPT_NS1_25CatArrInputTensorMetadataIS5_T0_XT2_EXT3_EEENS1_16TensorSizeStrideIS8_Lj4EEEiS8_ --------------------------
	.section	.nv.info._ZN2at6native40_GLOBAL__N__2351210d_8_Shape_cu_49f7391c35CatArrayBatchedCopy_alignedK_contigINS1_10OpaqueTypeILj4EEEjLi3ELi64ELi64ELi16EEEvPT_NS1_25CatArrInputTensorMetadataIS5_T0_XT2_EXT3_EEENS1_16TensorSizeStrideIS8_Lj4EEEiS8_,"",@"SHT_CUDA_INFO"
	.sectionflags	@""
	.align	4


	//----- nvinfo : EIATTR_CUDA_API_VERSION
	.align		4
        /*0000*/ 	.byte	0x04, 0x37
        /*0002*/ 	.short	(.L_2189 - .L_2188)
.L_2188:
        /*0004*/ 	.word	0x00000082


	//----- nvinfo : EIATTR_KPARAM_INFO
	.align		4
.L_2189:
        /*0008*/ 	.byte	0x04, 0x17
        /*000a*/ 	.short	(.L_2191 - .L_2190)
.L_2190:
        /*000c*/ 	.word	0x00000000
        /*0010*/ 	.short	0x0004
        /*0012*/ 	.short	0x0d6c
        /*0014*/ 	.byte	0x00, 0xf0, 0x11, 0x00


	//----- nvinfo : EIATTR_KPARAM_INFO
	.align		4
.L_2191:
        /*0018*/ 	.byte	0x04, 0x17
        /*001a*/ 	.short	(.L_2193 - .L_2192)
.L_2192:
        /*001c*/ 	.word	0x00000000
        /*0020*/ 	.short	0x0003
        /*0022*/ 	.short	0x0d68
        /*0024*/ 	.byte	0x00, 0xf0, 0x11, 0x00


	//----- nvinfo : EIATTR_KPARAM_INFO
	.align		4
.L_2193:
        /*0028*/ 	.byte	0x04, 0x17
        /*002a*/ 	.short	(.L_2195 - .L_2194)
.L_2194:
        /*002c*/ 	.word	0x00000000
        /*0030*/ 	.short	0x0002
        /*0032*/ 	.short	0x0d48
        /*0034*/ 	.byte	0x00, 0xf0, 0x81, 0x00


	//----- nvinfo : EIATTR_KPARAM_INFO
	.align		4
.L_2195:
        /*0038*/ 	.byte	0x04, 0x17
        /*003a*/ 	.short	(.L_2197 - .L_2196)
.L_2196:
        /*003c*/ 	.word	0x00000000
        /*0040*/ 	.short	0x0001
        /*0042*/ 	.short	0x0008
        /*0044*/ 	.byte	0x00, 0xf0, 0x01, 0x35


	//----- nvinfo : EIATTR_KPARAM_INFO
	.align		4
.L_2197:
        /*0048*/ 	.byte	0x04, 0x17
        /*004a*/ 	.short	(.L_2199 - .L_2198)
.L_2198:
        /*004c*/ 	.word	0x00000000
        /*0050*/ 	.short	0x0000
        /*0052*/ 	.short	0x0000
        /*0054*/ 	.byte	0x00, 0xf0, 0x21, 0x00


	//----- nvinfo : EIATTR_SPARSE_MMA_MASK
	.align		4
.L_2199:
        /*0058*/ 	.byte	0x03, 0x50
        /*005a*/ 	.short	0x0000


	//----- nvinfo : EIATTR_MAXREG_COUNT
	.align		4
        /*005c*/ 	.byte	0x03, 0x1b
        /*005e*/ 	.short	0x00ff


	//----- nvinfo : EIATTR_MERCURY_ISA_VERSION
	.align		4
        /*0060*/ 	.byte	0x03, 0x5f
        /*0062*/ 	.short	0x0101


	//----- nvinfo : EIATTR_EXIT_INSTR_OFFSETS
	.align		4
        /*0064*/ 	.byte	0x04, 0x1c
        /*0066*/ 	.short	(.L_2201 - .L_2200)


	//   ....[0]....
.L_2200:
        /*0068*/ 	.word	0x000000b0


	//   ....[1]....
        /*006c*/ 	.word	0x00000b10


	//   ....[2]....
        /*0070*/ 	.word	0x00000fd0


	//   ....[3]....
        /*0074*/ 	.word	0x000019a0


	//----- nvinfo : EIATTR_CRS_STACK_SIZE
	.align		4
.L_2201:
        /*0078*/ 	.byte	0x04, 0x1e
        /*007a*/ 	.short	(.L_2203 - .L_2202)
.L_2202:
        /*007c*/ 	.word	0x00000000


	//----- nvinfo : EIATTR_CBANK_PARAM_SIZE
	.align		4
.L_2203:
        /*0080*/ 	.byte	0x03, 0x19
        /*0082*/ 	.short	0x0d70


	//----- nvinfo : EIATTR_PARAM_CBANK
	.align		4
        /*0084*/ 	.byte	0x04, 0x0a
        /*0086*/ 	.short	(.L_2205 - .L_2204)
	.align		4
.L_2204:
        /*0088*/ 	.word	index@(.nv.constant0._ZN2at6native40_GLOBAL__N__2351210d_8_Shape_cu_49f7391c35CatArrayBatchedCopy_alignedK_contigINS1_10OpaqueTypeILj4EEEjLi3ELi64ELi64ELi16EEEvPT_NS1_25CatArrInputTensorMetadataIS5_T0_XT2_EXT3_EEENS1_16TensorSizeStrideIS8_Lj4EEEiS8_)
        /*008c*/ 	.short	0x0210
        /*008e*/ 	.short	0x0d70


	//----- nvinfo : EIATTR_SW_WAR
	.align		4
.L_2205:
        /*0090*/ 	.byte	0x04, 0x36
        /*0092*/ 	.short	(.L_2207 - .L_2206)
.L_2206:
        /*0094*/ 	.word	0x00000008
.L_2207:


//--------------------- .nv.info._ZN2at6native40_GLOBAL__N__2351210d_8_Shape_cu_49f7391c30CatArrayBatchedCopy_vectorizedINS1_10OpaqueTypeILj4EEEjLi3ELi64ELi64ELi16ELi4EEEvPcNS1_25CatArrInputTensorMetadataIT_T0_XT2_EXT3_EEENS1_16TensorSizeStrideIS8_Lj4EEEiS8_ --------------------------
	.section	.nv.info._ZN2at6native40_GLOBAL__N__2351210d_8_Shape_cu_49f7391c30CatArrayBatchedCopy_vectorizedINS1_10OpaqueTypeILj4EEEjLi3ELi64ELi64ELi16ELi4EEEvPcNS1_25CatArrInputTensorMetadataIT_T0_XT2_EXT3_EEENS1_16TensorSizeStrideIS8_Lj4EEEiS8_,"",@"SHT_CUDA_INFO"
	.sectionflags	@""
	.align	4


	//----- nvinfo : EIATTR_CUDA_API_VERSION
	.align		4
        /*0000*/ 	.byte	0x04, 0x37
        /*0002*/ 	.short	(.L_2209 - .L_2208)
.L_2208:
        /*0004*/ 	.word	0x00000082


	//----- nvinfo : EIATTR_KPARAM_INFO
	.align		4
.L_2209:
        /*0008*/ 	.byte	0x04, 0x17
        /*000a*/ 	.short	(.L_2211 - .L_2210)
.L_2210:
        /*000c*/ 	.word	0x00000000
        /*0010*/ 	.short	0x0004
        /*0012*/ 	.short	0x0d6c
        /*0014*/ 	.byte	0x00, 0xf0, 0x11, 0x00


	//----- nvinfo : EIATTR_KPARAM_INFO
	.align		4
.L_2211:
        /*0018*/ 	.byte	0x04, 0x17
        /*001a*/ 	.short	(.L_2213 - .L_2212)
.L_2212:
        /*001c*/ 	.word	0x00000000
        /*0020*/ 	.short	0x0003
        /*0022*/ 	.short	0x0d68
        /*0024*/ 	.byte	0x00, 0xf0, 0x11, 0x00


	//----- nvinfo : EIATTR_KPARAM_INFO
	.align		4
.L_2213:
        /*0028*/ 	.byte	0x04, 0x17
        /*002a*/ 	.short	(.L_2215 - .L_2214)
.L_2214:
        /*002c*/ 	.word	0x00000000
        /*0030*/ 	.short	0x0002
        /*0032*/ 	.short	0x0d48
        /*0034*/ 	.byte	0x00, 0xf0, 0x81, 0x00


	//----- nvinfo : EIATTR_KPARAM_INFO
	.align		4
.L_2215:
        /*0038*/ 	.byte	0x04, 0x17
        /*003a*/ 	.short	(.L_2217 - .L_2216)
.L_2216:
        /*003c*/ 	.word	0x00000000
        /*0040*/ 	.short	0x0001
        /*0042*/ 	.short	0x0008
        /*0044*/ 	.byte	0x00, 0xf0, 0x01, 0x35


	//----- nvinfo : EIATTR_KPARAM_INFO
	.align		4
.L_2217:
        /*0048*/ 	.byte	0x04, 0x17
        /*004a*/ 	.short	(.L_2219 - .L_2218)
.L_2218:
        /*004c*/ 	.word	0x00000000
        /*0050*/ 	.short	0x0000
        /*0052*/ 	.short	0x0000
        /*0054*/ 	.byte	0x00, 0xf0, 0x21, 0x00


	//----- nvinfo : EIATTR_SPARSE_MMA_MASK
	.align		4
.L_2219:
        /*0058*/ 	.byte	0x03, 0x50
        /*005a*/ 	.short	0x0000


	//----- nvinfo : EIATTR_MAXREG_COUNT
	.align		4
        /*005c*/ 	.byte	0x03, 0x1b
        /*005e*/ 	.short	0x00ff


	//----- nvinfo : EIATTR_MERCURY_ISA_VERSION
	.align		4
        /*0060*/ 	.byte	0x03, 0x5f
        /*0062*/ 	.short	0x0101


	//----- nvinfo : EIATTR_EXIT_INSTR_OFFSETS
	.align		4
        /*0064*/ 	.byte	0x04, 0x1c
        /*0066*/ 	.short	(.L_2221 - .L_2220)


	//   ....[0]....
.L_2220:
        /*0068*/ 	.word	0x000000b0


	//   ....[1]....
        /*006c*/ 	.word	0x00000560


	//----- nvinfo : EIATTR_CRS_STACK_SIZE
	.align		4
.L_2221:
        /*0070*/ 	.byte	0x04, 0x1e
        /*0072*/ 	.short	(.L_2223 - .L_2222)
.L_2222:
        /*0074*/ 	.word	0x00000000


	//----- nvinfo : EIATTR_CBANK_PARAM_SIZE
	.align		4
.L_2223:
        /*0078*/ 	.byte	0x03, 0x19
        /*007a*/ 	.short	0x0d70


	//----- nvinfo : EIATTR_PARAM_CBANK
	.align		4
        /*007c*/ 	.byte	0x04, 0x0a
        /*007e*/ 	.short	(.L_2225 - .L_2224)
	.align		4
.L_2224:
        /*0080*/ 	.word	index@(.nv.constant0._ZN2at6native40_GLOBAL__N__2351210d_8_Shape_cu_49f7391c30CatArrayBatchedCopy_vectorizedINS1_10OpaqueTypeILj4EEEjLi3ELi64ELi64ELi16ELi4EEEvPcNS1_25CatArrInputTensorMetadataIT_T0_XT2_EXT3_EEENS1_16TensorSizeStrideIS8_Lj4EEEiS8_)
        /*0084*/ 	.short	0x0210
        /*0086*/ 	.short	0x0d70


	//----- nvinfo : EIATTR_SW_WAR
	.align		4
.L_2225:
        /*0088*/ 	.byte	0x04, 0x36
        /*008a*/ 	.short	(.L_2227 - .L_2226)
.L_2226:
        /*008c*/ 	.word	0x00000008
.L_2227:


//--------------------- .nv.info._ZN2at6native40_GLOBAL__N__2351210d_8_Shape_cu_49f7391c19CatArrayBatchedCopyINS1_10OpaqueTypeILj4EEEjLi2ELi64ELi64EEEvPT_NS1_25CatArrInputTensorMetadataIS5_T0_XT2_EXT3_EEENS1_16TensorSizeStrideIS8_Lj4EEEiS8_ --------------------------
	.section	.nv.info._ZN2at6native40_GLOBAL__N__2351210d_8_Shape_cu_49f7391c19CatArrayBatchedCopyINS1_10OpaqueTypeILj4EEEjLi2ELi64ELi64EEEvPT_NS1_25CatArrInputTensorMetadataIS5_T0_XT2_EXT3_EEENS1_16TensorSizeStrideIS8_Lj4EEEiS8_,"",@"SHT_CUDA_INFO"
	.sectionflags	@""
	.align	4


	//----- nvinfo : EIATTR_CUDA_API_VERSION
	.align		4
        /*0000*/ 	.byte	0x04, 0x37
        /*0002*/ 	.short	(.L_2229 - .L_2228)
.L_2228:
        /*0004*/ 	.word	0x00000082


	//----- nvinfo : EIATTR_KPARAM_INFO
	.align		4
.L_2229:
        /*0008*/ 	.byte	0x04, 0x17
        /*000a*/ 	.short	(.L_2231 - .L_2230)
.L_2230:
        /*000c*/ 	.word	0x00000000
        /*0010*/ 	.short	0x0004
        /*0012*/ 	.short	0x0d6c
        /*0014*/ 	.byte	0x00, 0xf0, 0x11, 0x00


	//----- nvinfo : EIATTR_KPARAM_INFO
	.align		4
.L_2231:
        /*0018*/ 	.byte	0x04, 0x17
        /*001a*/ 	.short	(.L_2233 - .L_2232)
.L_2232:
        /*001c*/ 	.word	0x00000000
        /*0020*/ 	.short	0x0003
        /*0022*/ 	.short	0x0d68
        /*0024*/ 	.byte	0x00, 0xf0, 0x11, 0x00


	//----- nvinfo : EIATTR_KPARAM_INFO
	.align		4
.L_2233:
        /*0028*/ 	.byte	0x04, 0x17
        /*002a*/ 	.short	(.L_2235 - .L_2234)
.L_2234:
        /*002c*/ 	.word	0x00000000
        /*0030*/ 	.short	0x0002
        /*0032*/ 	.short	0x0d48
        /*0034*/ 	.byte	0x00, 0xf0, 0x81, 0x00


	//----- nvinfo : EIATTR_KPARAM_INFO
	.align		4
.L_2235:
        /*0038*/ 	.byte	0x04, 0x17
        /*003a*/ 	.short	(.L_2237 - .L_2236)
.L_2236:
        /*003c*/ 	.word	0x00000000
        /*0040*/ 	.short	0x0001
        /*0042*/ 	.short	0x0008
        /*0044*/ 	.byte	0x00, 0xf0, 0x01, 0x35


	//----- nvinfo : EIATTR_KPARAM_INFO
	.align		4
.L_2237:
        /*0048*/ 	.byte	0x04, 0x17
        /*004a*/ 	.short	(.L_2239 - .L_2238)
.L_2238:
        /*004c*/ 	.word	0x00000000
        /*0050*/ 	.short	0x0000
        /*0052*/ 	.short	0x0000
        /*0054*/ 	.byte	0x00, 0xf0, 0x21, 0x00


	//----- nvinfo : EIATTR_SPARSE_MMA_MASK
	.align		4
.L_2239:
        /*0058*/ 	.byte	0x03, 0x50
        /*005a*/ 	.short	0x0000


	//----- nvinfo : EIATTR_MAXREG_COUNT
	.align		4
        /*005c*/ 	.byte	0x03, 0x1b
        /*005e*/ 	.short	0x00ff


	//----- nvinfo : EIATTR_MERCURY_ISA_VERSION
	.align		4
        /*0060*/ 	.byte	0x03, 0x5f
        /*0062*/ 	.short	0x0101


	//----- nvinfo : EIATTR_EXIT_INSTR_OFFSETS
	.align		4
        /*0064*/ 	.byte	0x04, 0x1c
        /*0066*/ 	.short	(.L_2241 - .L_2240)


	//   ....[0]....
.L_2240:
        /*0068*/ 	.word	0x000000a0


	//   ....[1]....
        /*006c*/ 	.word	0x000003c0


	//   ....[2]....
        /*0070*/ 	.word	0x00000780


	//----- nvinfo : EIATTR_CRS_STACK_SIZE
	.align		4
.L_2241:
        /*0074*/ 	.byte	0x04, 0x1e
        /*0076*/ 	.short	(.L_2243 - .L_2242)
.L_2242:
        /*0078*/ 	.word	0x00000000


	//----- nvinfo : EIATTR_CBANK_PARAM_SIZE
	.align		4
.L_2243:
        /*007c*/ 	.byte	0x03, 0x19
        /*007e*/ 	.short	0x0d70


	//----- nvinfo : EIATTR_PARAM_CBANK
	.align		4
        /*0080*/ 	.byte	0x04, 0x0a
        /*0082*/ 	.short	(.L_2245 - .L_2244)
	.align		4
.L_2244:
        /*0084*/ 	.word	index@(.nv.constant0._ZN2at6native40_GLOBAL__N__2351210d_8_Shape_cu_49f7391c19CatArrayBatchedCopyINS1_10OpaqueTypeILj4EEEjLi2ELi64ELi64EEEvPT_NS1_25CatArrInputTensorMetadataIS5_T0_XT2_EXT3_EEENS1_16TensorSizeStrideIS8_Lj4EEEiS8_)
        /*0088*/ 	.short	0x0210
        /*008a*/ 	.short	0x0d70


	//----- nvinfo : EIATTR_SW_WAR
	.align		4
.L_2245:
        /*008c*/ 	.byte	0x04, 0x36
        /*008e*/ 	.short	(.L_2247 - .L_2246)
.L_2246:
        /*0090*/ 	.word	0x00000008
.L_2247:


//--------------------- .nv.info._ZN2at6native40_GLOBAL__N__2351210d_8_Shape_cu_49f7391c26CatArrayBatchedCopy_contigINS1_10OpaqueTypeILj4EEEjLi2ELi64ELi64EEEvPT_NS1_25CatArrInputTensorMetadataIS5_T0_XT2_EXT3_EEENS1_16TensorSizeStrideIS8_Lj4EEEiS8_ --------------------------
	.section	.nv.info._ZN2at6native40_GLOBAL__N__2351210d_8_Shape_cu_49f7391c26CatArrayBatchedCopy_contigINS1_10OpaqueTypeILj4EEEjLi2ELi64ELi64EEEvPT_NS1_25CatArrInputTensorMetadataIS5_T0_XT2_EXT3_EEENS1_16TensorSizeStrideIS8_Lj4EEEiS8_,"",@"SHT_CUDA_INFO"
	.sectionflags	@""
	.align	4


	//----- nvinfo : EIATTR_CUDA_API_VERSION
	.align		4
        /*0000*/ 	.byte	0x04, 0x37
        /*0002*/ 	.short	(.L_2249 - .L_2248)
.L_2248:
        /*0004*/ 	.word	0x00000082


	//----- nvinfo : EIATTR_KPARAM_INFO
	.align		4
.L_2249:
        /*0008*/ 	.byte	0x04, 0x17
        /*000a*/ 	.short	(.L_2251 - .L_2250)
.L_2250:
        /*000c*/ 	.word	0x00000000
        /*0010*/ 	.short	0x0004
        /*0012*/ 	.short	0x0d6c
        /*0014*/ 	.byte	0x00, 0xf0, 0x11, 0x00


	//----- nvinfo : EIATTR_KPARAM_INFO
	.align		4
.L_2251:
        /*0018*/ 	.byte	0x04, 0x17
        /*001a*/ 	.short	(.L_2253 - .L_2252)
.L_2252:
        /*001c*/ 	.word	0x00000000
        /*0020*/ 	.short	0x0003
        /*0022*/ 	.short	0x0d68
        /*0024*/ 	.byte	0x00, 0xf0, 0x11, 0x00


	//----- nvinfo : EIATTR_KPARAM_INFO
	.align		4
.L_2253:
        /*0028*/ 	.byte	0x04, 0x17
        /*002a*/ 	.short	(.L_2255 - .L_2254)
.L_2254:
        /*002c*/ 	.word	0x00000000
        /*0030*/ 	.short	0x0002
        /*0032*/ 	.short	0x0d48
        /*0034*/ 	.byte	0x00, 0xf0, 0x81, 0x00


	//----- nvinfo : EIATTR_KPARAM_INFO
	.align		4
.L_2255:
        /*0038*/ 	.byte	0x04, 0x17
        /*003a*/ 	.short	(.L_2257 - .L_2256)
.L_2256:
        /*003c*/ 	.word	0x00000000
        /*0040*/ 	.short	0x0001
        /*0042*/ 	.short	0x0008
        /*0044*/ 	.byte	0x00, 0xf0, 0x01, 0x35


	//----- nvinfo : EIATTR_KPARAM_INFO
	.align		4
.L_2257:
        /*0048*/ 	.byte	0x04, 0x17
        /*004a*/ 	.short	(.L_2259 - .L_2258)
.L_2258:
        /*004c*/ 	.word	0x00000000
        /*0050*/ 	.short	0x0000
        /*0052*/ 	.short	0x0000
        /*0054*/ 	.byte	0x00, 0xf0, 0x21, 0x00


	//----- nvinfo : EIATTR_SPARSE_MMA_MASK
	.align		4
.L_2259:
        /*0058*/ 	.byte	0x03, 0x50
        /*005a*/ 	.short	0x0000


	//----- nvinfo : EIATTR_MAXREG_COUNT
	.align		4
        /*005c*/ 	.byte	0x03, 0x1b
        /*005e*/ 	.short	0x00ff


	//----- nvinfo : EIATTR_MERCURY_ISA_VERSION
	.align		4
        /*0060*/ 	.byte	0x03, 0x5f
        /*0062*/ 	.short	0x0101


	//----- nvinfo : EIATTR_EXIT_INSTR_OFFSETS
	.align		4
        /*0064*/ 	.byte	0x04, 0x1c
        /*0066*/ 	.short	(.L_2261 - .L_2260)


	//   ....[0]....
.L_2260:
        /*0068*/ 	.word	0x000000a0


	//   ....[1]....
        /*006c*/ 	.word	0x00000360


	//----- nvinfo : EIATTR_CRS_STACK_SIZE
	.align		4
.L_2261:
        /*0070*/ 	.byte	0x04, 0x1e
        /*0072*/ 	.short	(.L_2263 - .L_2262)
.L_2262:
        /*0074*/ 	.word	0x00000000


	//----- nvinfo : EIATTR_CBANK_PARAM_SIZE
	.align		4
.L_2263:
        /*0078*/ 	.byte	0x03, 0x19
        /*007a*/ 	.short	0x0d70


	//----- nvinfo : EIATTR_PARAM_CBANK
	.align		4
        /*007c*/ 	.byte	0x04, 0x0a
        /*007e*/ 	.short	(.L_2265 - .L_2264)
	.align		4
.L_2264:
        /*0080*/ 	.word	index@(.nv.constant0._ZN2at6native40_GLOBAL__N__2351210d_8_Shape_cu_49f7391c26CatArrayBatchedCopy_contigINS1_10OpaqueTypeILj4EEEjLi2ELi64ELi64EEEvPT_NS1_25CatArrInputTensorMetadataIS5_T0_XT2_EXT3_EEENS1_16TensorSizeStrideIS8_Lj4EEEiS8_)
        /*0084*/ 	.short	0x0210
        /*0086*/ 	.short	0x0d70


	//----- nvinfo : EIATTR_SW_WAR
	.align		4
.L_2265:
        /*0088*/ 	.byte	0x04, 0x36
        /*008a*/ 	.short	(.L_2267 - .L_2266)
.L_2266:
        /*008c*/ 	.word	0x00000008
.L_2267:


//--------------------- .nv.info._ZN2at6native40_GLOBAL__N__2351210d_8_Shape_cu_49f7391c35CatArrayBatchedCopy_alignedK_contigINS1_10OpaqueTypeILj4EEEjLi2ELi64ELi64ELi8EEEvPT_NS1_25CatArrInputTensorMetadataIS5_T0_XT2_EXT3_EEENS1_16TensorSizeStrideIS8_Lj4EEEiS8_ --------------------------
	.section	.nv.info._ZN2at6native40_GLOBAL__N__2351210d_8_Shape_cu_49f7391c35CatArrayBatchedCopy_alignedK_contigINS1_10OpaqueTypeILj4EEEjLi2ELi64ELi64ELi8EEEvPT_NS1_25CatArrInputTensorMetadataIS5_T0_XT2_EXT3_EEENS1_16TensorSizeStrideIS8_Lj4EEEiS8_,"",@"SHT_CUDA_INFO"
	.sectionflags	@""
	.align	4


	//----- nvinfo : EIATTR_CUDA_API_VERSION
	.align		4
        /*0000*/ 	.byte	0x04, 0x37
        /*0002*/ 	.short	(.L_2269 - .L_2268)
.L_2268:
        /*0004*/ 	.word	0x00000082


	//----- nvinfo : EIATTR_KPARAM_INFO
	.align		4
.L_2269:
        /*0008*/ 	.byte	0x04, 0x17
        /*000a*/ 	.short	(.L_2271 - .L_2270)
.L_2270:
        /*000c*/ 	.word	0x00000000
        /*0010*/ 	.short	0x0004
        /*0012*/ 	.short	0x0d6c
        /*0014*/ 	.byte	0x00, 0xf0, 0x11, 0x00


	//----- nvinfo : EIATTR_KPARAM_INFO
	.align		4
.L_2271:
        /*0018*/ 	.byte	0x04, 0x17
        /*001a*/ 	.short	(.L_2273 - .L_2272)
.L_2272:
        /*001c*/ 	.word	0x00000000
        /*0020*/ 	.short	0x0003
        /*0022*/ 	.short	0x0d68
        /*0024*/ 	.byte	0x00, 0xf0, 0x11, 0x00


	//----- nvinfo : EIATTR_KPARAM_INFO
	.align		4
.L_2273:
        /*0028*/ 	.byte	0x04, 0x17
        /*002a*/ 	.short	(.L_2275 - .L_2274)
.L_2274:
        /*002c*/ 	.word	0x00000000
        /*0030*/ 	.short	0x0002
        /*0032*/ 	.short	0x0d48
        /*0034*/ 	.byte	0x00, 0xf0, 0x81, 0x00


	//----- nvinfo : EIATTR_KPARAM_INFO
	.align		4
.L_2275:
        /*0038*/ 	.byte	0x04, 0x17
        /*003a*/ 	.short	(.L_2277 - .L_2276)
.L_2276:
        /*003c*/ 	.word	0x00000000
        /*0040*/ 	.short	0x0001
        /*0042*/ 	.short	0x0008
        /*0044*/ 	.byte	0x00, 0xf0, 0x01, 0x35


	//----- nvinfo : EIATTR_KPARAM_INFO
	.align		4
.L_2277:
        /*0048*/ 	.byte	0x04, 0x17
        /*004a*/ 	.short	(.L_2279 - .L_2278)
.L_2278:
        /*004c*/ 	.word	0x00000000
        /*0050*/ 	.short	0x0000
        /*0052*/ 	.short	0x0000
        /*0054*/ 	.byte	0x00, 0xf0, 0x21, 0x00


	//----- nvinfo : EIATTR_SPARSE_MMA_MASK
	.align		4
.L_2279:
        /*0058*/ 	.byte	0x03, 0x50
        /*005a*/ 	.short	0x0000


	//----- nvinfo : EIATTR_MAXREG_COUNT
	.align		4
        /*005c*/ 	.byte	0x03, 0x1b
        /*005e*/ 	.short	0x00ff


	//----- nvinfo : EIATTR_MERCURY_ISA_VERSION
	.align		4
        /*0060*/ 	.byte	0x03, 0x5f
        /*0062*/ 	.short	0x0101


	//----- nvinfo : EIATTR_EXIT_INSTR_OFFSETS
	.align		4
        /*0064*/ 	.byte	0x04, 0x1c
        /*0066*/ 	.short	(.L_2281 - .L_2280)


	//   ....[0]....
.L_2280:
        /*0068*/ 	.word	0x000000b0


	//   ....[1]....
        /*006c*/ 	.word	0x00000530


	//   ....[2]....
        /*0070*/ 	.word	0x00000850


	//   ....[3]....
        /*0074*/ 	.word	0x00000e40


	//----- nvinfo : EIATTR_CRS_STACK_SIZE
	.align		4
.L_2281:
        /*0078*/ 	.byte	0x04, 0x1e
        /*007a*/ 	.short	(.L_2283 - .L_2282)
.L_2282:
        /*007c*/ 	.word	0x00000000


	//----- nvinfo : EIATTR_CBANK_PARAM_SIZE
	.align		4
.L_2283:
        /*0080*/ 	.byte	0x03, 0x19
        /*0082*/ 	.short	0x0d70


	//----- nvinfo : EIATTR_PARAM_CBANK
	.align		4
        /*0084*/ 	.byte	0x04, 0x0a
        /*0086*/ 	.short	(.L_2285 - .L_2284)
	.align		4
.L_2284:
        /*0088*/ 	.word	index@(.nv.constant0._ZN2at6native40_GLOBAL__N__2351210d_8_Shape_cu_49f7391c35CatArrayBatchedCopy_alignedK_contigINS1_10OpaqueTypeILj4EEEjLi2ELi64ELi64ELi8EEEvPT_NS1_25CatArrInputTensorMetadataIS5_T0_XT2_EXT3_EEENS1_16TensorSizeStrideIS8_Lj4EEEiS8_)
        /*008c*/ 	.short	0x0210
        /*008e*/ 	.short	0x0d70


	//----- nvinfo : EIATTR_SW_WAR
	.align		4
.L_2285:
        /*0090*/ 	.byte	0x04, 0x36
        /*0092*/ 	.short	(.L_2287 - .L_2286)
.L_2286:
        /*0094*/ 	.word	0x00000008
.L_2287:


//--------------------- .nv.info._ZN2at6native40_GLOBAL__N__2351210d_8_Shape_cu_49f7391c35CatArrayBatchedCopy_alignedK_contigINS1_10OpaqueTypeILj4EEEjLi2ELi64ELi64ELi16EEEvPT_NS1_25CatArrInputTensorMetadataIS5_T0_XT2_EXT3_EEENS1_16TensorSizeStrideIS8_Lj4EEEiS8_ --------------------------
	.section	.nv.info._ZN2at6native40_GLOBAL__N__2351210d_8_Shape_cu_49f7391c35CatArrayBatchedCopy_alignedK_contigINS1_10OpaqueTypeILj4EEEjLi2ELi64ELi64ELi16EEEvPT_NS1_25CatArrInputTensorMetadataIS5_T0_XT2_EXT3_EEENS1_16TensorSizeStrideIS8_Lj4EEEiS8_,"",@"SHT_CUDA_INFO"
	.sectionflags	@""
	.align	4


	//----- nvinfo : EIATTR_CUDA_API_VERSION
	.align		4
        /*0000*/ 	.byte	0x04, 0x37
        /*0002*/ 	.short	(.L_2289 - .L_2288)
.L_2288:
        /*0004*/ 	.word	0x00000082


	//----- nvinfo : EIATTR_KPARAM_INFO
	.align		4
.L_2289:
        /*0008*/ 	.byte	0x04, 0x17
        /*000a*/ 	.short	(.L_2291 - .L_2290)
.L_2290:
        /*000c*/ 	.word	0x00000000
        /*0010*/ 	.short	0x0004
        /*0012*/ 	.short	0x0d6c
        /*0014*/ 	.byte	0x00, 0xf0, 0x11, 0x00


	//----- nvinfo : EIATTR_KPARAM_INFO
	.align		4
.L_2291:
        /*0018*/ 	.byte	0x04, 0x17
        /*001a*/ 	.short	(.L_2293 - .L_2292)
.L_2292:
        /*001c*/ 	.word	0x00000000
        /*0020*/ 	.short	0x0003
        /*0022*/ 	.short	0x0d68
        /*0024*/ 	.byte	0x00, 0xf0, 0x11, 0x00


	//----- nvinfo : EIATTR_KPARAM_INFO
	.align		4
.L_2293:
        /*0028*/ 	.byte	0x04, 0x17
        /*002a*/ 	.short	(.L_2295 - .L_2294)
.L_2294:
        /*002c*/ 	.word	0x00000000
        /*0030*/ 	.short	0x0002
        /*0032*/ 	.short	0x0d48
        /*0034*/ 	.byte	0x00, 0xf0, 0x81, 0x00


	//----- nvinfo : EIATTR_KPARAM_INFO
	.align		4
.L_2295:
        /*0038*/ 	.byte	0x04, 0x17
        /*003a*/ 	.short	(.L_2297 - .L_2296)
.L_2296:
        /*003c*/ 	.word	0x00000000
        /*0040*/ 	.short	0x0001
        /*0042*/ 	.short	0x0008
        /*0044*/ 	.byte	0x00, 0xf0, 0x01, 0x35


	//----- nvinfo : EIATTR_KPARAM_INFO
	.align		4
.L_2297:
        /*0048*/ 	.byte	0x04, 0x17
        /*004a*/ 	.short	(.L_2299 - .L_2298)
.L_2298:
        /*004c*/ 	.word	0x00000000
        /*0050*/ 	.short	0x0000
        /*0052*/ 	.short	0x0000
        /*0054*/ 	.byte	0x00, 0xf0, 0x21, 0x00


	//----- nvinfo : EIATTR_SPARSE_MMA_MASK
	.align		4
.L_2299:
        /*0058*/ 	.byte	0x03, 0x50
        /*005a*/ 	.short	0x0000


	//----- nvinfo : EIATTR_MAXREG_COUNT
	.align		4
        /*005c*/ 	.byte	0x03, 0x1b
        /*005e*/ 	.short	0x00ff


	//----- nvinfo : EIATTR_MERCURY_ISA_VERSION
	.align		4
        /*0060*/ 	.byte	0x03, 0x5f
        /*0062*/ 	.short	0x0101


	//----- nvinfo : EIATTR_EXIT_INSTR_OFFSETS
	.align		4
        /*0064*/ 	.byte	0x04, 0x1c
        /*0066*/ 	.short	(.L_2301 - .L_2300)


	//   ....[0]....
.L_2300:
        /*0068*/ 	.word	0x000000b0


	//   ....[1]....
        /*006c*/ 	.word	0x00000730


	//   ....[2]....
        /*0070*/ 	.word	0x00000a50


	//   ....[3]....
        /*0074*/ 	.word	0x00001040


	//----- nvinfo : EIATTR_CRS_STACK_SIZE
	.align		4
.L_2301:
        /*0078*/ 	.byte	0x04, 0x1e
        /*007a*/ 	.short	(.L_2303 - .L_2302)
.L_2302:
        /*007c*/ 	.word	0x00000000


	//----- nvinfo : EIATTR_CBANK_PARAM_SIZE
	.align		4
.L_2303:
        /*0080*/ 	.byte	0x03, 0x19
        /*0082*/ 	.short	0x0d70


	//----- nvinfo : EIATTR_PARAM_CBANK
	.align		4
        /*0084*/ 	.byte	0x04, 0x0a
        /*0086*/ 	.short	(.L_2305 - .L_2304)
	.align		4
.L_2304:
        /*0088*/ 	.word	index@(.nv.constant0._ZN2at6native40_GLOBAL__N__2351210d_8_Shape_cu_49f7391c35CatArrayBatchedCopy_alignedK_contigINS1_10OpaqueTypeILj4EEEjLi2ELi64ELi64ELi16EEEvPT_NS1_25CatArrInputTensorMetadataIS5_T0_XT2_EXT3_EEENS1_16TensorSizeStrideIS8_Lj4EEEiS8_)
        /*008c*/ 	.short	0x0210
        /*008e*/ 	.short	0x0d70


	//----- nvinfo : EIATTR_SW_WAR
	.align		4
.L_2305:
        /*0090*/ 	.byte	0x04, 0x36
        /*0092*/ 	.short	(.L_2307 - .L_2306)
.L_2306:
        /*0094*/ 	.word	0x00000008
.L_2307:


//--------------------- .nv.info._ZN2at6native40_GLOBAL__N__2351210d_8_Shape_cu_49f7391c30CatArrayBatchedCopy_vectorizedINS1_10OpaqueTypeILj4EEEjLi2ELi64ELi64ELi16ELi4EEEvPcNS1_25CatArrInputTensorMetadataIT_T0_XT2_EXT3_EEENS1_16TensorSizeStrideIS8_Lj4EEEiS8_ --------------------------
	.section	.nv.info._ZN2at6native40_GLOBAL__N__2351210d_8_Shape_cu_49f7391c30CatArrayBatchedCopy_vectorizedINS1_10OpaqueTypeILj4EEEjLi2ELi64ELi64ELi16ELi4EEEvPcNS1_25CatArrInputTensorMetadataIT_T0_XT2_EXT3_EEENS1_16TensorSizeStrideIS8_Lj4EEEiS8_,"",@"SHT_CUDA_INFO"
	.sectionflags	@""
	.align	4


	//----- nvinfo : EIATTR_CUDA_API_VERSION
	.align		4
        /*0000*/ 	.byte	0x04, 0x37
        /*0002*/ 	.short	(.L_2309 - .L_2308)
.L_2308:
        /*0004*/ 	.word	0x00000082


	//----- nvinfo : EIATTR_KPARAM_INFO
	.align		4
.L_2309:
        /*0008*/ 	.byte	0x04, 0x17
        /*000a*/ 	.short	(.L_2311 - .L_2310)
.L_2310:
        /*000c*/ 	.word	0x00000000
        /*0010*/ 	.short	0x0004
        /*0012*/ 	.short	0x0d6c
        /*0014*/ 	.byte	0x00, 0xf0, 0x11, 0x00


	//----- nvinfo : EIATTR_KPARAM_INFO
	.align		4
.L_2311:
        /*0018*/ 	.byte	0x04, 0x17
        /*001a*/ 	.short	(.L_2313 - .L_2312)
.L_2312:
        /*001c*/ 	.word	0x00000000
        /*0020*/ 	.short	0x0003
        /*0022*/ 	.short	0x0d68
        /*0024*/ 	.byte	0x00, 0xf0, 0x11, 0x00


	//----- nvinfo : EIATTR_KPARAM_INFO
	.align		4
.L_2313:
        /*0028*/ 	.byte	0x04, 0x17
        /*002a*/ 	.short	(.L_2315 - .L_2314)
.L_2314:
        /*002c*/ 	.word	0x00000000
        /*0030*/ 	.short	0x0002
        /*0032*/ 	.short	0x0d48
        /*0034*/ 	.byte	0x00, 0xf0, 0x81, 0x00


	//----- nvinfo : EIATTR_KPARAM_INFO
	.align		4
.L_2315:
        /*0038*/ 	.byte	0x04, 0x17
        /*003a*/ 	.short	(.L_2317 - .L_2316)
.L_2316:
        /*003c*/ 	.word	0x00000000
        /*0040*/ 	.short	0x0001
        /*0042*/ 	.short	0x0008
        /*0044*/ 	.byte	0x00, 0xf0, 0x01, 0x35


	//----- nvinfo : EIATTR_KPARAM_INFO
	.align		4
.L_2317:
        /*0048*/ 	.byte	0x04, 0x17
        /*004a*/ 	.short	(.L_2319 - .L_2318)
.L_2318:
        /*004c*/ 	.word	0x00000000
        /*0050*/ 	.short	0x0000
        /*0052*/ 	.short	0x0000
        /*0054*/ 	.byte	0x00, 0xf0, 0x21, 0x00


	//----- nvinfo : EIATTR_SPARSE_MMA_MASK
	.align		4
.L_2319:
        /*0058*/ 	.byte	0x03, 0x50
        /*005a*/ 	.short	0x0000


	//----- nvinfo : EIATTR_MAXREG_COUNT
	.align		4
        /*005c*/ 	.byte	0x03, 0x1b
        /*005e*/ 	.short	0x00ff


	//----- nvinfo : EIATTR_MERCURY_ISA_VERSION
	.align		4
        /*0060*/ 	.byte	0x03, 0x5f
        /*0062*/ 	.short	0x0101


	//----- nvinfo : EIATTR_EXIT_INSTR_OFFSETS
	.align		4
        /*0064*/ 	.byte	0x04, 0x1c
        /*0066*/ 	.short	(.L_2321 - .L_2320)


	//   ....[0]....
.L_2320:
        /*0068*/ 	.word	0x000000b0


	//   ....[1]....
        /*006c*/ 	.word	0x000003d0


	//----- nvinfo : EIATTR_CRS_STACK_SIZE
	.align		4
.L_2321:
        /*0070*/ 	.byte	0x04, 0x1e
        /*0072*/ 	.short	(.L_2323 - .L_2322)
.L_2322:
        /*0074*/ 	.word	0x00000000


	//----- nvinfo : EIATTR_CBANK_PARAM_SIZE
	.align		4
.L_2323:
        /*0078*/ 	.byte	0x03, 0x19
        /*007a*/ 	.short	0x0d70


	//----- nvinfo : EIATTR_PARAM_CBANK
	.align		4
        /*007c*/ 	.byte	0x04, 0x0a
        /*007e*/ 	.short	(.L_2325 - .L_2324)
	.align		4
.L_2324:
        /*0080*/ 	.word	index@(.nv.constant0._ZN2at6native40_GLOBAL__N__2351210d_8_Shape_cu_49f7391c30CatArrayBatchedCopy_vectorizedINS1_10OpaqueTypeILj4EEEjLi2ELi64ELi64ELi16ELi4EEEvPcNS1_25CatArrInputTensorMetadataIT_T0_XT2_EXT3_EEENS1_16TensorSizeStrideIS8_Lj4EEEiS8_)
        /*0084*/ 	.short	0x0210
        /*0086*/ 	.short	0x0d70


	//----- nvinfo : EIATTR_SW_WAR
	.align		4
.L_2325:
        /*0088*/ 	.byte	0x04, 0x36
        /*008a*/ 	.short	(.L_2327 - .L_2326)
.L_2326:
        /*008c*/ 	.word	0x00000008
.L_2327:


//--------------------- .nv.info._ZN2at6native40_GLOBAL__N__2351210d_8_Shape_cu_49f7391c19CatArrayBatchedCopyINS1_10OpaqueTypeILj4EEEjLi1ELi64ELi64EEEvPT_NS1_25CatArrInputTensorMetadataIS5_T0_XT2_EXT3_EEENS1_16TensorSizeStrideIS8_Lj4EEEiS8_ --------------------------
	.section	.nv.info._ZN2at6native40_GLOBAL__N__2351210d_8_Shape_cu_49f7391c19CatArrayBatchedCopyINS1_10OpaqueTypeILj4EEEjLi1ELi64ELi64EEEvPT_NS1_25CatArrInputTensorMetadataIS5_T0_XT2_EXT3_EEENS1_16TensorSizeStrideIS8_Lj4EEEiS8_,"",@"SHT_CUDA_INFO"
	.sectionflags	@""
	.align	4


	//----- nvinfo : EIATTR_CUDA_API_VERSION
	.align		4
        /*0000*/ 	.byte	0x04, 0x37
        /*0002*/ 	.short	(.L_2329 - .L_2328)
.L_2328:
        /*0004*/ 	.word	0x00000082


	//----- nvinfo : EIATTR_KPARAM_INFO
	.align		4
.L_2329:
        /*0008*/ 	.byte	0x04, 0x17
        /*000a*/ 	.short	(.L_2331 - .L_2330)
.L_2330:
        /*000c*/ 	.word	0x00000000
        /*0010*/ 	.short	0x0004
        /*0012*/ 	.short	0x0d6c
        /*0014*/ 	.byte	0x00, 0xf0, 0x11, 0x00


	//----- nvinfo : EIATTR_KPARAM_INFO
	.align		4
.L_2331:
        /*0018*/ 	.byte	0x04, 0x17
        /*001a*/ 	.short	(.L_2333 - .L_2332)
.L_2332:
        /*001c*/ 	.word	0x00000000
        /*0020*/ 	.short	0x0003
        /*0022*/ 	.short	0x0d68
        /*0024*/ 	.byte	0x00, 0xf0, 0x11, 0x00


	//----- nvinfo : EIATTR_KPARAM_INFO
	.align		4
.L_2333:
        /*0028*/ 	.byte	0x04, 0x17
        /*002a*/ 	.short	(.L_2335 - .L_2334)
.L_2334:
        /*002c*/ 	.word	0x00000000
        /*0030*/ 	.short	0x0002
        /*0032*/ 	.short	0x0d48
        /*0034*/ 	.byte	0x00, 0xf0, 0x81, 0x00


	//----- nvinfo : EIATTR_KPARAM_INFO
	.align		4
.L_2335:
        /*0038*/ 	.byte	0x04, 0x17
        /*003a*/ 	.short	(.L_2337 - .L_2336)
.L_2336:
        /*003c*/ 	.word	0x00000000
        /*0040*/ 	.short	0x0001
        /*0042*/ 	.short	0x0008
        /*0044*/ 	.byte	0x00, 0xf0, 0x01, 0x35


	//----- nvinfo : EIATTR_KPARAM_INFO
	.align		4
.L_2337:
        /*0048*/ 	.byte	0x04, 0x17
        /*004a*/ 	.short	(.L_2339 - .L_2338)
.L_2338:
        /*004c*/ 	.word	0x00000000
        /*0050*/ 	.short	0x0000
        /*0052*/ 	.short	0x0000
        /*0054*/ 	.byte	0x00, 0xf0, 0x21, 0x00


	//----- nvinfo : EIATTR_SPARSE_MMA_MASK
	.align		4
.L_2339:
        /*0058*/ 	.byte	0x03, 0x50
        /*005a*/ 	.short	0x0000


	//----- nvinfo : EIATTR_MAXREG_COUNT
	.align		4
        /*005c*/ 	.byte	0x03, 0x1b
        /*005e*/ 	.short	0x00ff


	//----- nvinfo : EIATTR_MERCURY_ISA_VERSION
	.align		4
        /*0060*/ 	.byte	0x03, 0x5f
        /*0062*/ 	.short	0x0101


	//----- nvinfo : EIATTR_EXIT_INSTR_OFFSETS
	.align		4
        /*0064*/ 	.byte	0x04, 0x1c
        /*0066*/ 	.short	(.L_2341 - .L_2340)


	//   ....[0]....
.L_2340:
        /*0068*/ 	.word	0x000000a0


	//   ....[1]....
        /*006c*/ 	.word	0x00000250


	//   ....[2]....
        /*0070*/ 	.word	0x000002f0


	//----- nvinfo : EIATTR_CRS_STACK_SIZE
	.align		4
.L_2341:
        /*0074*/ 	.byte	0x04, 0x1e
        /*0076*/ 	.short	(.L_2343 - .L_2342)
.L_2342:
        /*0078*/ 	.word	0x00000000


	//----- nvinfo : EIATTR_CBANK_PARAM_SIZE
	.align		4
.L_2343:
        /*007c*/ 	.byte	0x03, 0x19
        /*007e*/ 	.short	0x0d70


	//----- nvinfo : EIATTR_PARAM_CBANK
	.align		4
        /*0080*/ 	.byte	0x04, 0x0a
        /*0082*/ 	.short	(.L_2345 - .L_2344)
	.align		4
.L_2344:
        /*0084*/ 	.word	index@(.nv.constant0._ZN2at6native40_GLOBAL__N__2351210d_8_Shape_cu_49f7391c19CatArrayBatchedCopyINS1_10OpaqueTypeILj4EEEjLi1ELi64ELi64EEEvPT_NS1_25CatArrInputTensorMetadataIS5_T0_XT2_EXT3_EEENS1_16TensorSizeStrideIS8_Lj4EEEiS8_)
        /*0088*/ 	.short	0x0210
        /*008a*/ 	.short	0x0d70


	//----- nvinfo : EIATTR_SW_WAR
	.align		4
.L_2345:
        /*008c*/ 	.byte	0x04, 0x36
        /*008e*/ 	.short	(.L_2347 - .L_2346)
.L_2346:
        /*0090*/ 	.word	0x00000008
.L_2347:


//--------------------- .nv.info._ZN2at6native40_GLOBAL__N__2351210d_8_Shape_cu_49f7391c26CatArrayBatchedCopy_contigINS1_10OpaqueTypeILj4EEEjLi1ELi64ELi64EEEvPT_NS1_25CatArrInputTensorMetadataIS5_T0_XT2_EXT3_EEENS1_16TensorSizeStrideIS8_Lj4EEEiS8_ --------------------------
	.section	.nv.info._ZN2at6native40_GLOBAL__N__2351210d_8_Shape_cu_49f7391c26CatArrayBatchedCopy_contigINS1_10OpaqueTypeILj4EEEjLi1ELi64ELi64EEEvPT_NS1_25CatArrInputTensorMetadataIS5_T0_XT2_EXT3_EEENS1_16TensorSizeStrideIS8_Lj4EEEiS8_,"",@"SHT_CUDA_INFO"
	.sectionflags	@""
	.align	4


	//----- nvinfo : EIATTR_CUDA_API_VERSION
	.align		4
        /*0000*/ 	.byte	0x04, 0x37
        /*0002*/ 	.short	(.L_2349 - .L_2348)
.L_2348:
        /*0004*/ 	.word	0x00000082


	//----- nvinfo : EIATTR_KPARAM_INFO
	.align		4
.L_2349:
        /*0008*/ 	.byte	0x04, 0x17
        /*000a*/ 	.short	(.L_2351 - .L_2350)
.L_2350:
        /*000c*/ 	.word	0x00000000
        /*0010*/ 	.short	0x0004
        /*0012*/ 	.short	0x0d6c
        /*0014*/ 	.byte	0x00, 0xf0, 0x11, 0x00


	//----- nvinfo : EIATTR_KPARAM_INFO
	.align		4
.L_2351:
        /*0018*/ 	.byte	0x04, 0x17
        /*001a*/ 	.short	(.L_2353 - .L_2352)
.L_2352:
        /*001c*/ 	.word	0x00000000
        /*0020*/ 	.short	0x0003
        /*0022*/ 	.short	0x0d68
        /*0024*/ 	.byte	0x00, 0xf0, 0x11, 0x00


	//----- nvinfo : EIATTR_KPARAM_INFO
	.align		4
.L_2353:
        /*0028*/ 	.byte	0x04, 0x17
        /*002a*/ 	.short	(.L_2355 - .L_2354)
.L_2354:
        /*002c*/ 	.word	0x00000000
        /*0030*/ 	.short	0x0002
        /*0032*/ 	.short	0x0d48
        /*0034*/ 	.byte	0x00, 0xf0, 0x81, 0x00


	//----- nvinfo : EIATTR_KPARAM_INFO
	.align		4
.L_2355:
        /*0038*/ 	.byte	0x04, 0x17
        /*003a*/ 	.short	(.L_2357 - .L_2356)
.L_2356:
        /*003c*/ 	.word	0x00000000
        /*0040*/ 	.short	0x0001
        /*0042*/ 	.short	0x0008
        /*0044*/ 	.byte	0x00, 0xf0, 0x01, 0x35


	//----- nvinfo : EIATTR_KPARAM_INFO
	.align		4
.L_2357:
        /*0048*/ 	.byte	0x04, 0x17
        /*004a*/ 	.short	(.L_2359 - .L_2358)
.L_2358:
        /*004c*/ 	.word	0x00000000
        /*0050*/ 	.short	0x0000
        /*0052*/ 	.short	0x0000
        /*0054*/ 	.byte	0x00, 0xf0, 0x21, 0x00


	//----- nvinfo : EIATTR_SPARSE_MMA_MASK
	.align		4
.L_2359:
        /*0058*/ 	.byte	0x03, 0x50
        /*005a*/ 	.short	0x0000


	//----- nvinfo : EIATTR_MAXREG_COUNT
	.align		4
        /*005c*/ 	.byte	0x03, 0x1b
        /*005e*/ 	.short	0x00ff


	//----- nvinfo : EIATTR_MERCURY_ISA_VERSION
	.align		4
        /*0060*/ 	.byte	0x03, 0x5f
        /*0062*/ 	.short	0x0101


	//----- nvinfo : EIATTR_EXIT_INSTR_OFFSETS
	.align		4
        /*0064*/ 	.byte	0x04, 0x1c
        /*0066*/ 	.short	(.L_2361 - .L_2360)


	//   ....[0]....
.L_2360:
        /*0068*/ 	.word	0x000000a0


	//   ....[1]....
        /*006c*/ 	.word	0x000001d0


	//----- nvinfo : EIATTR_CRS_STACK_SIZE
	.align		4
.L_2361:
        /*0070*/ 	.byte	0x04, 0x1e
        /*0072*/ 	.short	(.L_2363 - .L_2362)
.L_2362:
        /*0074*/ 	.word	0x00000000


	//----- nvinfo : EIATTR_CBANK_PARAM_SIZE
	.align		4
.L_2363:
        /*0078*/ 	.byte	0x03, 0x19
        /*007a*/ 	.short	0x0d70


	//----- nvinfo : EIATTR_PARAM_CBANK
	.align		4
        /*007c*/ 	.byte	0x04, 0x0a
        /*007e*/ 	.short	(.L_2365 - .L_2364)
	.align		4
.L_2364:
        /*0080*/ 	.word	index@(.nv.constant0._ZN2at6native40_GLOBAL__N__2351210d_8_Shape_cu_49f7391c26CatArrayBatchedCopy_contigINS1_10OpaqueTypeILj4EEEjLi1ELi64ELi64EEEvPT_NS1_25CatArrInputTensorMetadataIS5_T0_XT2_EXT3_EEENS1_16TensorSizeStrideIS8_Lj4EEEiS8_)
        /*0084*/ 	.short	0x0210
        /*0086*/ 	.short	0x0d70


	//----- nvinfo : EIATTR_SW_WAR
	.align		4
.L_2365:
        /*0088*/ 	.byte	0x04, 0x36
        /*008a*/ 	.short	(.L_2367 - .L_2366)
.L_2366:
        /*008c*/ 	.word	0x00000008
.L_2367:


//--------------------- .nv.info._ZN2at6native40_GLOBAL__N__2351210d_8_Shape_cu_49f7391c35CatArrayBatchedCopy_alignedK_contigINS1_10OpaqueTypeILj4EEEjLi1ELi64ELi64ELi8EEEvPT_NS1_25CatArrInputTensorMetadataIS5_T0_XT2_EXT3_EEENS1_16TensorSizeStrideIS8_Lj4EEEiS8_ --------------------------
	.section	.nv.info._ZN2at6native40_GLOBAL__N__2351210d_8_Shape_cu_49f7391c35CatArrayBatchedCopy_alignedK_contigINS1_10OpaqueTypeILj4EEEjLi1ELi64ELi64ELi8EEEvPT_NS1_25CatArrInputTensorMetadataIS5_T0_XT2_EXT3_EEENS1_16TensorSizeStrideIS8_Lj4EEEiS8_,"",@"SHT_CUDA_INFO"
	.sectionflags	@""
	.align	4


	//----- nvinfo : EIATTR_CUDA_API_VERSION
	.align		4
        /*0000*/ 	.byte	0x04, 0x37
        /*0002*/ 	.short	(.L_2369 - .L_2368)
.L_2368:
        /*0004*/ 	.word	0x00000082


	//----- nvinfo : EIATTR_KPARAM_INFO
	.align		4
.L_2369:
        /*0008*/ 	.byte	0x04, 0x17
        /*000a*/ 	.short	(.L_2371 - .L_2370)
.L_2370:
        /*000c*/ 	.word	0x00000000
        /*0010*/ 	.short	0x0004
        /*0012*/ 	.short	0x0d6c
        /*0014*/ 	.byte	0x00, 0xf0, 0x11, 0x00


	//----- nvinfo : EIATTR_KPARAM_INFO
	.align		4
.L_2371:
        /*0018*/ 	.byte	0x04, 0x17
        /*001a*/ 	.short	(.L_2373 - .L_2372)
.L_2372:
        /*001c*/ 	.word	0x00000000
        /*0020*/ 	.short	0x0003
        /*0022*/ 	.short	0x0d68
        /*0024*/ 	.byte	0x00, 0xf0, 0x11, 0x00


	//----- nvinfo : EIATTR_KPARAM_INFO
	.align		4
.L_2373:
        /*0028*/ 	.byte	0x04, 0x17
        /*002a*/ 	.short	(.L_2375 - .L_2374)
.L_2374:
        /*002c*/ 	.word	0x00000000
        /*0030*/ 	.short	0x0002
        /*0032*/ 	.short	0x0d48
        /*0034*/ 	.byte	0x00, 0xf0, 0x81, 0x00


	//----- nvinfo : EIATTR_KPARAM_INFO
	.align		4
.L_2375:
        /*0038*/ 	.byte	0x04, 0x17
        /*003a*/ 	.short	(.L_2377 - .L_2376)
.L_2376:
        /*003c*/ 	.word	0x00000000
        /*0040*/ 	.short	0x0001
        /*0042*/ 	.short	0x0008
        /*0044*/ 	.byte	0x00, 0xf0, 0x01, 0x35


	//----- nvinfo : EIATTR_KPARAM_INFO
	.align		4
.L_2377:
        /*0048*/ 	.byte	0x04, 0x17
        /*004a*/ 	.short	(.L_2379 - .L_2378)
.L_2378:
        /*004c*/ 	.word	0x00000000
        /*0050*/ 	.short	0x0000
        /*0052*/ 	.short	0x0000
        /*0054*/ 	.byte	0x00, 0xf0, 0x21, 0x00


	//----- nvinfo : EIATTR_SPARSE_MMA_MASK
	.align		4
.L_2379:
        /*0058*/ 	.byte	0x03, 0x50
        /*005a*/ 	.short	0x0000


	//----- nvinfo : EIATTR_MAXREG_COUNT
	.align		4
        /*005c*/ 	.byte	0x03, 0x1b
        /*005e*/ 	.short	0x00ff


	//----- nvinfo : EIATTR_MERCURY_ISA_VERSION
	.align		4
        /*0060*/ 	.byte	0x03, 0x5f
        /*0062*/ 	.short	0x0101


	//----- nvinfo : EIATTR_EXIT_INSTR_OFFSETS
	.align		4
        /*0064*/ 	.byte	0x04, 0x1c
        /*0066*/ 	.short	(.L_2381 - .L_2380)


	//   ....[0]....
.L_2380:
        /*0068*/ 	.word	0x000000b0


	//   ....[1]....
        /*006c*/ 	.word	0x00000290


	//   ....[2]....
        /*0070*/ 	.word	0x00000400


	//   ....[3]....
        /*0074*/ 	.word	0x00000640


	//----- nvinfo : EIATTR_CRS_STACK_SIZE
	.align		4
.L_2381:
        /*0078*/ 	.byte	0x04, 0x1e
        /*007a*/ 	.short	(.L_2383 - .L_2382)
.L_2382:
        /*007c*/ 	.word	0x00000000


	//----- nvinfo : EIATTR_CBANK_PARAM_SIZE
	.align		4
.L_2383:
        /*0080*/ 	.byte	0x03, 0x19
        /*0082*/ 	.short	0x0d70


	//----- nvinfo : EIATTR_PARAM_CBANK
	.align		4
        /*0084*/ 	.byte	0x04, 0x0a
        /*0086*/ 	.short	(.L_2385 - .L_2384)
	.align		4
.L_2384:
        /*0088*/ 	.word	index@(.nv.constant0._ZN2at6native40_GLOBAL__N__2351210d_8_Shape_cu_49f7391c35CatArrayBatchedCopy_alignedK_contigINS1_10OpaqueTypeILj4EEEjLi1ELi64ELi64ELi8EEEvPT_NS1_25CatArrInputTensorMetadataIS5_T0_XT2_EXT3_EEENS1_16TensorSizeStrideIS8_Lj4EEEiS8_)
        /*008c*/ 	.short	0x0210
        /*008e*/ 	.short	0x0d70


	//----- nvinfo : EIATTR_SW_WAR
	.align		4
.L_2385:
        /*0090*/ 	.byte	0x04, 0x36
        /*0092*/ 	.short	(.L_2387 - .L_2386)
.L_2386:
        /*0094*/ 	.word	0x00000008
.L_2387:


//--------------------- .nv.info._ZN2at6native40_GLOBAL__N__2351210d_8_Shape_cu_49f7391c35CatArrayBatchedCopy_alignedK_contigINS1_10OpaqueTypeILj4EEEjLi1ELi64ELi64ELi16EEEvPT_NS1_25CatArrInputTensorMetadataIS5_T0_XT2_EXT3_EEENS1_16TensorSizeStrideIS8_Lj4EEEiS8_ --------------------------
	.section	.nv.info._ZN2at6native40_GLOBAL__N__2351210d_8_Shape_cu_49f7391c35CatArrayBatchedCopy_alignedK_contigINS1_10OpaqueTypeILj4EEEjLi1ELi64ELi64ELi16EEEvPT_NS1_25CatArrInputTensorMetadataIS5_T0_XT2_EXT3_EEENS1_16TensorSizeStrideIS8_Lj4EEEiS8_,"",@"SHT_CUDA_INFO"
	.sectionflags	@""
	.align	4


	//----- nvinfo : EIATTR_CUDA_API_VERSION
	.align		4
        /*0000*/ 	.byte	0x04, 0x37
        /*0002*/ 	.short	(.L_2389 - .L_2388)
.L_2388:
        /*0004*/ 	.word	0x00000082


	//----- nvinfo : EIATTR_KPARAM_INFO
	.align		4
.L_2389:
        /*0008*/ 	.byte	0x04, 0x17
        /*000a*/ 	.short	(.L_2391 - .L_2390)
.L_2390:
        /*000c*/ 	.word	0x00000000
        /*0010*/ 	.short	0x0004
        /*0012*/ 	.short	0x0d6c
        /*0014*/ 	.byte	0x00, 0xf0, 0x11, 0x00


	//----- nvinfo : EIATTR_KPARAM_INFO
	.align		4
.L_2391:
        /*0018*/ 	.byte	0x04, 0x17
        /*001a*/ 	.short	(.L_2393 - .L_2392)
.L_2392:
        /*001c*/ 	.word	0x00000000
        /*0020*/ 	.short	0x0003
        /*0022*/ 	.short	0x0d68
        /*0024*/ 	.byte	0x00, 0xf0, 0x11, 0x00


	//----- nvinfo : EIATTR_KPARAM_INFO
	.align		4
.L_2393:
        /*0028*/ 	.byte	0x04, 0x17
        /*002a*/ 	.short	(.L_2395 - .L_2394)
.L_2394:
        /*002c*/ 	.word	0x00000000
        /*0030*/ 	.short	0x0002
        /*0032*/ 	.short	0x0d48
        /*0034*/ 	.byte	0x00, 0xf0, 0x81, 0x00


	//----- nvinfo : EIATTR_KPARAM_INFO
	.align		4
.L_2395:
        /*0038*/ 	.byte	0x04, 0x17
        /*003a*/ 	.short	(.L_2397 - .L_2396)
.L_2396:
        /*003c*/ 	.word	0x00000000
        /*0040*/ 	.short	0x0001
        /*0042*/ 	.short	0x0008
        /*0044*/ 	.byte	0x00, 0xf0, 0x01, 0x35


	//----- nvinfo : EIATTR_KPARAM_INFO
	.align		4
.L_2397:
        /*0048*/ 	.byte	0x04, 0x17
        /*004a*/ 	.short	(.L_2399 - .L_2398)
.L_2398:
        /*004c*/ 	.word	0x00000000
        /*0050*/ 	.short	0x0000
        /*0052*/ 	.short	0x0000
        /*0054*/ 	.byte	0x00, 0xf0, 0x21, 0x00


	//----- nvinfo : EIATTR_SPARSE_MMA_MASK
	.align		4
.L_2399:
        /*0058*/ 	.byte	0x03, 0x50
        /*005a*/ 	.short	0x0000


	//----- nvinfo : EIATTR_MAXREG_COUNT
	.align		4
        /*005c*/ 	.byte	0x03, 0x1b
        /*005e*/ 	.short	0x00ff


	//----- nvinfo : EIATTR_MERCURY_ISA_VERSION
	.align		4
        /*0060*/ 	.byte	0x03, 0x5f
        /*0062*/ 	.short	0x0101


	//----- nvinfo : EIATTR_EXIT_INSTR_OFFSETS
	.align		4
        /*0064*/ 	.byte	0x04, 0x1c
        /*0066*/ 	.short	(.L_2401 - .L_2400)


	//   ....[0]....
.L_2400:
        /*0068*/ 	.word	0x000000b0


	//   ....[1]....
        /*006c*/ 	.word	0x000002e0


	//   ....[2]....
        /*0070*/ 	.word	0x000004b0


	//   ....[3]....
        /*0074*/ 	.word	0x000006f0


	//----- nvinfo : EIATTR_CRS_STACK_SIZE
	.align		4
.L_2401:
        /*0078*/ 	.byte	0x04, 0x1e
        /*007a*/ 	.short	(.L_2403 - .L_2402)
.L_2402:
        /*007c*/ 	.word	0x00000000


	//----- nvinfo : EIATTR_CBANK_PARAM_SIZE
	.align		4
.L_2403:
        /*0080*/ 	.byte	0x03, 0x19
        /*0082*/ 	.short	0x0d70


	//----- nvinfo : EIATTR_PARAM_CBANK
	.align		4
        /*0084*/ 	.byte	0x04, 0x0a
        /*0086*/ 	.short	(.L_2405 - .L_2404)
	.align		4
.L_2404:
        /*0088*/ 	.word	index@(.nv.constant0._ZN2at6native40_GLOBAL__N__2351210d_8_Shape_cu_49f7391c35CatArrayBatchedCopy_alignedK_contigINS1_10OpaqueTypeILj4EEEjLi1ELi64ELi64ELi16EEEvPT_NS1_25CatArrInputTensorMetadataIS5_T0_XT2_EXT3_EEENS1_16TensorSizeStrideIS8_Lj4EEEiS8_)
        /*008c*/ 	.short	0x0210
        /*008e*/ 	.short	0x0d70


	//----- nvinfo : EIATTR_SW_WAR
	.align		4
.L_2405:
        /*0090*/ 	.byte	0x04, 0x36
        /*0092*/ 	.short	(.L_2407 - .L_2406)
.L_2406:
        /*0094*/ 	.word	0x00000008
.L_2407:


//--------------------- .nv.info._ZN2at6native40_GLOBAL__N__2351210d_8_Shape_cu_49f7391c30CatArrayBatchedCopy_vectorizedINS1_10OpaqueTypeILj4EEEjLi1ELi64ELi64ELi16ELi4EEEvPcNS1_25CatArrInputTensorMetadataIT_T0_XT2_EXT3_EEENS1_16TensorSizeStrideIS8_Lj4EEEiS8_ --------------------------
	.section	.nv.info._ZN2at6native40_GLOBAL__N__2351210d_8_Shape_cu_49f7391c30CatArrayBatchedCopy_vectorizedINS1_10OpaqueTypeILj4EEEjLi1ELi64ELi64ELi16ELi4EEEvPcNS1_25CatArrInputTensorMetadataIT_T0_XT2_EXT3_EEENS1_16TensorSizeStrideIS8_Lj4EEEiS8_,"",@"SHT_CUDA_INFO"
	.sectionflags	@""
	.align	4


	//----- nvinfo : EIATTR_CUDA_API_VERSION
	.align		4
        /*0000*/ 	.byte	0x04, 0x37
        /*0002*/ 	.short	(.L_2409 - .L_2408)
.L_2408:
        /*0004*/ 	.word	0x00000082


	//----- nvinfo : EIATTR_KPARAM_INFO
	.align		4
.L_2409:
        /*0008*/ 	.byte	0x04, 0x17
        /*000a*/ 	.short	(.L_2411 - .L_2410)
.L_2410:
        /*000c*/ 	.word	0x00000000
        /*0010*/ 	.short	0x0004
        /*0012*/ 	.short	0x0d6c
        /*0014*/ 	.byte	0x00, 0xf0, 0x11, 0x00


	//----- nvinfo : EIATTR_KPARAM_INFO
	.align		4
.L_2411:
        /*0018*/ 	.byte	0x04, 0x17
        /*001a*/ 	.short	(.L_2413 - .L_2412)
.L_2412:
        /*001c*/ 	.word	0x00000000
        /*0020*/ 	.short	0x0003
        /*0022*/ 	.short	0x0d68
        /*0024*/ 	.byte	0x00, 0xf0, 0x11, 0x00


	//----- nvinfo : EIATTR_KPARAM_INFO
	.align		4
.L_2413:
        /*0028*/ 	.byte	0x04, 0x17
        /*002a*/ 	.short	(.L_2415 - .L_2414)
.L_2414:
        /*002c*/ 	.word	0x00000000
        /*0030*/ 	.short	0x0002
        /*0032*/ 	.short	0x0d48
        /*0034*/ 	.byte	0x00, 0xf0, 0x81, 0x00


	//----- nvinfo : EIATTR_KPARAM_INFO
	.align		4
.L_2415:
        /*0038*/ 	.byte	0x04, 0x17
        /*003a*/ 	.short	(.L_2417 - .L_2416)
.L_2416:
        /*003c*/ 	.word	0x00000000
        /*0040*/ 	.short	0x0001
        /*0042*/ 	.short	0x0008
        /*0044*/ 	.byte	0x00, 0xf0, 0x01, 0x35


	//----- nvinfo : EIATTR_KPARAM_INFO
	.align		4
.L_2417:
        /*0048*/ 	.byte	0x04, 0x17
        /*004a*/ 	.short	(.L_2419 - .L_2418)
.L_2418:
        /*004c*/ 	.word	0x00000000
        /*0050*/ 	.short	0x0000
        /*0052*/ 	.short	0x0000
        /*0054*/ 	.byte	0x00, 0xf0, 0x21, 0x00


	//----- nvinfo : EIATTR_SPARSE_MMA_MASK
	.align		4
.L_2419:
        /*0058*/ 	.byte	0x03, 0x50
        /*005a*/ 	.short	0x0000


	//----- nvinfo : EIATTR_MAXREG_COUNT
	.align		4
        /*005c*/ 	.byte	0x03, 0x1b
        /*005e*/ 	.short	0x00ff


	//----- nvinfo : EIATTR_MERCURY_ISA_VERSION
	.align		4
        /*0060*/ 	.byte	0x03, 0x5f
        /*0062*/ 	.short	0x0101


	//----- nvinfo : EIATTR_EXIT_INSTR_OFFSETS
	.align		4
        /*0064*/ 	.byte	0x04, 0x1c
        /*0066*/ 	.short	(.L_2421 - .L_2420)


	//   ....[0]....
.L_2420:
        /*0068*/ 	.word	0x000000b0


	//   ....[1]....
        /*006c*/ 	.word	0x00000210


	//----- nvinfo : EIATTR_CRS_STACK_SIZE
	.align		4
.L_2421:
        /*0070*/ 	.byte	0x04, 0x1e
        /*0072*/ 	.short	(.L_2423 - .L_2422)
.L_2422:
        /*0074*/ 	.word	0x00000000


	//----- nvinfo : EIATTR_CBANK_PARAM_SIZE
	.align		4
.L_2423:
        /*0078*/ 	.byte	0x03, 0x19
        /*007a*/ 	.short	0x0d70


	//----- nvinfo : EIATTR_PARAM_CBANK
	.align		4
        /*007c*/ 	.byte	0x04, 0x0a
        /*007e*/ 	.short	(.L_2425 - .L_2424)
	.align		4
.L_2424:
        /*0080*/ 	.word	index@(.nv.constant0._ZN2at6native40_GLOBAL__N__2351210d_8_Shape_cu_49f7391c30CatArrayBatchedCopy_vectorizedINS1_10OpaqueTypeILj4EEEjLi1ELi64ELi64ELi16ELi4EEEvPcNS1_25CatArrInputTensorMetadataIT_T0_XT2_EXT3_EEENS1_16TensorSizeStrideIS8_Lj4EEEiS8_)
        /*0084*/ 	.short	0x0210
        /*0086*/ 	.short	0x0d70


	//----- nvinfo : EIATTR_SW_WAR
	.align		4
.L_2425:
        /*0088*/ 	.byte	0x04, 0x36
        /*008a*/ 	.short	(.L_2427 - .L_2426)
.L_2426:
        /*008c*/ 	.word	0x00000008
.L_2427:


//--------------------- .nv.info._ZN2at6native40_GLOBAL__N__2351210d_8_Shape_cu_49f7391c19CatArrayBatchedCopyINS1_10OpaqueTypeILj2EEEjLi4ELi64ELi64EEEvPT_NS1_25CatArrInputTensorMetadataIS5_T0_XT2_EXT3_EEENS1_16TensorSizeStrideIS8_Lj4EEEiS8_ --------------------------
	.section	.nv.info._ZN2at6native40_GLOBAL__N__2351210d_8_Shape_cu_49f7391c19CatArrayBatchedCopyINS1_10OpaqueTypeILj2EEEjLi4ELi64ELi64EEEvPT_NS1_25CatArrInputTensorMetadataIS5_T0_XT2_EXT3_EEENS1_16TensorSizeStrideIS8_Lj4EEEiS8_,"",@"SHT_CUDA_INFO"
	.sectionflags	@""
	.align	4


	//----- nvinfo : EIATTR_CUDA_API_VERSION
	.align		4
        /*0000*/ 	.byte	0x04, 0x37
        /*0002*/ 	.short	(.L_2429 - .L_2428)
.L_2428:
        /*0004*/ 	.word	0x00000082


	//----- nvinfo : EIATTR_KPARAM_INFO
	.align		4
.L_2429:
        /*0008*/ 	.byte	0x04, 0x17
        /*000a*/ 	.short	(.L_2431 - .L_2430)
.L_2430:
        /*000c*/ 	.word	0x00000000
        /*0010*/ 	.short	0x0004
        /*0012*/ 	.short	0x0d6c
        /*0014*/ 	.byte	0x00, 0xf0, 0x11, 0x00


	//----- nvinfo : EIATTR_KPARAM_INFO
	.align		4
.L_2431:
        /*0018*/ 	.byte	0x04, 0x17
        /*001a*/ 	.short	(.L_2433 - .L_2432)
.L_2432:
        /*001c*/ 	.word	0x00000000
        /*0020*/ 	.short	0x0003
        /*0022*/ 	.short	0x0d68
        /*0024*/ 	.byte	0x00, 0xf0, 0x11, 0x00


	//----- nvinfo : EIATTR_KPARAM_INFO
	.align		4
.L_2433:
        /*0028*/ 	.byte	0x04, 0x17
        /*002a*/ 	.short	(.L_2435 - .L_2434)
.L_2434:
        /*002c*/ 	.word	0x00000000
        /*0030*/ 	.short	0x0002
        /*0032*/ 	.short	0x0d48
        /*0034*/ 	.byte	0x00, 0xf0, 0x81, 0x00


	//----- nvinfo : EIATTR_KPARAM_INFO
	.align		4
.L_2435:
        /*0038*/ 	.byte	0x04, 0x17
        /*003a*/ 	.short	(.L_2437 - .L_2436)
.L_2436:
        /*003c*/ 	.word	0x00000000
        /*0040*/ 	.short	0x0001
        /*0042*/ 	.short	0x0008
        /*0044*/ 	.byte	0x00, 0xf0, 0x01, 0x35


	//----- nvinfo : EIATTR_KPARAM_INFO
	.align		4
.L_2437:
        /*0048*/ 	.byte	0x04, 0x17
        /*004a*/ 	.short	(.L_2439 - .L_2438)
.L_2438:
        /*004c*/ 	.word	0x00000000
        /*0050*/ 	.short	0x0000
        /*0052*/ 	.short	0x0000
        /*0054*/ 	.byte	0x00, 0xf0, 0x21, 0x00


	//----- nvinfo : EIATTR_SPARSE_MMA_MASK
	.align		4
.L_2439:
        /*0058*/ 	.byte	0x03, 0x50
        /*005a*/ 	.short	0x0000


	//----- nvinfo : EIATTR_MAXREG_COUNT
	.align		4
        /*005c*/ 	.byte	0x03, 0x1b
        /*005e*/ 	.short	0x00ff


	//----- nvinfo : EIATTR_MERCURY_ISA_VERSION
	.align		4
        /*0060*/ 	.byte	0x03, 0x5f
        /*0062*/ 	.short	0x0101


	//----- nvinfo : EIATTR_EXIT_INSTR_OFFSETS
	.align		4
        /*0064*/ 	.byte	0x04, 0x1c
        /*0066*/ 	.short	(.L_2441 - .L_2440)


	//   ....[0]....
.L_2440:
        /*0068*/ 	.word	0x000000a0


	//   ....[1]....
        /*006c*/ 	.word	0x00000730


	//   ....[2]....
        /*0070*/ 	.word	0x00001110


	//----- nvinfo : EIATTR_CRS_STACK_SIZE
	.align		4
.L_2441:
        /*0074*/ 	.byte	0x04, 0x1e
        /*0076*/ 	.short	(.L_2443 - .L_2442)
.L_2442:
        /*0078*/ 	.word	0x00000000


	//----- nvinfo : EIATTR_CBANK_PARAM_SIZE
	.align		4
.L_2443:
        /*007c*/ 	.byte	0x03, 0x19
        /*007e*/ 	.short	0x0d70


	//----- nvinfo : EIATTR_PARAM_CBANK
	.align		4
        /*0080*/ 	.byte	0x04, 0x0a
        /*0082*/ 	.short	(.L_2445 - .L_2444)
	.align		4
.L_2444:
        /*0084*/ 	.word	index@(.nv.constant0._ZN2at6native40_GLOBAL__N__2351210d_8_Shape_cu_49f7391c19CatArrayBatchedCopyINS1_10OpaqueTypeILj2EEEjLi4ELi64ELi64EEEvPT_NS1_25CatArrInputTensorMetadataIS5_T0_XT2_EXT3_EEENS1_16TensorSizeStrideIS8_Lj4EEEiS8_)
        /*0088*/ 	.short	0x0210
        /*008a*/ 	.short	0x0d70


	//----- nvinfo : EIATTR_SW_WAR
	.align		4
.L_2445:
        /*008c*/ 	.byte	0x04, 0x36
        /*008e*/ 	.short	(.L_2447 - .L_2446)
.L_2446:
        /*0090*/ 	.word	0x00000008
.L_2447:


//--------------------- .nv.info._ZN2at6native40_GLOBAL__N__2351210d_8_Shape_cu_49f7391c26CatArrayBatchedCopy_contigINS1_10OpaqueTypeILj2EEEjLi4ELi64ELi64EEEvPT_NS1_25CatArrInputTensorMetadataIS5_T0_XT2_EXT3_EEENS1_16TensorSizeStrideIS8_Lj4EEEiS8_ --------------------------
	.section	.nv.info._ZN2at6native40_GLOBAL__N__2351210d_8_Shape_cu_49f7391c26CatArrayBatchedCopy_contigINS1_10OpaqueTypeILj2EEEjLi4ELi64ELi64EEEvPT_NS1_25CatArrInputTensorMetadataIS5_T0_XT2_EXT3_EEENS1_16TensorSizeStrideIS8_Lj4EEEiS8_,"",@"SHT_CUDA_INFO"
	.sectionflags	@""
	.align	4


	//----- nvinfo : EIATTR_CUDA_API_VERSION
	.align		4
        /*0000*/ 	.byte	0x04, 0x37
        /*0002*/ 	.short	(.L_2449 - .L_2448)
.L_2448:
        /*0004*/ 	.word	0x00000082


	//----- nvinfo : EIATTR_KPARAM_INFO
	.align		4
.L_2449:
        /*0008*/ 	.byte	0x04, 0x17
        /*000a*/ 	.short	(.L_2451 - .L_2450)
.L_2450:
        /*000c*/ 	.word	0x00000000
        /*0010*/ 	.short	0x0004
        /*0012*/ 	.short	0x0d6c
        /*0014*/ 	.byte	0x00, 0xf0, 0x11, 0x00


	//----- nvinfo : EIATTR_KPARAM_INFO
	.align		4
.L_2451:
        /*0018*/ 	.byte	0x04, 0x17
        /*001a*/ 	.short	(.L_2453 - .L_2452)
.L_2452:
        /*001c*/ 	.word	0x00000000
        /*0020*/ 	.short	0x0003
        /*0022*/ 	.short	0x0d68
        /*0024*/ 	.byte	0x00, 0xf0, 0x11, 0x00


	//----- nvinfo : EIATTR_KPARAM_INFO
	.align		4
.L_2453:
        /*0028*/ 	.byte	0x04, 0x17
        /*002a*/ 	.short	(.L_2455 - .L_2454)
.L_2454:
        /*002c*/ 	.word	0x00000000
        /*0030*/ 	.short	0x0002
        /*0032*/ 	.short	0x0d48
        /*0034*/ 	.byte	0x00, 0xf0, 0x81, 0x00


	//----- nvinfo : EIATTR_KPARAM_INFO
	.align		4
.L_2455:
        /*0038*/ 	.byte	0x04, 0x17
        /*003a*/ 	.short	(.L_2457 - .L_2456)
.L_2456:
        /*003c*/ 	.word	0x00000000
        /*0040*/ 	.short	0x0001
        /*0042*/ 	.short	0x0008
        /*0044*/ 	.byte	0x00, 0xf0, 0x01, 0x35


	//----- nvinfo : EIATTR_KPARAM_INFO
	.align		4
.L_2457:
        /*0048*/ 	.byte	0x04, 0x17
        /*004a*/ 	.short	(.L_2459 - .L_2458)
.L_2458:
        /*004c*/ 	.word	0x00000000
        /*0050*/ 	.short	0x0000
        /*0052*/ 	.short	0x0000
        /*0054*/ 	.byte	0x00, 0xf0, 0x21, 0x00


	//----- nvinfo : EIATTR_SPARSE_MMA_MASK
	.align		4
.L_2459:
        /*0058*/ 	.byte	0x03, 0x50
        /*005a*/ 	.short	0x0000


	//----- nvinfo : EIATTR_MAXREG_COUNT
	.align		4
        /*005c*/ 	.byte	0x03, 0x1b
        /*005e*/ 	.short	0x00ff


	//----- nvinfo : EIATTR_MERCURY_ISA_VERSION
	.align		4
        /*0060*/ 	.byte	0x03, 0x5f
        /*0062*/ 	.short	0x0101


	//----- nvinfo : EIATTR_EXIT_INSTR_OFFSETS
	.align		4
        /*0064*/ 	.byte	0x04, 0x1c
        /*0066*/ 	.short	(.L_2461 - .L_2460)


	//   ....[0]....
.L_2460:
        /*0068*/ 	.word	0x000000a0


	//   ....[1]....
        /*006c*/ 	.word	0x000006a0


	//----- nvinfo : EIATTR_CRS_STACK_SIZE
	.align		4
.L_2461:
        /*0070*/ 	.byte	0x04, 0x1e
        /*0072*/ 	.short	(.L_2463 - .L_2462)
.L_2462:
        /*0074*/ 	.word	0x00000000


	//----- nvinfo : EIATTR_CBANK_PARAM_SIZE
	.align		4
.L_2463:
        /*0078*/ 	.byte	0x03, 0x19
        /*007a*/ 	.short	0x0d70


	//----- nvinfo : EIATTR_PARAM_CBANK
	.align		4
        /*007c*/ 	.byte	0x04, 0x0a
        /*007e*/ 	.short	(.L_2465 - .L_2464)
	.align		4
.L_2464:
        /*0080*/ 	.word	index@(.nv.constant0._ZN2at6native40_GLOBAL__N__2351210d_8_Shape_cu_49f7391c26CatArrayBatchedCopy_contigINS1_10OpaqueTypeILj2EEEjLi4ELi64ELi64EEEvPT_NS1_25CatArrInputTensorMetadataIS5_T0_XT2_EXT3_EEENS1_16TensorSizeStrideIS8_Lj4EEEiS8_)
        /*0084*/ 	.short	0x0210
        /*0086*/ 	.short	0x0d70


	//----- nvinfo : EIATTR_SW_WAR
	.align		4
.L_2465:
        /*0088*/ 	.byte	0x04, 0x36
        /*008a*/ 	.short	(.L_2467 - .L_2466)
.L_2466:
        /*008c*/ 	.word	0x00000008
.L_2467:


//--------------------- .nv.info._ZN2at6native40_GLOBAL__N__2351210d_8_Shape_cu_49f7391c35CatArrayBatchedCopy_alignedK_contigINS1_10OpaqueTypeILj2EEEjLi4ELi64ELi64ELi8EEEvPT_NS1_25CatArrInputTensorMetadataIS5_T0_XT2_EXT3_EEENS1_16TensorSizeStrideIS8_Lj4EEEiS8_ --------------------------
	.section	.nv.info._ZN2at6native40_GLOBAL__N__2351210d_8_Shape_cu_49f7391c35CatArrayBatchedCopy_alignedK_contigINS1_10OpaqueTypeILj2EEEjLi4ELi64ELi64ELi8EEEvPT_NS1_25CatArrInputTensorMetadataIS5_T0_XT2_EXT3_EEENS1_16TensorSizeStrideIS8_Lj4EEEiS8_,"",@"SHT_CUDA_INFO"
	.sectionflags	@""
	.align	4


	//----- nvinfo : EIATTR_CUDA_API_VERSION
	.align		4
        /*0000*/ 	.byte	0x04, 0x37
        /*0002*/ 	.short	(.L_2469 - .L_2468)
.L_2468:
        /*0004*/ 	.word	0x00000082


	//----- nvinfo : EIATTR_KPARAM_INFO
	.align		4
.L_2469:
        /*0008*/ 	.byte	0x04, 0x17
        /*000a*/ 	.short	(.L_2471 - .L_2470)
.L_2470:
        /*000c*/ 	.word	0x00000000
        /*0010*/ 	.short	0x0004
        /*0012*/ 	.short	0x0d6c
        /*0014*/ 	.byte	0x00, 0xf0, 0x11, 0x00


	//----- nvinfo : EIATTR_KPARAM_INFO
	.align		4
.L_2471:
        /*0018*/ 	.byte	0x04, 0x17
        /*001a*/ 	.short	(.L_2473 - .L_2472)
.L_2472:
        /*001c*/ 	.word	0x00000000
        /*0020*/ 	.short	0x0003
        /*0022*/ 	.short	0x0d68
        /*0024*/ 	.byte	0x00, 0xf0, 0x11, 0x00


	//----- nvinfo : EIATTR_KPARAM_INFO
	.align		4
.L_2473:
        /*0028*/ 	.byte	0x04, 0x17
        /*002a*/ 	.short	(.L_2475 - .L_2474)
.L_2474:
        /*002c*/ 	.word	0x00000000
        /*0030*/ 	.short	0x0002
        /*0032*/ 	.short	0x0d48
        /*0034*/ 	.byte	0x00, 0xf0, 0x81, 0x00


	//----- nvinfo : EIATTR_KPARAM_INFO
	.align		4
.L_2475:
        /*0038*/ 	.byte	0x04, 0x17
        /*003a*/ 	.short	(.L_2477 - .L_2476)
.L_2476:
        /*003c*/ 	.word	0x00000000
        /*0040*/ 	.short	0x0001
        /*0042*/ 	.short	0x0008
        /*0044*/ 	.byte	0x00, 0xf0, 0x01, 0x35


	//----- nvinfo : EIATTR_KPARAM_INFO
	.align		4
.L_2477:
        /*0048*/ 	.byte	0x04, 0x17
        /*004a*/ 	.short	(.L_2479 - .L_2478)
.L_2478:
        /*004c*/ 	.word	0x00000000
        /*0050*/ 	.short	0x0000
        /*0052*/ 	.short	0x0000
        /*0054*/ 	.byte	0x00, 0xf0, 0x21, 0x00


	//----- nvinfo : EIATTR_SPARSE_MMA_MASK
	.align		4
.L_2479:
        /*0058*/ 	.byte	0x03, 0x50
        /*005a*/ 	.short	0x0000


	//----- nvinfo : EIATTR_MAXREG_COUNT
	.align		4
        /*005c*/ 	.byte	0x03, 0x1b
        /*005e*/ 	.short	0x00ff


	//----- nvinfo : EIATTR_MERCURY_ISA_VERSION
	.align		4
        /*0060*/ 	.byte	0x03, 0x5f
        /*0062*/ 	.short	0x0101


	//----- nvinfo : EIATTR_EXIT_INSTR_OFFSETS
	.align		4
        /*0064*/ 	.byte	0x04, 0x1c
        /*0066*/ 	.short	(.L_2481 - .L_2480)


	//   ....[0]....
.L_2480:
        /*0068*/ 	.word	0x000000b0


	//   ....[1]....
        /*006c*/ 	.word	0x00000f00


	//   ....[2]....
        /*0070*/ 	.word	0x00001550


	//   ....[3]....
        /*0074*/ 	.word	0x00002320


	//----- nvinfo : EIATTR_CRS_STACK_SIZE
	.align		4
.L_2481:
        /*0078*/ 	.byte	0x04, 0x1e
        /*007a*/ 	.short	(.L_2483 - .L_2482)
.L_2482:
        /*007c*/ 	.word	0x00000000


	//----- nvinfo : EIATTR_CBANK_PARAM_SIZE
	.align		4
.L_2483:
        /*0080*/ 	.byte	0x03, 0x19
        /*0082*/ 	.short	0x0d70


	//----- nvinfo : EIATTR_PARAM_CBANK
	.align		4
        /*0084*/ 	.byte	0x04, 0x0a
        /*0086*/ 	.short	(.L_2485 - .L_2484)
	.align		4
.L_2484:
        /*0088*/ 	.word	index@(.nv.constant0._ZN2at6native40_GLOBAL__N__2351210d_8_Shape_cu_49f7391c35CatArrayBatchedCopy_alignedK_contigINS1_10OpaqueTypeILj2EEEjLi4ELi64ELi64ELi8EEEvPT_NS1_25CatArrInputTensorMetadataIS5_T0_XT2_EXT3_EEENS1_16TensorSizeStrideIS8_Lj4EEEiS8_)
        /*008c*/ 	.short	0x0210
        /*008e*/ 	.short	0x0d70


	//----- nvinfo : EIATTR_SW_WAR
	.align		4
.L_2485:
        /*0090*/ 	.byte	0x04, 0x36
        /*0092*/ 	.short	(.L_2487 - .L_2486)
.L_2486:
        /*0094*/ 	.word	0x00000008
.L_2487:


//--------------------- .nv.info._ZN2at6native40_GLOBAL__N__2351210d_8_Shape_cu_49f7391c35CatArrayBatchedCopy_alignedK_contigINS1_10OpaqueTypeILj2EEEjLi4ELi64ELi64ELi16EEEvPT_NS1_25CatArrInputTensorMetadataIS5_T0_XT2_EXT3_EEENS1_16TensorSizeStrideIS8_Lj4EEEiS8_ --------------------------
	.section	.nv.info._ZN2at6native40_GLOBAL__N__2351210d_8_Shape_cu_49f7391c35CatArrayBatchedCopy_alignedK_contigINS1_10OpaqueTypeILj2EEEjLi4ELi64ELi64ELi16EEEvPT_NS1_25CatArrInputTensorMetadataIS5_T0_XT2_EXT3_EEENS1_16TensorSizeStrideIS8_Lj4EEEiS8_,"",@"SHT_CUDA_INFO"
	.sectionflags	@""
	.align	4


	//----- nvinfo : EIATTR_CUDA_API_VERSION
	.align		4
        /*0000*/ 	.byte	0x04, 0x37
        /*0002*/ 	.short	(.L_2489 - .L_2488)
.L_2488:
        /*0004*/ 	.word	0x00000082


	//----- nvinfo : EIATTR_KPARAM_INFO
	.align		4
.L_2489:
        /*0008*/ 	.byte	0x04, 0x17
        /*000a*/ 	.short	(.L_2491 - .L_2490)
.L_2490:
        /*000c*/ 	.word	0x00000000
        /*0010*/ 	.short	0x0004
        /*0012*/ 	.short	0x0d6c
        /*0014*/ 	.byte	0x00, 0xf0, 0x11, 0x00


	//----- nvinfo : EIATTR_KPARAM_INFO
	.align		4
.L_2491:
        /*0018*/ 	.byte	0x04, 0x17
        /*001a*/ 	.short	(.L_2493 - .L_2492)
.L_2492:
        /*001c*/ 	.word	0x00000000
        /*0020*/ 	.short	0x0003
        /*0022*/ 	.short	0x0d68
        /*0024*/ 	.byte	0x00, 0xf0, 0x11, 0x00


	//----- nvinfo : EIATTR_KPARAM_INFO
	.align		4
.L_2493:
        /*0028*/ 	.byte	0x04, 0x17
        /*002a*/ 	.short	(.L_2495 - .L_2494)
.L_2494:
        /*002c*/ 	.word	0x00000000
        /*0030*/ 	.short	0x0002
        /*0032*/ 	.short	0x0d48
        /*0034*/ 	.byte	0x00, 0xf0, 0x81, 0x00


	//----- nvinfo : EIATTR_KPARAM_INFO
	.align		4
.L_2495:
        /*0038*/ 	.byte	0x04, 0x17
        /*003a*/ 	.short	(.L_2497 - .L_2496)
.L_2496:
        /*003c*/ 	.word	0x00000000
        /*0040*/ 	.short	0x0001
        /*0042*/ 	.short	0x0008
        /*0044*/ 	.byte	0x00, 0xf0, 0x01, 0x35


	//----- nvinfo : EIATTR_KPARAM_INFO
	.align		4
.L_2497:
        /*0048*/ 	.byte	0x04, 0x17
        /*004a*/ 	.short	(.L_2499 - .L_2498)
.L_2498:
        /*004c*/ 	.word	0x00000000
        /*0050*/ 	.short	0x0000
        /*0052*/ 	.short	0x0000
        /*0054*/ 	.byte	0x00, 0xf0, 0x21, 0x00


	//----- nvinfo : EIATTR_SPARSE_MMA_MASK
	.align		4
.L_2499:
        /*0058*/ 	.byte	0x03, 0x50
        /*005a*/ 	.short	0x0000


	//----- nvinfo : EIATTR_MAXREG_COUNT
	.align		4
        /*005c*/ 	.byte	0x03, 0x1b
        /*005e*/ 	.short	0x00ff


	//----- nvinfo : EIATTR_MERCURY_ISA_VERSION
	.align		4
        /*0060*/ 	.byte	0x03, 0x5f
        /*0062*/ 	.short	0x0101


	//----- nvinfo : EIATTR_EXIT_INSTR_OFFSETS
	.align		4
        /*0064*/ 	.byte	0x04, 0x1c
        /*0066*/ 	.short	(.L_2501 - .L_2500)


	//   ....[0]....
.L_2500:
        /*0068*/ 	.word	0x000000b0


	//   ....[1]....
        /*006c*/ 	.word	0x00001ad0


	//   ....[2]....
        /*0070*/ 	.word	0x00002120


	//   ....[3]....
        /*0074*/ 	.word	0x00002ef0


	//----- nvinfo : EIATTR_CRS_STACK_SIZE
	.align		4
.L_2501:
        /*0078*/ 	.byte	0x04, 0x1e
        /*007a*/ 	.short	(.L_2503 - .L_2502)
.L_2502:
        /*007c*/ 	.word	0x00000000


	//----- nvinfo : EIATTR_CBANK_PARAM_SIZE
	.align		4
.L_2503:
        /*0080*/ 	.byte	0x03, 0x19
        /*0082*/ 	.short	0x0d70


	//----- nvinfo : EIATTR_PARAM_CBANK
	.align		4
        /*0084*/ 	.byte	0x04, 0x0a
        /*0086*/ 	.short	(.L_2505 - .L_2504)
	.align		4
.L_2504:
        /*0088*/ 	.word	index@(.nv.constant0._ZN2at6native40_GLOBAL__N__2351210d_8_Shape_cu_49f7391c35CatArrayBatchedCopy_alignedK_contigINS1_10OpaqueTypeILj2EEEjLi4ELi64ELi64ELi16EEEvPT_NS1_25CatArrInputTensorMetadataIS5_T0_XT2_EXT3_EEENS1_16TensorSizeStrideIS8_Lj4EEEiS8_)
        /*008c*/ 	.short	0x0210
        /*008e*/ 	.short	0x0d70


	//----- nvinfo : EIATTR_SW_WAR
	.align		4
.L_2505:
        /*0090*/ 	.byte	0x04, 0x36
        /*0092*/ 	.short	(.L_2507 - .L_2506)
.L_2506:
        /*0094*/ 	.word	0x00000008
.L_2507:


//--------------------- .nv.info._ZN2at6native40_GLOBAL__N__2351210d_8_Shape_cu_49f7391c30CatArrayBatchedCopy_vectorizedINS1_10OpaqueTypeILj2EEEjLi4ELi64ELi64ELi16ELi8EEEvPcNS1_25CatArrInputTensorMetadataIT_T0_XT2_EXT3_EEENS1_16TensorSizeStrideIS8_Lj4EEEiS8_ --------------------------
	.section	.nv.info._ZN2at6native40_GLOBAL__N__2351210d_8_Shape_cu_49f7391c30CatArrayBatchedCopy_vectorizedINS1_10OpaqueTypeILj2EEEjLi4ELi64ELi64ELi16ELi8EEEvPcNS1_25CatArrInputTensorMetadataIT_T0_XT2_EXT3_EEENS1_16TensorSizeStrideIS8_Lj4EEEiS8_,"",@"SHT_CUDA_INFO"
	.sectionflags	@""
	.align	4


	//----- nvinfo : EIATTR_CUDA_API_VERSION
	.align		4
        /*0000*/ 	.byte	0x04, 0x37
        /*0002*/ 	.short	(.L_2509 - .L_2508)
.L_2508:
        /*0004*/ 	.word	0x00000082


	//----- nvinfo : EIATTR_KPARAM_INFO
	.align		4
.L_2509:
        /*0008*/ 	.byte	0x04, 0x17
        /*000a*/ 	.short	(.L_2511 - .L_2510)
.L_2510:
        /*000c*/ 	.word	0x00000000
        /*0010*/ 	.short	0x0004
        /*0012*/ 	.short	0x0d6c
        /*0014*/ 	.byte	0x00, 0xf0, 0x11, 0x00


	//----- nvinfo : EIATTR_KPARAM_INFO
	.align		4
.L_2511:
        /*0018*/ 	.byte	0x04, 0x17
        /*001a*/ 	.short	(.L_2513 - .L_2512)
.L_2512:
        /*001c*/ 	.word	0x00000000
        /*0020*/ 	.short	0x0003
        /*0022*/ 	.short	0x0d68
        /*0024*/ 	.byte	0x00, 0xf0, 0x11, 0x00


	//----- nvinfo : EIATTR_KPARAM_INFO
	.align		4
.L_2513:
        /*0028*/ 	.byte	0x04, 0x17
        /*002a*/ 	.short	(.L_2515 - .L_2514)
.L_2514:
        /*002c*/ 	.word	0x00000000
        /*0030*/ 	.short	0x0002
        /*0032*/ 	.short	0x0d48
        /*0034*/ 	.byte	0x00, 0xf0, 0x81, 0x00


	//----- nvinfo : EIATTR_KPARAM_INFO
	.align		4
.L_2515:
        /*0038*/ 	.byte	0x04, 0x17
        /*003a*/ 	.short	(.L_2517 - .L_2516)
.L_2516:
        /*003c*/ 	.word	0x00000000
        /*0040*/ 	.short	0x0001
        /*0042*/ 	.short	0x0008
        /*0044*/ 	.byte	0x00, 0xf0, 0x01, 0x35


	//----- nvinfo : EIATTR_KPARAM_INFO
	.align		4
.L_2517:
        /*0048*/ 	.byte	0x04, 0x17
        /*004a*/ 	.short	(.L_2519 - .L_2518)
.L_2518:
        /*004c*/ 	.word	0x00000000
        /*0050*/ 	.short	0x0000
        /*0052*/ 	.short	0x0000
        /*0054*/ 	.byte	0x00, 0xf0, 0x21, 0x00


	//----- nvinfo : EIATTR_SPARSE_MMA_MASK
	.align		4
.L_2519:
        /*0058*/ 	.byte	0x03, 0x50
        /*005a*/ 	.short	0x0000


	//----- nvinfo : EIATTR_MAXREG_COUNT
	.align		4
        /*005c*/ 	.byte	0x03, 0x1b
        /*005e*/ 	.short	0x00ff


	//----- nvinfo : EIATTR_MERCURY_ISA_VERSION
	.align		4
        /*0060*/ 	.byte	0x03, 0x5f
        /*0062*/ 	.short	0x0101


	//----- nvinfo : EIATTR_EXIT_INSTR_OFFSETS
	.align		4
        /*0064*/ 	.byte	0x04, 0x1c
        /*0066*/ 	.short	(.L_2521 - .L_2520)


	//   ....[0]....
.L_2520:
        /*0068*/ 	.word	0x000000b0


	//   ....[1]....
        /*006c*/ 	.word	0x000006f0


	//----- nvinfo : EIATTR_CRS_STACK_SIZE
	.align		4
.L_2521:
        /*0070*/ 	.byte	0x04, 0x1e
        /*0072*/ 	.short	(.L_2523 - .L_2522)
.L_2522:
        /*0074*/ 	.word	0x00000000


	//----- nvinfo : EIATTR_CBANK_PARAM_SIZE
	.align		4
.L_2523:
        /*0078*/ 	.byte	0x03, 0x19
        /*007a*/ 	.short	0x0d70


	//----- nvinfo : EIATTR_PARAM_CBANK
	.align		4
        /*007c*/ 	.byte	0x04, 0x0a
        /*007e*/ 	.short	(.L_2525 - .L_2524)
	.align		4
.L_2524:
        /*0080*/ 	.word	index@(.nv.constant0._ZN2at6native40_GLOBAL__N__2351210d_8_Shape_cu_49f7391c30CatArrayBatchedCopy_vectorizedINS1_10OpaqueTypeILj2EEEjLi4ELi64ELi64ELi16ELi8EEEvPcNS1_25CatArrInputTensorMetadataIT_T0_XT2_EXT3_EEENS1_16TensorSizeStrideIS8_Lj4EEEiS8_)
        /*0084*/ 	.short	0x0210
        /*0086*/ 	.short	0x0d70


	//----- nvinfo : EIATTR_SW_WAR
	.align		4
.L_2525:
        /*0088*/ 	.byte	0x04, 0x36
        /*008a*/ 	.short	(.L_2527 - .L_2526)
.L_2526:
        /*008c*/ 	.word	0x00000008
.L_2527:


//--------------------- .nv.info._ZN2at6native40_GLOBAL__N__2351210d_8_Shape_cu_49f7391c19CatArrayBatchedCopyINS1_10OpaqueTypeILj2EEEjLi3ELi64ELi64EEEvPT_NS1_25CatArrInputTensorMetadataIS5_T0_XT2_EXT3_EEENS1_16TensorSizeStrideIS8_Lj4EEEiS8_ --------------------------
	.section	.nv.info._ZN2at6native40_GLOBAL__N__2351210d_8_Shape_cu_49f7391c19CatArrayBatchedCopyINS1_10OpaqueTypeILj2EEEjLi3ELi64ELi64EEEvPT_NS1_25CatArrInputTensorMetadataIS5_T0_XT2_EXT3_EEENS1_16TensorSizeStrideIS8_Lj4EEEiS8_,"",@"SHT_CUDA_INFO"
	.sectionflags	@""
	.align	4


	//----- nvinfo : EIATTR_CUDA_API_VERSION
	.align		4
        /*0000*/ 	.byte	0x04, 0x37
        /*0002*/ 	.short	(.L_2529 - .L_2528)
.L_2528:
        /*0004*/ 	.word	0x00000082


	//----- nvinfo : EIATTR_KPARAM_INFO
	.align		4
.L_2529:
        /*0008*/ 	.byte	0x04, 0x17
        /*000a*/ 	.short	(.L_2531 - .L_2530)
.L_2530:
        /*000c*/ 	.word	0x00000000
        /*0010*/ 	.short	0x0004
        /*0012*/ 	.short	0x0d6c
        /*0014*/ 	.byte	0x00, 0xf0, 0x11, 0x00


	//----- nvinfo : EIATTR_KPARAM_INFO
	.align		4
.L_2531:
        /*0018*/ 	.byte	0x04, 0x17
        /*001a*/ 	.short	(.L_2533 - .L_2532)
.L_2532:
        /*001c*/ 	.word	0x00000000
        /*0020*/ 	.short	0x0003
        /*0022*/ 	.short	0x0d68
        /*0024*/ 	.byte	0x00, 0xf0, 0x11, 0x00


	//----- nvinfo : EIATTR_KPARAM_INFO
	.align		4
.L_2533:
        /*0028*/ 	.byte	0x04, 0x17
        /*002a*/ 	.short	(.L_2535 - .L_2534)
.L_2534:
        /*002c*/ 	.word	0x00000000
        /*0030*/ 	.short	0x0002
        /*0032*/ 	.short	0x0d48
        /*0034*/ 	.byte	0x00, 0xf0, 0x81, 0x00


	//----- nvinfo : EIATTR_KPARAM_INFO
	.align		4
.L_2535:
        /*0038*/ 	.byte	0x04, 0x17
        /*003a*/ 	.short	(.L_2537 - .L_2536)
.L_2536:
        /*003c*/ 	.word	0x00000000
        /*0040*/ 	.short	0x0001
        /*0042*/ 	.short	0x0008
        /*0044*/ 	.byte	0x00, 0xf0, 0x01, 0x35


	//----- nvinfo : EIATTR_KPARAM_INFO
	.align		4
.L_2537:
        /*0048*/ 	.byte	0x04, 0x17
        /*004a*/ 	.short	(.L_2539 - .L_2538)
.L_2538:
        /*004c*/ 	.word	0x00000000
        /*0050*/ 	.short	0x0000
        /*0052*/ 	.short	0x0000
        /*0054*/ 	.byte	0x00, 0xf0, 0x21, 0x00


	//----- nvinfo : EIATTR_SPARSE_MMA_MASK
	.align		4
.L_2539:
        /*0058*/ 	.byte	0x03, 0x50
        /*005a*/ 	.short	0x0000


	//----- nvinfo : EIATTR_MAXREG_COUNT
	.align		4
        /*005c*/ 	.byte	0x03, 0x1b
        /*005e*/ 	.short	0x00ff


	//----- nvinfo : EIATTR_MERCURY_ISA_VERSION
	.align		4
        /*0060*/ 	.byte	0x03, 0x5f
        /*0062*/ 	.short	0x0101


	//----- nvinfo : EIATTR_EXIT_INSTR_OFFSETS
	.align		4
        /*0064*/ 	.byte	0x04, 0x1c
        /*0066*/ 	.short	(.L_2541 - .L_2540)


	//   ....[0]....
.L_2540:
        /*0068*/ 	.word	0x000000a0


	//   ....[1]....
        /*006c*/ 	.word	0x00000570


	//   ....[2]....
        /*0070*/ 	.word	0x00000c50


	//----- nvinfo : EIATTR_CRS_STACK_SIZE
	.align		4
.L_2541:
        /*0074*/ 	.byte	0x04, 0x1e
        /*0076*/ 	.short	(.L_2543 - .L_2542)
.L_2542:
        /*0078*/ 	.word	0x00000000


	//----- nvinfo : EIATTR_CBANK_PARAM_SIZE
	.align		4
.L_2543:
        /*007c*/ 	.byte	0x03, 0x19
        /*007e*/ 	.short	0x0d70


	//----- nvinfo : EIATTR_PARAM_CBANK
	.align		4
        /*0080*/ 	.byte	0x04, 0x0a
        /*0082*/ 	.short	(.L_2545 - .L_2544)
	.align		4
.L_2544:
        /*0084*/ 	.word	index@(.nv.constant0._ZN2at6native40_GLOBAL__N__2351210d_8_Shape_cu_49f7391c19CatArrayBatchedCopyINS1_10OpaqueTypeILj2EEEjLi3ELi64ELi64EEEvPT_NS1_25CatArrInputTensorMetadataIS5_T0_XT2_EXT3_EEENS1_16TensorSizeStrideIS8_Lj4EEEiS8_)
        /*0088*/ 	.short	0x0210
        /*008a*/ 	.short	0x0d70


	//----- nvinfo : EIATTR_SW_WAR
	.align		4
.L_2545:
        /*008c*/ 	.byte	0x04, 0x36
        /*008e*/ 	.short	(.L_2547 - .L_2546)
.L_2546:
        /*0090*/ 	.word	0x00000008
.L_2547:


//--------------------- .nv.info._ZN2at6native40_GLOBAL__N__2351210d_8_Shape_cu_49f7391c26CatArrayBatchedCopy_contigINS1_10OpaqueTypeILj2EEEjLi3ELi64ELi64EEEvPT_NS1_25CatArrInputTensorMetadataIS5_T0_XT2_EXT3_EEENS1_16TensorSizeStrideIS8_Lj4EEEiS8_ --------------------------
	.section	.nv.info._ZN2at6native40_GLOBAL__N__2351210d_8_Shape_cu_49f7391c26CatArrayBatchedCopy_contigINS1_10OpaqueTypeILj2EEEjLi3ELi64ELi64EEEvPT_NS1_25CatArrInputTensorMetadataIS5_T0_XT2_EXT3_EEENS1_16TensorSizeStrideIS8_Lj4EEEiS8_,"",@"SHT_CUDA_INFO"
	.sectionflags	@""
	.align	4


	//----- nvinfo : EIATTR_CUDA_API_VERSION
	.align		4
        /*0000*/ 	.byte	0x04, 0x37
        /*0002*/ 	.short	(.L_2549 - .L_2548)
.L_2548:
        /*0004*/ 	.word	0x00000082


	//----- nvinfo : EIATTR_KPARAM_INFO
	.align		4
.L_2549:
        /*0008*/ 	.byte	0x04, 0x17
        /*000a*/ 	.short	(.L_2551 - .L_2550)
.L_2550:
        /*000c*/ 	.word	0x00000000
        /*0010*/ 	.short	0x0004
        /*0012*/ 	.short	0x0d6c
        /*0014*/ 	.byte	0x00, 0xf0, 0x11, 0x00


	//----- nvinfo : EIATTR_KPARAM_INFO
	.align		4
.L_2551:
        /*0018*/ 	.byte	0x04, 0x17
        /*001a*/ 	.short	(.L_2553 - .L_2552)
.L_2552:
        /*001c*/ 	.word	0x00000000
        /*0020*/ 	.short	0x0003
        /*0022*/ 	.short	0x0d68
        /*0024*/ 	.byte	0x00, 0xf0, 0x11, 0x00


	//----- nvinfo : EIATTR_KPARAM_INFO
	.align		4
.L_2553:
        /*0028*/ 	.byte	0x04, 0x17
        /*002a*/ 	.short	(.L_2555 - .L_2554)
.L_2554:
        /*002c*/ 	.word	0x00000000
        /*0030*/ 	.short	0x0002
        /*0032*/ 	.short	0x0d48
        /*0034*/ 	.byte	0x00, 0xf0, 0x81, 0x00


	//----- nvinfo : EIATTR_KPARAM_INFO
	.align		4
.L_2555:
        /*0038*/ 	.byte	0x04, 0x17
        /*003a*/ 	.short	(.L_2557 - .L_2556)
.L_2556:
        /*003c*/ 	.word	0x00000000
        /*0040*/ 	.short	0x0001
        /*0042*/ 	.short	0x0008
        /*0044*/ 	.byte	0x00, 0xf0, 0x01, 0x35


	//----- nvinfo : EIATTR_KPARAM_INFO
	.align		4
.L_2557:
        /*0048*/ 	.byte	0x04, 0x17
        /*004a*/ 	.short	(.L_2559 - .L_2558)
.L_2558:
        /*004c*/ 	.word	0x00000000
        /*0050*/ 	.short	0x0000
        /*0052*/ 	.short	0x0000
        /*0054*/ 	.byte	0x00, 0xf0, 0x21, 0x00


	//----- nvinfo : EIATTR_SPARSE_MMA_MASK
	.align		4
.L_2559:
        /*0058*/ 	.byte	0x03, 0x50
        /*005a*/ 	.short	0x0000


	//----- nvinfo : EIATTR_MAXREG_COUNT
	.align		4
        /*005c*/ 	.byte	0x03, 0x1b
        /*005e*/ 	.short	0x00ff


	//----- nvinfo : EIATTR_MERCURY_ISA_VERSION
	.align		4
        /*0060*/ 	.byte	0x03, 0x5f
        /*0062*/ 	.short	0x0101


	//----- nvinfo : EIATTR_EXIT_INSTR_OFFSETS
	.align		4
        /*0064*/ 	.byte	0x04, 0x1c
        /*0066*/ 	.short	(.L_2561 - .L_2560)


	//   ....[0]....
.L_2560:
        /*0068*/ 	.word	0x000000a0


	//   ....[1]....
        /*006c*/ 	.word	0x00000520


	//----- nvinfo : EIATTR_CRS_STACK_SIZE
	.align		4
.L_2561:
        /*0070*/ 	.byte	0x04, 0x1e
        /*0072*/ 	.short	(.L_2563 - .L_2562)
.L_2562:
        /*0074*/ 	.word	0x00000000


	//----- nvinfo : EIATTR_CBANK_PARAM_SIZE
	.align		4
.L_2563:
        /*0078*/ 	.byte	0x03, 0x19
        /*007a*/ 	.short	0x0d70


	//----- nvinfo : EIATTR_PARAM_CBANK
	.align		4
        /*007c*/ 	.byte	0x04, 0x0a
        /*007e*/ 	.short	(.L_2565 - .L_2564)
	.align		4
.L_2564:
        /*0080*/ 	.word	index@(.nv.constant0._ZN2at6native40_GLOBAL__N__2351210d_8_Shape_cu_49f7391c26CatArrayBatchedCopy_contigINS1_10OpaqueTypeILj2EEEjLi3ELi64ELi64EEEvPT_NS1_25CatArrInputTensorMetadataIS5_T0_XT2_EXT3_EEENS1_16TensorSizeStrideIS8_Lj4EEEiS8_)
        /*0084*/ 	.short	0x0210
        /*0086*/ 	.short	0x0d70


	//----- nvinfo : EIATTR_SW_WAR
	.align		4
.L_2565:
        /*0088*/ 	.byte	0x04, 0x36
        /*008a*/ 	.short	(.L_2567 - .L_2566)
.L_2566:
        /*008c*/ 	.word	0x00000008
.L_2567:


//--------------------- .nv.info._ZN2at6native40_GLOBAL__N__2351210d_8_Shape_cu_49f7391c35CatArrayBatchedCopy_alignedK_contigINS1_10OpaqueTypeILj2EEEjLi3ELi64ELi64ELi8EEEvPT_NS1_25CatArrInputTensorMetadataIS5_T0_XT2_EXT3_EEENS1_16TensorSizeStrideIS8_Lj4EEEiS8_ --------------------------
	.section	.nv.info._ZN2at6native40_GLOBAL__N__2351210d_8_Shape_cu_49f7391c35CatArrayBatchedCopy_alignedK_contigINS1_10OpaqueTypeILj2EEEjLi3ELi64ELi64ELi8EEEvPT_NS1_25CatArrInputTensorMetadataIS5_T0_XT2_EXT3_EEENS1_16TensorSizeStrideIS8_Lj4EEEiS8_,"",@"SHT_CUDA_INFO"
	.sectionflags	@""
	.align	4


	//----- nvinfo : EIATTR_CUDA_API_VERSION
	.align		4
        /*0000*/ 	.byte	0x04, 0x37
        /*0002*/ 	.short	(.L_2569 - .L_2568)
.L_2568:
        /*0004*/ 	.word	0x00000082


	//----- nvinfo : EIATTR_KPARAM_INFO
	.align		4
.L_2569:
        /*0008*/ 	.byte	0x04, 0x17
        /*000a*/ 	.short	(.L_2571 - .L_2570)
.L_2570:
        /*000c*/ 	.word	0x00000000
        /*0010*/ 	.short	0x0004
        /*0012*/ 	.short	0x0d6c
        /*0014*/ 	.byte	0x00, 0xf0, 0x11, 0x00


	//----- nvinfo : EIATTR_KPARAM_INFO
	.align		4
.L_2571:
        /*0018*/ 	.byte	0x04, 0x17
        /*001a*/ 	.short	(.L_2573 - .L_2572)
.L_2572:
        /*001c*/ 	.word	0x00000000
        /*0020*/ 	.short	0x0003
        /*0022*/ 	.short	0x0d68
        /*0024*/ 	.byte	0x00, 0xf0, 0x11, 0x00


	//----- nvinfo : EIATTR_KPARAM_INFO
	.align		4
.L_2573:
        /*0028*/ 	.byte	0x04, 0x17
        /*002a*/ 	.short	(.L_2575 - .L_2574)
.L_2574:
        /*002c*/ 	.word	0x00000000
        /*0030*/ 	.short	0x0002
        /*0032*/ 	.short	0x0d48
        /*0034*/ 	.byte	0x00, 0xf0, 0x81, 0x00


	//----- nvinfo : EIATTR_KPARAM_INFO
	.align		4
.L_2575:
        /*0038*/ 	.byte	0x04, 0x17
        /*003a*/ 	.short	(.L_2577 - .L_2576)
.L_2576:
        /*003c*/ 	.word	0x00000000
        /*0040*/ 	.short	0x0001
        /*0042*/ 	.short	0x0008
        /*0044*/ 	.byte	0x00, 0xf0, 0x01, 0x35


	//----- nvinfo : EIATTR_KPARAM_INFO
	.align		4
.L_2577:
        /*0048*/ 	.byte	0x04, 0x17
        /*004a*/ 	.short	(.L_2579 - .L_2578)
.L_2578:
        /*004c*/ 	.word	0x00000000
        /*0050*/ 	.short	0x0000
        /*0052*/ 	.short	0x0000
        /*0054*/ 	.byte	0x00, 0xf0, 0x21, 0x00


	//----- nvinfo : EIATTR_SPARSE_MMA_MASK
	.align		4
.L_2579:
        /*0058*/ 	.byte	0x03, 0x50
        /*005a*/ 	.short	0x0000


	//----- nvinfo : EIATTR_MAXREG_COUNT
	.align		4
        /*005c*/ 	.byte	0x03, 0x1b
        /*005e*/ 	.short	0x00ff


	//----- nvinfo : EIATTR_MERCURY_ISA_VERSION
	.align		4
        /*0060*/ 	.byte	0x03, 0x5f
        /*0062*/ 	.short	0x0101


	//----- nvinfo : EIATTR_EXIT_INSTR_OFFSETS
	.align		4
        /*0064*/ 	.byte	0x04, 0x1c
        /*0066*/ 	.short	(.L_2581 - .L_2580)


	//   ....[0]....
.L_2580:
        /*0068*/ 	.word	0x000000b0


	//   ....[1]....
        /*006c*/ 	.word	0x00000b30


	//   ....[2]....
        /*0070*/ 	.word	0x00001000


	//   ....[3]....
        /*0074*/ 	.word	0x00001a10


	//----- nvinfo : EIATTR_CRS_STACK_SIZE
	.align		4
.L_2581:
        /*0078*/ 	.byte	0x04, 0x1e
        /*007a*/ 	.short	(.L_2583 - .L_2582)
.L_2582:
        /*007c*/ 	.word	0x00000000


	//----- nvinfo : EIATTR_CBANK_PARAM_SIZE
	.align		4
.L_2583:
        /*0080*/ 	.byte	0x03, 0x19
        /*0082*/ 	.short	0x0d70


	//----- nvinfo : EIATTR_PARAM_CBANK
	.align		4
        /*0084*/ 	.byte	0x04, 0x0a
        /*0086*/ 	.short	(.L_2585 - .L_2584)
	.align		4
.L_2584:
        /*0088*/ 	.word	index@(.nv.constant0._ZN2at6native40_GLOBAL__N__2351210d_8_Shape_cu_49f7391c35CatArrayBatchedCopy_alignedK_contigINS1_10OpaqueTypeILj2EEEjLi3ELi64ELi64ELi8EEEvPT_NS1_25CatArrInputTensorMetadataIS5_T0_XT2_EXT3_EEENS1_16TensorSizeStrideIS8_Lj4EEEiS8_)
        /*008c*/ 	.short	0x0210
        /*008e*/ 	.short	0x0d70


	//----- nvinfo : EIATTR_SW_WAR
	.align		4
.L_2585:
        /*0090*/ 	.byte	0x04, 0x36
        /*0092*/ 	.short	(.L_2587 - .L_2586)
.L_2586:
        /*0094*/ 	.word	0x00000008
.L_2587:


//--------------------- .nv.info._ZN2at6native40_GLOBAL__N__2351210d_8_Shape_cu_49f7391c35CatArrayBatchedCopy_alignedK_contigINS1_10OpaqueTypeILj2EEEjLi3ELi64ELi64ELi16EEEvPT_NS1_25CatArrInputTensorMetadataIS5_T0_XT2_EXT3_EEENS1_16TensorSizeStrideIS8_Lj4EEEiS8_ --------------------------
	.section	.nv.info._ZN2at6native40_GLOBAL__N__2351210d_8_Shape_cu_49f7391c35CatArrayBatchedCopy_alignedK_contigINS1_10OpaqueTypeILj2EEEjLi3ELi64ELi64ELi16EEEvPT_NS1_25CatArrInputTensorMetadataIS5_T0_XT2_EXT3_EEENS1_16TensorSizeStrideIS8_Lj4EEEiS8_,"",@"SHT_CUDA_INFO"
	.sectionflags	@""
	.align	4


	//----- nvinfo : EIATTR_CUDA_API_VERSION
	.align		4
        /*0000*/ 	.byte	0x04, 0x37
        /*0002*/ 	.short	(.L_2589 - .L_2588)
.L_2588:
        /*0004*/ 	.word	0x00000082


	//----- nvinfo : EIATTR_KPARAM_INFO
	.align		4
.L_2589:
        /*0008*/ 	.byte	0x04, 0x17
        /*000a*/ 	.short	(.L_2591 - .L_2590)
.L_2590:
        /*000c*/ 	.word	0x00000000
        /*0010*/ 	.short	0x0004
        /*0012*/ 	.short	0x0d6c
        /*0014*/ 	.byte	0x00, 0xf0, 0x11, 0x00


	//----- nvinfo : EIATTR_KPARAM_INFO
	.align		4
.L_2591:
        /*0018*/ 	.byte	0x04, 0x17
        /*001a*/ 	.short	(.L_2593 - .L_2592)
.L_2592:
        /*001c*/ 	.word	0x00000000
        /*0020*/ 	.short	0x0003
        /*0022*/ 	.short	0x0d68
        /*0024*/ 	.byte	0x00, 0xf0, 0x11, 0x00


	//----- nvinfo : EIATTR_KPARAM_INFO
	.align		4
.L_2593:
        /*0028*/ 	.byte	0x04, 0x17
        /*002a*/ 	.short	(.L_2595 - .L_2594)
.L_2594:
        /*002c*/ 	.word	0x00000000
        /*0030*/ 	.short	0x0002
        /*0032*/ 	.short	0x0d48
        /*0034*/ 	.byte	0x00, 0xf0, 0x81, 0x00


	//----- nvinfo : EIATTR_KPARAM_INFO
	.align		4
.L_2595:
        /*0038*/ 	.byte	0x04, 0x17
        /*003a*/ 	.short	(.L_2597 - .L_2596)
.L_2596:
        /*003c*/ 	.word	0x00000000
        /*0040*/ 	.short	0x0001
        /*0042*/ 	.short	0x0008
        /*0044*/ 	.byte	0x00, 0xf0, 0x01, 0x35


	//----- nvinfo : EIATTR_KPARAM_INFO
	.align		4
.L_2597:
        /*0048*/ 	.byte	0x04, 0x17
        /*004a*/ 	.short	(.L_2599 - .L_2598)
.L_2598:
        /*004c*/ 	.word	0x00000000
        /*0050*/ 	.short	0x0000
        /*0052*/ 	.short	0x0000
        /*0054*/ 	.byte	0x00, 0xf0, 0x21, 0x00


	//----- nvinfo : EIATTR_SPARSE_MMA_MASK
	.align		4
.L_2599:
        /*0058*/ 	.byte	0x03, 0x50
        /*005a*/ 	.short	0x0000


	//----- nvinfo : EIATTR_MAXREG_COUNT
	.align		4
        /*005c*/ 	.byte	0x03, 0x1b
        /*005e*/ 	.short	0x00ff


	//----- nvinfo : EIATTR_MERCURY_ISA_VERSION
	.align		4
        /*0060*/ 	.byte	0x03, 0x5f
        /*0062*/ 	.short	0x0101


	//----- nvinfo : EIATTR_EXIT_INSTR_OFFSETS
	.align		4
        /*0064*/ 	.byte	0x04, 0x1c
        /*0066*/ 	.short	(.L_2601 - .L_2600)


	//   ....[0]....
.L_2600:
        /*0068*/ 	.word	0x000000b0


	//   ....[1]....
        /*006c*/ 	.word	0x00001410


	//   ....[2]....
        /*0070*/ 	.word	0x000018e0


	//   ....[3]....
        /*0074*/ 	.word	0x000022f0


	//----- nvinfo : EIATTR_CRS_STACK_SIZE
	.align		4
.L_2601:
        /*0078*/ 	.byte	0x04, 0x1e
        /*007a*/ 	.short	(.L_2603 - .L_2602)
.L_2602:
        /*007c*/ 	.word	0x00000000


	//----- nvinfo : EIATTR_CBANK_PARAM_SIZE
	.align		4
.L_2603:
        /*0080*/ 	.byte	0x03, 0x19
        /*0082*/ 	.short	0x0d70


	//----- nvinfo : EIATTR_PARAM_CBANK
	.align		4
        /*0084*/ 	.byte	0x04, 0x0a
        /*0086*/ 	.short	(.L_2605 - .L_2604)
	.align		4
.L_2604:
        /*0088*/ 	.word	index@(.nv.constant0._ZN2at6native40_GLOBAL__N__2351210d_8_Shape_cu_49f7391c35CatArrayBatchedCopy_alignedK_contigINS1_10OpaqueTypeILj2EEEjLi3ELi64ELi64ELi16EEEvPT_NS1_25CatArrInputTensorMetadataIS5_T0_XT2_EXT3_EEENS1_16TensorSizeStrideIS8_Lj4EEEiS8_)
        /*008c*/ 	.short	0x0210
        /*008e*/ 	.short	0x0d70


	//----- nvinfo : EIATTR_SW_WAR
	.align		4
.L_2605:
        /*0090*/ 	.byte	0x04, 0x36
        /*0092*/ 	.short	(.L_2607 - .L_2606)
.L_2606:
        /*0094*/ 	.word	0x00000008
.L_2607:


//--------------------- .nv.info._ZN2at6native40_GLOBAL__N__2351210d_8_Shape_cu_49f7391c30CatArrayBatchedCopy_vectorizedINS1_10OpaqueTypeILj2EEEjLi3ELi64ELi64ELi16ELi8EEEvPcNS1_25CatArrInputTensorMetadataIT_T0_XT2_EXT3_EEENS1_16TensorSizeStrideIS8_Lj4EEEiS8_ --------------------------
	.section	.nv.info._ZN2at6native40_GLOBAL__N__2351210d_8_Shape_cu_49f7391c30CatArrayBatchedCopy_vectorizedINS1_10OpaqueTypeILj2EEEjLi3ELi64ELi64ELi16ELi8EEEvPcNS1_25CatArrInputTensorMetadataIT_T0_XT2_EXT3_EEENS1_16TensorSizeStrideIS8_Lj4EEEiS8_,"",@"SHT_CUDA_INFO"
	.sectionflags	@""
	.align	4


	//----- nvinfo : EIATTR_CUDA_API_VERSION
	.align		4
        /*0000*/ 	.byte	0x04, 0x37
        /*0002*/ 	.short	(.L_2609 - .L_2608)
.L_2608:
        /*0004*/ 	.word	0x00000082


	//----- nvinfo : EIATTR_KPARAM_INFO
	.align		4
.L_2609:
        /*0008*/ 	.byte	0x04, 0x17
        /*000a*/ 	.short	(.L_2611 - .L_2610)
.L_2610:
        /*000c*/ 	.word	0x00000000
        /*0010*/ 	.short	0x0004
        /*0012*/ 	.short	0x0d6c
        /*0014*/ 	.byte	0x00, 0xf0, 0x11, 0x00


	//----- nvinfo : EIATTR_KPARAM_INFO
	.align		4
.L_2611:
        /*0018*/ 	.byte	0x04, 0x17
        /*001a*/ 	.short	(.L_2613 - .L_2612)
.L_2612:
        /*001c*/ 	.word	0x00000000
        /*0020*/ 	.short	0x0003
        /*0022*/ 	.short	0x0d68
        /*0024*/ 	.byte	0x00, 0xf0, 0x11, 0x00


	//----- nvinfo : EIATTR_KPARAM_INFO
	.align		4
.L_2613:
        /*0028*/ 	.byte	0x04, 0x17
        /*002a*/ 	.short	(.L_2615 - .L_2614)
.L_2614:
        /*002c*/ 	.word	0x00000000
        /*0030*/ 	.short	0x0002
        /*0032*/ 	.short	0x0d48
        /*0034*/ 	.byte	0x00, 0xf0, 0x81, 0x00


	//----- nvinfo : EIATTR_KPARAM_INFO
	.align		4
.L_2615:
        /*0038*/ 	.byte	0x04, 0x17
        /*003a*/ 	.short	(.L_2617 - .L_2616)
.L_2616:
        /*003c*/ 	.word	0x00000000
        /*0040*/ 	.short	0x0001
        /*0042*/ 	.short	0x0008
        /*0044*/ 	.byte	0x00, 0xf0, 0x01, 0x35


	//----- nvinfo : EIATTR_KPARAM_INFO
	.align		4
.L_2617:
        /*0048*/ 	.byte	0x04, 0x17
        /*004a*/ 	.short	(.L_2619 - .L_2618)
.L_2618:
        /*004c*/ 	.word	0x00000000
        /*0050*/ 	.short	0x0000
        /*0052*/ 	.short	0x0000
        /*0054*/ 	.byte	0x00, 0xf0, 0x21, 0x00


	//----- nvinfo : EIATTR_SPARSE_MMA_MASK
	.align		4
.L_2619:
        /*0058*/ 	.byte	0x03, 0x50
        /*005a*/ 	.short	0x0000


	//----- nvinfo : EIATTR_MAXREG_COUNT
	.align		4
        /*005c*/ 	.byte	0x03, 0x1b
        /*005e*/ 	.short	0x00ff


	//----- nvinfo : EIATTR_MERCURY_ISA_VERSION
	.align		4
        /*0060*/ 	.byte	0x03, 0x5f
        /*0062*/ 	.short	0x0101


	//----- nvinfo : EIATTR_EXIT_INSTR_OFFSETS
	.align		4
        /*0064*/ 	.byte	0x04, 0x1c
        /*0066*/ 	.short	(.L_2621 - .L_2620)


	//   ....[0]....
.L_2620:
        /*0068*/ 	.word	0x000000b0


	//   ....[1]....
        /*006c*/ 	.word	0x00000560


	//----- nvinfo : EIATTR_CRS_STACK_SIZE
	.align		4
.L_2621:
        /*0070*/ 	.byte	0x04, 0x1e
        /*0072*/ 	.short	(.L_2623 - .L_2622)
.L_2622:
        /*0074*/ 	.word	0x00000000


	//----- nvinfo : EIATTR_CBANK_PARAM_SIZE
	.align		4
.L_2623:
        /*0078*/ 	.byte	0x03, 0x19
        /*007a*/ 	.short	0x0d70


	//----- nvinfo : EIATTR_PARAM_CBANK
	.align		4
        /*007c*/ 	.byte	0x04, 0x0a
        /*007e*/ 	.short	(.L_2625 - .L_2624)
	.align		4
.L_2624:
        /*0080*/ 	.word	index@(.nv.constant0._ZN2at6native40_GLOBAL__N__2351210d_8_Shape_cu_49f7391c30CatArrayBatchedCopy_vectorizedINS1_10OpaqueTypeILj2EEEjLi3ELi64ELi64ELi16ELi8EEEvPcNS1_25CatArrInputTensorMetadataIT_T0_XT2_EXT3_EEENS1_16TensorSizeStrideIS8_Lj4EEEiS8_)
        /*0084*/ 	.short	0x0210
        /*0086*/ 	.short	0x0d70


	//----- nvinfo : EIATTR_SW_WAR
	.align		4
.L_2625:
        /*0088*/ 	.byte	0x04, 0x36
        /*008a*/ 	.short	(.L_2627 - .L_2626)
.L_2626:
        /*008c*/ 	.word	0x00000008
.L_2627:


//--------------------- .nv.info._ZN2at6native40_GLOBAL__N__2351210d_8_Shape_cu_49f7391c19CatArrayBatchedCopyINS1_10OpaqueTypeILj2EEEjLi2ELi64ELi64EEEvPT_NS1_25CatArrInputTensorMetadataIS5_T0_XT2_EXT3_EEENS1_16TensorSizeStrideIS8_Lj4EEEiS8_ --------------------------
	.section	.nv.info._ZN2at6native40_GLOBAL__N__2351210d_8_Shape_cu_49f7391c19CatArrayBatchedCopyINS1_10OpaqueTypeILj2EEEjLi2ELi64ELi64EEEvPT_NS1_25CatArrInputTensorMetadataIS5_T0_XT2_EXT3_EEENS1_16TensorSizeStrideIS8_Lj4EEEiS8_,"",@"SHT_CUDA_INFO"
	.sectionflags	@""
	.align	4


	//----- nvinfo : EIATTR_CUDA_API_VERSION
	.align		4
        /*0000*/ 	.byte	0x04, 0x37
        /*0002*/ 	.short	(.L_2629 - .L_2628)
.L_2628:
        /*0004*/ 	.word	0x00000082


	//----- nvinfo : EIATTR_KPARAM_INFO
	.align		4
.L_2629:
        /*0008*/ 	.byte	0x04, 0x17
        /*000a*/ 	.short	(.L_2631 - .L_2630)
.L_2630:
        /*000c*/ 	.word	0x00000000
        /*0010*/ 	.short	0x0004
        /*0012*/ 	.short	0x0d6c
        /*0014*/ 	.byte	0x00, 0xf0, 0x11, 0x00


	//----- nvinfo : EIATTR_KPARAM_INFO
	.align		4
.L_2631:
        /*0018*/ 	.byte	0x04, 0x17
        /*001a*/ 	.short	(.L_2633 - .L_2632)
.L_2632:
        /*001c*/ 	.word	0x00000000
        /*0020*/ 	.short	0x0003
        /*0022*/ 	.short	0x0d68
        /*0024*/ 	.byte	0x00, 0xf0, 0x11, 0x00


	//----- nvinfo : EIATTR_KPARAM_INFO
	.align		4
.L_2633:
        /*0028*/ 	.byte	0x04, 0x17
        /*002a*/ 	.short	(.L_2635 - .L_2634)
.L_2634:
        /*002c*/ 	.word	0x00000000
        /*0030*/ 	.short	0x0002
        /*0032*/ 	.short	0x0d48
        /*0034*/ 	.byte	0x00, 0xf0, 0x81, 0x00


	//----- nvinfo : EIATTR_KPARAM_INFO
	.align		4
.L_2635:
        /*0038*/ 	.byte	0x04, 0x17
        /*003a*/ 	.short	(.L_2637 - .L_2636)
.L_2636:
        /*003c*/ 	.word	0x00000000
        /*0040*/ 	.short	0x0001
        /*0042*/ 	.short	0x0008
        /*0044*/ 	.byte	0x00, 0xf0, 0x01, 0x35


	//----- nvinfo : EIATTR_KPARAM_INFO
	.align		4
.L_2637:
        /*0048*/ 	.byte	0x04, 0x17
        /*004a*/ 	.short	(.L_2639 - .L_2638)
.L_2638:
        /*004c*/ 	.word	0x00000000
        /*0050*/ 	.short	0x0000
        /*0052*/ 	.short	0x0000
        /*0054*/ 	.byte	0x00, 0xf0, 0x21, 0x00


	//----- nvinfo : EIATTR_SPARSE_MMA_MASK
	.align		4
.L_2639:
        /*0058*/ 	.byte	0x03, 0x50
        /*005a*/ 	.short	0x0000


	//----- nvinfo : EIATTR_MAXREG_COUNT
	.align		4
        /*005c*/ 	.byte	0x03, 0x1b
        /*005e*/ 	.short	0x00ff


	//----- nvinfo : EIATTR_MERCURY_ISA_VERSION
	.align		4
        /*0060*/ 	.byte	0x03, 0x5f
        /*0062*/ 	.short	0x0101


	//----- nvinfo : EIATTR_EXIT_INSTR_OFFSETS
	.align		4
        /*0064*/ 	.byte	0x04, 0x1c
        /*0066*/ 	.short	(.L_2641 - .L_2640)


	//   ....[0]....
.L_2640:
        /*0068*/ 	.word	0x000000a0


	//   ....[1]....
        /*006c*/ 	.word	0x000003d0


	//   ....[2]....
        /*0070*/ 	.word	0x000007a0


	//----- nvinfo : EIATTR_CRS_STACK_SIZE
	.align		4
.L_2641:
        /*0074*/ 	.byte	0x04, 0x1e
        /*0076*/ 	.short	(.L_2643 - .L_2642)
.L_2642:
        /*0078*/ 	.word	0x00000000


	//----- nvinfo : EIATTR_CBANK_PARAM_SIZE
	.align		4
.L_2643:
        /*007c*/ 	.byte	0x03, 0x19
        /*007e*/ 	.short	0x0d70


	//----- nvinfo : EIATTR_PARAM_CBANK
	.align		4
        /*0080*/ 	.byte	0x04, 0x0a
        /*0082*/ 	.short	(.L_2645 - .L_2644)
	.align		4
.L_2644:
        /*0084*/ 	.word	index@(.nv.constant0._ZN2at6native40_GLOBAL__N__2351210d_8_Shape_cu_49f7391c19CatArrayBatchedCopyINS1_10OpaqueTypeILj2EEEjLi2ELi64ELi64EEEvPT_NS1_25CatArrInputTensorMetadataIS5_T0_XT2_EXT3_EEENS1_16TensorSizeStrideIS8_Lj4EEEiS8_)
        /*0088*/ 	.short	0x0210
        /*008a*/ 	.short	0x0d70


	//----- nvinfo : EIATTR_SW_WAR
	.align		4
.L_2645:
        /*008c*/ 	.byte	0x04, 0x36
        /*008e*/ 	.short	(.L_2647 - .L_2646)
.L_2646:
        /*0090*/ 	.word	0x00000008
.L_2647:


//--------------------- .nv.info._ZN2at6native40_GLOBAL__N__2351210d_8_Shape_cu_49f7391c26CatArrayBatchedCopy_contigINS1_10OpaqueTypeILj2EEEjLi2ELi64ELi64EEEvPT_NS1_25CatArrInputTensorMetadataIS5_T0_XT2_EXT3_EEENS1_16TensorSizeStrideIS8_Lj4EEEiS8_ --------------------------
	.section	.nv.info._ZN2at6native40_GLOBAL__N__2351210d_8_Shape_cu_49f7391c26CatArrayBatchedCopy_contigINS1_10OpaqueTypeILj2EEEjLi2ELi64ELi64EEEvPT_NS1_25CatArrInputTensorMetadataIS5_T0_XT2_EXT3_EEENS1_16TensorSizeStrideIS8_Lj4EEEiS8_,"",@"SHT_CUDA_INFO"
	.sectionflags	@""
	.align	4


	//----- nvinfo : EIATTR_CUDA_API_VERSION
	.align		4
        /*0000*/ 	.byte	0x04, 0x37
        /*0002*/ 	.short	(.L_2649 - .L_2648)
.L_2648:
        /*0004*/ 	.word	0x00000082


	//----- nvinfo : EIATTR_KPARAM_INFO
	.align		4
.L_2649:
        /*0008*/ 	.byte	0x04, 0x17
        /*000a*/ 	.short	(.L_2651 - .L_2650)
.L_2650:
        /*000c*/ 	.word	0x00000000
        /*0010*/ 	.short	0x0004
        /*0012*/ 	.short	0x0d6c
        /*0014*/ 	.byte	0x00, 0xf0, 0x11, 0x00


	//----- nvinfo : EIATTR_KPARAM_INFO
	.align		4
.L_2651:
        /*0018*/ 	.byte	0x04, 0x17
        /*001a*/ 	.short	(.L_2653 - .L_2652)
.L_2652:
        /*001c*/ 	.word	0x00000000
        /*0020*/ 	.short	0x0003
        /*0022*/ 	.short	0x0d68
        /*0024*/ 	.byte	0x00, 0xf0, 0x11, 0x00


	//----- nvinfo : EIATTR_KPARAM_INFO
	.align		4
.L_2653:
        /*0028*/ 	.byte	0x04, 0x17
        /*002a*/ 	.short	(.L_2655 - .L_2654)
.L_2654:
        /*002c*/ 	.word	0x00000000
        /*0030*/ 	.short	0x0002
        /*0032*/ 	.short	0x0d48
        /*0034*/ 	.byte	0x00, 0xf0, 0x81, 0x00


	//----- nvinfo : EIATTR_KPARAM_INFO
	.align		4
.L_2655:
        /*0038*/ 	.byte	0x04, 0x17
        /*003a*/ 	.short	(.L_2657 - .L_2656)
.L_2656:
        /*003c*/ 	.word	0x00000000
        /*0040*/ 	.short	0x0001
        /*0042*/ 	.short	0x0008
        /*0044*/ 	.byte	0x00, 0xf0, 0x01, 0x35


	//----- nvinfo : EIATTR_KPARAM_INFO
	.align		4
.L_2657:
        /*0048*/ 	.byte	0x04, 0x17
        /*004a*/ 	.short	(.L_2659 - .L_2658)
.L_2658:
        /*004c*/ 	.word	0x00000000
        /*0050*/ 	.short	0x0000
        /*0052*/ 	.short	0x0000
        /*0054*/ 	.byte	0x00, 0xf0, 0x21, 0x00


	//----- nvinfo : EIATTR_SPARSE_MMA_MASK
	.align		4
.L_2659:
        /*0058*/ 	.byte	0x03, 0x50
        /*005a*/ 	.short	0x0000


	//----- nvinfo : EIATTR_MAXREG_COUNT
	.align		4
        /*005c*/ 	.byte	0x03, 0x1b
        /*005e*/ 	.short	0x00ff


	//----- nvinfo : EIATTR_MERCURY_ISA_VERSION
	.align		4
        /*0060*/ 	.byte	0x03, 0x5f
        /*0062*/ 	.short	0x0101


	//----- nvinfo : EIATTR_EXIT_INSTR_OFFSETS
	.align		4
        /*0064*/ 	.byte	0x04, 0x1c
        /*0066*/ 	.short	(.L_2661 - .L_2660)


	//   ....[0]....
.L_2660:
        /*0068*/ 	.word	0x000000a0


	//   ....[1]....
        /*006c*/ 	.word	0x00000370


	//----- nvinfo : EIATTR_CRS_STACK_SIZE
	.align		4
.L_2661:
        /*0070*/ 	.byte	0x04, 0x1e
        /*0072*/ 	.short	(.L_2663 - .L_2662)
.L_2662:
        /*0074*/ 	.word	0x00000000


	//----- nvinfo : EIATTR_CBANK_PARAM_SIZE
	.align		4
.L_2663:
        /*0078*/ 	.byte	0x03, 0x19
        /*007a*/ 	.short	0x0d70


	//----- nvinfo : EIATTR_PARAM_CBANK
	.align		4
        /*007c*/ 	.byte	0x04, 0x0a
        /*007e*/ 	.short	(.L_2665 - .L_2664)
	.align		4
.L_2664:
        /*0080*/ 	.word	index@(.nv.constant0._ZN2at6native40_GLOBAL__N__2351210d_8_Shape_cu_49f7391c26CatArrayBatchedCopy_contigINS1_10OpaqueTypeILj2EEEjLi2ELi64ELi64EEEvPT_NS1_25CatArrInputTensorMetadataIS5_T0_XT2_EXT3_EEENS1_16TensorSizeStrideIS8_Lj4EEEiS8_)
        /*0084*/ 	.short	0x0210
        /*0086*/ 	.short	0x0d70


	//----- nvinfo : EIATTR_SW_WAR
	.align		4
.L_2665:
        /*0088*/ 	.byte	0x04, 0x36
        /*008a*/ 	.short	(.L_2667 - .L_2666)
.L_2666:
        /*008c*/ 	.word	0x00000008
.L_2667:


//--------------------- .nv.info._ZN2at6native40_GLOBAL__N__2351210d_8_Shape_cu_49f7391c35CatArrayBatchedCopy_alignedK_contigINS1_10OpaqueTypeILj2EEEjLi2ELi64ELi64ELi8EEEvPT_NS1_25CatArrInputTensorMetadataIS5_T0_XT2_EXT3_EEENS1_16TensorSizeStrideIS8_Lj4EEEiS8_ --------------------------
	.section	.nv.info._ZN2at6native40_GLOBAL__N__2351210d_8_Shape_cu_49f7391c35CatArrayBatchedCopy_alignedK_contigINS1_10OpaqueTypeILj2EEEjLi2ELi64ELi64ELi8EEEvPT_NS1_25CatArrInputTensorMetadataIS5_T0_XT2_EXT3_EEENS1_16TensorSizeStrideIS8_Lj4EEEiS8_,"",@"SHT_CUDA_INFO"
	.sectionflags	@""
	.align	4


	//----- nvinfo : EIATTR_CUDA_API_VERSION
	.align		4
        /*0000*/ 	.byte	0x04, 0x37
        /*0002*/ 	.short	(.L_2669 - .L_2668)
.L_2668:
        /*0004*/ 	.word	0x00000082


	//----- nvinfo : EIATTR_KPARAM_INFO
	.align		4
.L_2669:
        /*0008*/ 	.byte	0x04, 0x17
        /*000a*/ 	.short	(.L_2671 - .L_2670)
.L_2670:
        /*000c*/ 	.word	0x00000000
        /*0010*/ 	.short	0x0004
        /*0012*/ 	.short	0x0d6c
        /*0014*/ 	.byte	0x00, 0xf0, 0x11, 0x00


	//----- nvinfo : EIATTR_KPARAM_INFO
	.align		4
.L_2671:
        /*0018*/ 	.byte	0x04, 0x17
        /*001a*/ 	.short	(.L_2673 - .L_2672)
.L_2672:
        /*001c*/ 	.word	0x00000000
        /*0020*/ 	.short	0x0003
        /*0022*/ 	.short	0x0d68
        /*0024*/ 	.byte	0x00, 0xf0, 0x11, 0x00


	//----- nvinfo : EIATTR_KPARAM_INFO
	.align		4
.L_2673:
        /*0028*/ 	.byte	0x04, 0x17
        /*002a*/ 	.short	(.L_2675 - .L_2674)
.L_2674:
        /*002c*/ 	.word	0x00000000
        /*0030*/ 	.short	0x0002
        /*0032*/ 	.short	0x0d48
        /*0034*/ 	.byte	0x00, 0xf0, 0x81, 0x00


	//----- nvinfo : EIATTR_KPARAM_INFO
	.align		4
.L_2675:
        /*0038*/ 	.byte	0x04, 0x17
        /*003a*/ 	.short	(.L_2677 - .L_2676)
.L_2676:
        /*003c*/ 	.word	0x00000000
        /*0040*/ 	.short	0x0001
        /*0042*/ 	.short	0x0008
        /*0044*/ 	.byte	0x00, 0xf0, 0x01, 0x35


	//----- nvinfo : EIATTR_KPARAM_INFO
	.align		4
.L_2677:
        /*0048*/ 	.byte	0x04, 0x17
        /*004a*/ 	.short	(.L_2679 - .L_2678)
.L_2678:
        /*004c*/ 	.word	0x00000000
        /*0050*/ 	.short	0x0000
        /*0052*/ 	.short	0x0000
        /*0054*/ 	.byte	0x00, 0xf0, 0x21, 0x00


	//----- nvinfo : EIATTR_SPARSE_MMA_MASK
	.align		4
.L_2679:
        /*0058*/ 	.byte	0x03, 0x50
        /*005a*/ 	.short	0x0000


	//----- nvinfo : EIATTR_MAXREG_COUNT
	.align		4
        /*005c*/ 	.byte	0x03, 0x1b
        /*005e*/ 	.short	0x00ff


	//----- nvinfo : EIATTR_MERCURY_ISA_VERSION
	.align		4
        /*0060*/ 	.byte	0x03, 0x5f
        /*0062*/ 	.short	0x0101


	//----- nvinfo : EIATTR_EXIT_INSTR_OFFSETS
	.align		4
        /*0064*/ 	.byte	0x04, 0x1c
        /*0066*/ 	.short	(.L_2681 - .L_2680)


	//   ....[0]....
.L_2680:
        /*0068*/ 	.word	0x000000b0


	//   ....[1]....
        /*006c*/ 	.word	0x00000750


	//   ....[2]....
        /*0070*/ 	.word	0x00000a80


	//   ....[3]....
        /*0074*/ 	.word	0x000010b0


	//----- nvinfo : EIATTR_CRS_STACK_SIZE
	.align		4
.L_2681:
        /*0078*/ 	.byte	0x04, 0x1e
        /*007a*/ 	.short	(.L_2683 - .L_2682)
.L_2682:
        /*007c*/ 	.word	0x00000000


	//----- nvinfo : EIATTR_CBANK_PARAM_SIZE
	.align		4
.L_2683:
        /*0080*/ 	.byte	0x03, 0x19
        /*0082*/ 	.short	0x0d70


	//----- nvinfo : EIATTR_PARAM_CBANK
	.align		4
        /*0084*/ 	.byte	0x04, 0x0a
        /*0086*/ 	.short	(.L_2685 - .L_2684)
	.align		4
.L_2684:
        /*0088*/ 	.word	index@(.nv.constant0._ZN2at6native40_GLOBAL__N__2351210d_8_Shape_cu_49f7391c35CatArrayBatchedCopy_alignedK_contigINS1_10OpaqueTypeILj2EEEjLi2ELi64ELi64ELi8EEEvPT_NS1_25CatArrInputTensorMetadataIS5_T0_XT2_EXT3_EEENS1_16TensorSizeStrideIS8_Lj4EEEiS8_)
        /*008c*/ 	.short	0x0210
        /*008e*/ 	.short	0x0d70


	//----- nvinfo : EIATTR_SW_WAR
	.align		4
.L_2685:
        /*0090*/ 	.byte	0x04, 0x36
        /*0092*/ 	.short	(.L_2687 - .L_2686)
.L_2686:
        /*0094*/ 	.word	0x00000008
.L_2687:


//--------------------- .nv.info._ZN2at6native40_GLOBAL__N__2351210d_8_Shape_cu_49f7391c35CatArrayBatchedCopy_alignedK_contigINS1_10OpaqueTypeILj2EEEjLi2ELi64ELi64ELi16EEEvPT_NS1_25CatArrInputTensorMetadataIS5_T0_XT2_EXT3_EEENS1_16TensorSizeStrideIS8_Lj4EEEiS8_ --------------------------
	.section	.nv.info._ZN2at6native40_GLOBAL__N__2351210d_8_Shape_cu_49f7391c35CatArrayBatchedCopy_alignedK_contigINS1_10OpaqueTypeILj2EEEjLi2ELi64ELi64ELi16EEEvPT_NS1_25CatArrInputTensorMetadataIS5_T0_XT2_EXT3_EEENS1_16TensorSizeStrideIS8_Lj4EEEiS8_,"",@"SHT_CUDA_INFO"
	.sectionflags	@""
	.align	4


	//----- nvinfo : EIATTR_CUDA_API_VERSION
	.align		4
        /*0000*/ 	.byte	0x04, 0x37
        /*0002*/ 	.short	(.L_2689 - .L_2688)
.L_2688:
        /*0004*/ 	.word	0x00000082


	//----- nvinfo : EIATTR_KPARAM_INFO
	.align		4
.L_2689:
        /*0008*/ 	.byte	0x04, 0x17
        /*000a*/ 	.short	(.L_2691 - .L_2690)
.L_2690:
        /*000c*/ 	.word	0x00000000
        /*0010*/ 	.short	0x0004
        /*0012*/ 	.short	0x0d6c
        /*0014*/ 	.byte	0x00, 0xf0, 0x11, 0x00


	//----- nvinfo : EIATTR_KPARAM_INFO
	.align		4
.L_2691:
        /*0018*/ 	.byte	0x04, 0x17
        /*001a*/ 	.short	(.L_2693 - .L_2692)
.L_2692:
        /*001c*/ 	.word	0x00000000
        /*0020*/ 	.short	0x0003
        /*0022*/ 	.short	0x0d68
        /*0024*/ 	.byte	0x00, 0xf0, 0x11, 0x00


	//----- nvinfo : EIATTR_KPARAM_INFO
	.align		4
.L_2693:
        /*0028*/ 	.byte	0x04, 0x17
        /*002a*/ 	.short	(.L_2695 - .L_2694)
.L_2694:
        /*002c*/ 	.word	0x00000000
        /*0030*/ 	.short	0x0002
        /*0032*/ 	.short	0x0d48
        /*0034*/ 	.byte	0x00, 0xf0, 0x81, 0x00


	//----- nvinfo : EIATTR_KPARAM_INFO
	.align		4
.L_2695:
        /*0038*/ 	.byte	0x04, 0x17
        /*003a*/ 	.short	(.L_2697 - .L_2696)
.L_2696:
        /*003c*/ 	.word	0x00000000
        /*0040*/ 	.short	0x0001
        /*0042*/ 	.short	0x0008
        /*0044*/ 	.byte	0x00, 0xf0, 0x01, 0x35


	//----- nvinfo : EIATTR_KPARAM_INFO
	.align		4
.L_2697:
        /*0048*/ 	.byte	0x04, 0x17
        /*004a*/ 	.short	(.L_2699 - .L_2698)
.L_2698:
        /*004c*/ 	.word	0x00000000
        /*0050*/ 	.short	0x0000
        /*0052*/ 	.short	0x0000
        /*0054*/ 	.byte	0x00, 0xf0, 0x21, 0x00


	//----- nvinfo : EIATTR_SPARSE_MMA_MASK
	.align		4
.L_2699:
        /*0058*/ 	.byte	0x03, 0x50
        /*005a*/ 	.short	0x0000


	//----- nvinfo : EIATTR_MAXREG_COUNT
	.align		4
        /*005c*/ 	.byte	0x03, 0x1b
        /*005e*/ 	.short	0x00ff


	//----- nvinfo : EIATTR_MERCURY_ISA_VERSION
	.align		4
        /*0060*/ 	.byte	0x03, 0x5f
        /*0062*/ 	.short	0x0101


	//----- nvinfo : EIATTR_EXIT_INSTR_OFFSETS
	.align		4
        /*0064*/ 	.byte	0x04, 0x1c
        /*0066*/ 	.short	(.L_2701 - .L_2700)


	//   ....[0]....
.L_2700:
        /*0068*/ 	.word	0x000000b0


	//   ....[1]....
        /*006c*/ 	.word	0x00000d50


	//   ....[2]....
        /*0070*/ 	.word	0x00001080


	//   ....[3]....
        /*0074*/ 	.word	0x000016b0


	//----- nvinfo : EIATTR_CRS_STACK_SIZE
	.align		4
.L_2701:
        /*0078*/ 	.byte	0x04, 0x1e
        /*007a*/ 	.short	(.L_2703 - .L_2702)
.L_2702:
        /*007c*/ 	.word	0x00000000


	//----- nvinfo : EIATTR_CBANK_PARAM_SIZE
	.align		4
.L_2703:
        /*0080*/ 	.byte	0x03, 0x19
        /*0082*/ 	.short	0x0d70


	//----- nvinfo : EIATTR_PARAM_CBANK
	.align		4
        /*0084*/ 	.byte	0x04, 0x0a
        /*0086*/ 	.short	(.L_2705 - .L_2704)
	.align		4
.L_2704:
        /*0088*/ 	.word	index@(.nv.constant0._ZN2at6native40_GLOBAL__N__2351210d_8_Shape_cu_49f7391c35CatArrayBatchedCopy_alignedK_contigINS1_10OpaqueTypeILj2EEEjLi2ELi64ELi64ELi16EEEvPT_NS1_25CatArrInputTensorMetadataIS5_T0_XT2_EXT3_EEENS1_16TensorSizeStrideIS8_Lj4EEEiS8_)
        /*008c*/ 	.short	0x0210
        /*008e*/ 	.short	0x0d70


	//----- nvinfo : EIATTR_SW_WAR
	.align		4
.L_2705:
        /*0090*/ 	.byte	0x04, 0x36
        /*0092*/ 	.short	(.L_2707 - .L_2706)
.L_2706:
        /*0094*/ 	.word	0x00000008
.L_2707:


//--------------------- .nv.info._ZN2at6native40_GLOBAL__N__2351210d_8_Shape_cu_49f7391c30CatArrayBatchedCopy_vectorizedINS1_10OpaqueTypeILj2EEEjLi2ELi64ELi64ELi16ELi8EEEvPcNS1_25CatArrInputTensorMetadataIT_T0_XT2_EXT3_EEENS1_16TensorSizeStrideIS8_Lj4EEEiS8_ --------------------------
	.section	.nv.info._ZN2at6native40_GLOBAL__N__2351210d_8_Shape_cu_49f7391c30CatArrayBatchedCopy_vectorizedINS1_10OpaqueTypeILj2EEEjLi2ELi64ELi64ELi16ELi8EEEvPcNS1_25CatArrInputTensorMetadataIT_T0_XT2_EXT3_EEENS1_16TensorSizeStrideIS8_Lj4EEEiS8_,"",@"SHT_CUDA_INFO"
	.sectionflags	@""
	.align	4


	//----- nvinfo : EIATTR_CUDA_API_VERSION
	.align		4
        /*0000*/ 	.byte	0x04, 0x37
        /*0002*/ 	.short	(.L_2709 - .L_2708)
.L_2708:
        /*0004*/ 	.word	0x00000082


	//----- nvinfo : EIATTR_KPARAM_INFO
	.align		4
.L_2709:
        /*0008*/ 	.byte	0x04, 0x17
        /*000a*/ 	.short	(.L_2711 - .L_2710)
.L_2710:
        /*000c*/ 	.word	0x00000000
        /*0010*/ 	.short	0x0004
        /*0012*/ 	.short	0x0d6c
        /*0014*/ 	.byte	0x00, 0xf0, 0x11, 0x00


	//----- nvinfo : EIATTR_KPARAM_INFO
	.align		4
.L_2711:
        /*0018*/ 	.byte	0x04, 0x17
        /*001a*/ 	.short	(.L_2713 - .L_2712)
.L_2712:
        /*001c*/ 	.word	0x00000000
        /*0020*/ 	.short	0x0003
        /*0022*/ 	.short	0x0d68
        /*0024*/ 	.byte	0x00, 0xf0, 0x11, 0x00


	//----- nvinfo : EIATTR_KPARAM_INFO
	.align		4
.L_2713:
        /*0028*/ 	.byte	0x04, 0x17
        /*002a*/ 	.short	(.L_2715 - .L_2714)
.L_2714:
        /*002c*/ 	.word	0x00000000
        /*0030*/ 	.short	0x0002
        /*0032*/ 	.short	0x0d48
        /*0034*/ 	.byte	0x00, 0xf0, 0x81, 0x00


	//----- nvinfo : EIATTR_KPARAM_INFO
	.align		4
.L_2715:
        /*0038*/ 	.byte	0x04, 0x17
        /*003a*/ 	.short	(.L_2717 - .L_2716)
.L_2716:
        /*003c*/ 	.word	0x00000000
        /*0040*/ 	.short	0x0001
        /*0042*/ 	.short	0x0008
        /*0044*/ 	.byte	0x00, 0xf0, 0x01, 0x35


	//----- nvinfo : EIATTR_KPARAM_INFO
	.align		4
.L_2717:
        /*0048*/ 	.byte	0x04, 0x17
        /*004a*/ 	.short	(.L_2719 - .L_2718)
.L_2718:
        /*004c*/ 	.word	0x00000000
        /*0050*/ 	.short	0x0000
        /*0052*/ 	.short	0x0000
        /*0054*/ 	.byte	0x00, 0xf0, 0x21, 0x00


	//----- nvinfo : EIATTR_SPARSE_MMA_MASK
	.align		4
.L_2719:
        /*0058*/ 	.byte	0x03, 0x50
        /*005a*/ 	.short	0x0000


	//----- nvinfo : EIATTR_MAXREG_COUNT
	.align		4
        /*005c*/ 	.byte	0x03, 0x1b
        /*005e*/ 	.short	0x00ff


	//----- nvinfo : EIATTR_MERCURY_ISA_VERSION
	.align		4
        /*0060*/ 	.byte	0x03, 0x5f
        /*0062*/ 	.short	0x0101


	//----- nvinfo : EIATTR_EXIT_INSTR_OFFSETS
	.align		4
        /*0064*/ 	.byte	0x04, 0x1c
        /*0066*/ 	.short	(.L_2721 - .L_2720)


	//   ....[0]....
.L_2720:
        /*0068*/ 	.word	0x000000b0


	//   ....[1]....
        /*006c*/ 	.word	0x000003d0


	//----- nvinfo : EIATTR_CRS_STACK_SIZE
	.align		4
.L_2721:
        /*0070*/ 	.byte	0x04, 0x1e
        /*0072*/ 	.short	(.L_2723 - .L_2722)
.L_2722:
        /*0074*/ 	.word	0x00000000


	//----- nvinfo : EIATTR_CBANK_PARAM_SIZE
	.align		4
.L_2723:
        /*0078*/ 	.byte	0x03, 0x19
        /*007a*/ 	.short	0x0d70


	//----- nvinfo : EIATTR_PARAM_CBANK
	.align		4
        /*007c*/ 	.byte	0x04, 0x0a
        /*007e*/ 	.short	(.L_2725 - .L_2724)
	.align		4
.L_2724:
        /*0080*/ 	.word	index@(.nv.constant0._ZN2at6native40_GLOBAL__N__2351210d_8_Shape_cu_49f7391c30CatArrayBatchedCopy_vectorizedINS1_10OpaqueTypeILj2EEEjLi2ELi64ELi64ELi16ELi8EEEvPcNS1_25CatArrInputTensorMetadataIT_T0_XT2_EXT3_EEENS1_16TensorSizeStrideIS8_Lj4EEEiS8_)
        /*0084*/ 	.short	0x0210
        /*0086*/ 	.short	0x0d70


	//----- nvinfo : EIATTR_SW_WAR
	.align		4
.L_2725:
        /*0088*/ 	.byte	0x04, 0x36
        /*008a*/ 	.short	(.L_2727 - .L_2726)
.L_2726:
        /*008c*/ 	.word	0x00000008
.L_2727:


//--------------------- .nv.info._ZN2at6native40_GLOBAL__N__2351210d_8_Shape_cu_49f7391c19CatArrayBatchedCopyINS1_10OpaqueTypeILj2EEEjLi1ELi64ELi64EEEvPT_NS1_25CatArrInputTensorMetadataIS5_T0_XT2_EXT3_EEENS1_16TensorSizeStrideIS8_Lj4EEEiS8_ --------------------------
	.section	.nv.info._ZN2at6native40_GLOBAL__N__2351210d_8_Shape_cu_49f7391c19CatArrayBatchedCopyINS1_10OpaqueTypeILj2EEEjLi1ELi64ELi64EEEvPT_NS1_25CatArrInputTensorMetadataIS5_T0_XT2_EXT3_EEENS1_16TensorSizeStrideIS8_Lj4EEEiS8_,"",@"SHT_CUDA_INFO"
	.sectionflags	@""
	.align	4


	//----- nvinfo : EIATTR_CUDA_API_VERSION
	.align		4
        /*0000*/ 	.byte	0x04, 0x37
        /*0002*/ 	.short	(.L_2729 - .L_2728)
.L_2728:
        /*0004*/ 	.word	0x00000082


	//----- nvinfo : EIATTR_KPARAM_INFO
	.align		4
.L_2729:
        /*0008*/ 	.byte	0x04, 0x17
        /*000a*/ 	.short	(.L_2731 - .L_2730)
.L_2730:
        /*000c*/ 	.word	0x00000000
        /*0010*/ 	.short	0x0004
        /*0012*/ 	.short	0x0d6c
        /*0014*/ 	.byte	0x00, 0xf0, 0x11, 0x00


	//----- nvinfo : EIATTR_KPARAM_INFO
	.align		4
.L_2731:
        /*0018*/ 	.byte	0x04, 0x17
        /*001a*/ 	.short	(.L_2733 - .L_2732)
.L_2732:
        /*001c*/ 	.word	0x00000000
        /*0020*/ 	.short	0x0003
        /*0022*/ 	.short	0x0d68
        /*0024*/ 	.byte	0x00, 0xf0, 0x11, 0x00


	//----- nvinfo : EIATTR_KPARAM_INFO
	.align		4
.L_2733:
        /*0028*/ 	.byte	0x04, 0x17
        /*002a*/ 	.short	(.L_2735 - .L_2734)
.L_2734:
        /*002c*/ 	.word	0x00000000
        /*0030*/ 	.short	0x0002
        /*0032*/ 	.short	0x0d48
        /*0034*/ 	.byte	0x00, 0xf0, 0x81, 0x00


	//----- nvinfo : EIATTR_KPARAM_INFO
	.align		4
.L_2735:
        /*0038*/ 	.byte	0x04, 0x17
        /*003a*/ 	.short	(.L_2737 - .L_2736)
.L_2736:
        /*003c*/ 	.word	0x00000000
        /*0040*/ 	.short	0x0001
        /*0042*/ 	.short	0x0008
        /*0044*/ 	.byte	0x00, 0xf0, 0x01, 0x35


	//----- nvinfo : EIATTR_KPARAM_INFO
	.align		4
.L_2737:
        /*0048*/ 	.byte	0x04, 0x17
        /*004a*/ 	.short	(.L_2739 - .L_2738)
.L_2738:
        /*004c*/ 	.word	0x00000000
        /*0050*/ 	.short	0x0000
        /*0052*/ 	.short	0x0000
        /*0054*/ 	.byte	0x00, 0xf0, 0x21, 0x00


	//----- nvinfo : EIATTR_SPARSE_MMA_MASK
	.align		4
.L_2739:
        /*0058*/ 	.byte	0x03, 0x50
        /*005a*/ 	.short	0x0000


	//----- nvinfo : EIATTR_MAXREG_COUNT
	.align		4
        /*005c*/ 	.byte	0x03, 0x1b
        /*005e*/ 	.short	0x00ff


	//----- nvinfo : EIATTR_MERCURY_ISA_VERSION
	.align		4
        /*0060*/ 	.byte	0x03, 0x5f
        /*0062*/ 	.short	0x0101


	//----- nvinfo : EIATTR_EXIT_INSTR_OFFSETS
	.align		4
        /*0064*/ 	.byte	0x04, 0x1c
        /*0066*/ 	.short	(.L_2741 - .L_2740)


	//   ....[0]....
.L_2740:
        /*0068*/ 	.word	0x000000a0


	//   ....[1]....
        /*006c*/ 	.word	0x00000260


	//   ....[2]....
        /*0070*/ 	.word	0x00000310


	//----- nvinfo : EIATTR_CRS_STACK_SIZE
	.align		4
.L_2741:
        /*0074*/ 	.byte	0x04, 0x1e
        /*0076*/ 	.short	(.L_2743 - .L_2742)
.L_2742:
        /*0078*/ 	.word	0x00000000


	//----- nvinfo : EIATTR_CBANK_PARAM_SIZE
	.align		4
.L_2743:
        /*007c*/ 	.byte	0x03, 0x19
        /*007e*/ 	.short	0x0d70


	//----- nvinfo : EIATTR_PARAM_CBANK
	.align		4
        /*0080*/ 	.byte	0x04, 0x0a
        /*0082*/ 	.short	(.L_2745 - .L_2744)
	.align		4
.L_2744:
        /*0084*/ 	.word	index@(.nv.constant0._ZN2at6native40_GLOBAL__N__2351210d_8_Shape_cu_49f7391c19CatArrayBatchedCopyINS1_10OpaqueTypeILj2EEEjLi1ELi64ELi64EEEvPT_NS1_25CatArrInputTensorMetadataIS5_T0_XT2_EXT3_EEENS1_16TensorSizeStrideIS8_Lj4EEEiS8_)
        /*0088*/ 	.short	0x0210
        /*008a*/ 	.short	0x0d70


	//----- nvinfo : EIATTR_SW_WAR
	.align		4
.L_2745:
        /*008c*/ 	.byte	0x04, 0x36
        /*008e*/ 	.short	(.L_2747 - .L_2746)
.L_2746:
        /*0090*/ 	.word	0x00000008
.L_2747:


//--------------------- .nv.info._ZN2at6native40_GLOBAL__N__2351210d_8_Shape_cu_49f7391c26CatArrayBatchedCopy_contigINS1_10OpaqueTypeILj2EEEjLi1ELi64ELi64EEEvPT_NS1_25CatArrInputTensorMetadataIS5_T0_XT2_EXT3_EEENS1_16TensorSizeStrideIS8_Lj4EEEiS8_ --------------------------
	.section	.nv.info._ZN2at6native40_GLOBAL__N__2351210d_8_Shape_cu_49f7391c26CatArrayBatchedCopy_contigINS1_10OpaqueTypeILj2EEEjLi1ELi64ELi64EEEvPT_NS1_25CatArrInputTensorMetadataIS5_T0_XT2_EXT3_EEENS1_16TensorSizeStrideIS8_Lj4EEEiS8_,"",@"SHT_CUDA_INFO"
	.sectionflags	@""
	.align	4


	//----- nvinfo : EIATTR_CUDA_API_VERSION
	.align		4
        /*0000*/ 	.byte	0x04, 0x37
        /*0002*/ 	.short	(.L_2749 - .L_2748)
.L_2748:
        /*0004*/ 	.word	0x00000082


	//----- nvinfo : EIATTR_KPARAM_INFO
	.align		4
.L_2749:
        /*0008*/ 	.byte	0x04, 0x17
        /*000a*/ 	.short	(.L_2751 - .L_2750)
.L_2750:
        /*000c*/ 	.word	0x00000000
        /*0010*/ 	.short	0x0004
        /*0012*/ 	.short	0x0d6c
        /*0014*/ 	.byte	0x00, 0xf0, 0x11, 0x00


	//----- nvinfo : EIATTR_KPARAM_INFO
	.align		4
.L_2751:
        /*0018*/ 	.byte	0x04, 0x17
        /*001a*/ 	.short	(.L_2753 - .L_2752)
.L_2752:
        /*001c*/ 	.word	0x00000000
        /*0020*/ 	.short	0x0003
        /*0022*/ 	.short	0x0d68
        /*0024*/ 	.byte	0x00, 0xf0, 0x11, 0x00


	//----- nvinfo : EIATTR_KPARAM_INFO
	.align		4
.L_2753:
        /*0028*/ 	.byte	0x04, 0x17
        /*002a*/ 	.short	(.L_2755 - .L_2754)
.L_2754:
        /*002c*/ 	.word	0x00000000
        /*0030*/ 	.short	0x0002
        /*0032*/ 	.short	0x0d48
        /*0034*/ 	.byte	0x00, 0xf0, 0x81, 0x00


	//----- nvinfo : EIATTR_KPARAM_INFO
	.align		4
.L_2755:
        /*0038*/ 	.byte	0x04, 0x17
        /*003a*/ 	.short	(.L_2757 - .L_2756)
.L_2756:
        /*003c*/ 	.word	0x00000000
        /*0040*/ 	.short	0x0001
        /*0042*/ 	.short	0x0008
        /*0044*/ 	.byte	0x00, 0xf0, 0x01, 0x35


	//----- nvinfo : EIATTR_KPARAM_INFO
	.align		4
.L_2757:
        /*0048*/ 	.byte	0x04, 0x17
        /*004a*/ 	.short	(.L_2759 - .L_2758)
.L_2758:
        /*004c*/ 	.word	0x00000000
        /*0050*/ 	.short	0x0000
        /*0052*/ 	.short	0x0000
        /*0054*/ 	.byte	0x00, 0xf0, 0x21, 0x00


	//----- nvinfo : EIATTR_SPARSE_MMA_MASK
	.align		4
.L_2759:
        /*0058*/ 	.byte	0x03, 0x50
        /*005a*/ 	.short	0x0000


	//----- nvinfo : EIATTR_MAXREG_COUNT
	.align		4
        /*005c*/ 	.byte	0x03, 0x1b
        /*005e*/ 	.short	0x00ff


	//----- nvinfo : EIATTR_MERCURY_ISA_VERSION
	.align		4
        /*0060*/ 	.byte	0x03, 0x5f
        /*0062*/ 	.short	0x0101


	//----- nvinfo : EIATTR_EXIT_INSTR_OFFSETS
	.align		4
        /*0064*/ 	.byte	0x04, 0x1c
        /*0066*/ 	.short	(.L_2761 - .L_2760)


	//   ....[0]....
.L_2760:
        /*0068*/ 	.word	0x000000a0


	//   ....[1]....
        /*006c*/ 	.word	0x000001e0


	//----- nvinfo : EIATTR_CRS_STACK_SIZE
	.align		4
.L_2761:
        /*0070*/ 	.byte	0x04, 0x1e
        /*0072*/ 	.short	(.L_2763 - .L_2762)
.L_2762:
        /*0074*/ 	.word	0x00000000


	//----- nvinfo : EIATTR_CBANK_PARAM_SIZE
	.align		4
.L_2763:
        /*0078*/ 	.byte	0x03, 0x19
        /*007a*/ 	.short	0x0d70


	//----- nvinfo : EIATTR_PARAM_CBANK
	.align		4
        /*007c*/ 	.byte	0x04, 0x0a
        /*007e*/ 	.short	(.L_2765 - .L_2764)
	.align		4
.L_2764:
        /*0080*/ 	.word	index@(.nv.constant0._ZN2at6native40_GLOBAL__N__2351210d_8_Shape_cu_49f7391c26CatArrayBatchedCopy_contigINS1_10OpaqueTypeILj2EEEjLi1ELi64ELi64EEEvPT_NS1_25CatArrInputTensorMetadataIS5_T0_XT2_EXT3_EEENS1_16TensorSizeStrideIS8_Lj4EEEiS8_)
        /*0084*/ 	.short	0x0210
        /*0086*/ 	.short	0x0d70


	//----- nvinfo : EIATTR_SW_WAR
	.align		4
.L_2765:
        /*0088*/ 	.byte	0x04, 0x36
        /*008a*/ 	.short	(.L_2767 - .L_2766)
.L_2766:
        /*008c*/ 	.word	0x00000008
.L_2767:


//--------------------- .nv.info._ZN2at6native40_GLOBAL__N__2351210d_8_Shape_cu_49f7391c35CatArrayBatchedCopy_alignedK_contigINS1_10OpaqueTypeILj2EEEjLi1ELi64ELi64ELi8EEEvPT_NS1_25CatArrInputTensorMetadataIS5_T0_XT2_EXT3_EEENS1_16TensorSizeStrideIS8_Lj4EEEiS8_ --------------------------
	.section	.nv.info._ZN2at6native40_GLOBAL__N__2351210d_8_Shape_cu_49f7391c35CatArrayBatchedCopy_alignedK_contigINS1_10OpaqueTypeILj2EEEjLi1ELi64ELi64ELi8EEEvPT_NS1_25CatArrInputTensorMetadataIS5_T0_XT2_EXT3_EEENS1_16TensorSizeStrideIS8_Lj4EEEiS8_,"",@"SHT_CUDA_INFO"
	.sectionflags	@""
	.align	4


	//----- nvinfo : EIATTR_CUDA_API_VERSION
	.align		4
        /*0000*/ 	.byte	0x04, 0x37
        /*0002*/ 	.short	(.L_2769 - .L_2768)
.L_2768:
        /*0004*/ 	.word	0x00000082


	//----- nvinfo : EIATTR_KPARAM_INFO
	.align		4
.L_2769:
        /*0008*/ 	.byte	0x04, 0x17
        /*000a*/ 	.short	(.L_2771 - .L_2770)
.L_2770:
        /*000c*/ 	.word	0x00000000
        /*0010*/ 	.short	0x0004
        /*0012*/ 	.short	0x0d6c
        /*0014*/ 	.byte	0x00, 0xf0, 0x11, 0x00


	//----- nvinfo : EIATTR_KPARAM_INFO
	.align		4
.L_2771:
        /*0018*/ 	.byte	0x04, 0x17
        /*001a*/ 	.short	(.L_2773 - .L_2772)
.L_2772:
        /*001c*/ 	.word	0x00000000
        /*0020*/ 	.short	0x0003
        /*0022*/ 	.short	0x0d68
        /*0024*/ 	.byte	0x00, 0xf0, 0x11, 0x00


	//----- nvinfo : EIATTR_KPARAM_INFO
	.align		4
.L_2773:
        /*0028*/ 	.byte	0x04, 0x17
        /*002a*/ 	.short	(.L_2775 - .L_2774)
.L_2774:
        /*002c*/ 	.word	0x00000000
        /*0030*/ 	.short	0x0002
        /*0032*/ 	.short	0x0d48
        /*0034*/ 	.byte	0x00, 0xf0, 0x81, 0x00


	//----- nvinfo : EIATTR_KPARAM_INFO
	.align		4
.L_2775:
        /*0038*/ 	.byte	0x04, 0x17
        /*003a*/ 	.short	(.L_2777 - .L_2776)
.L_2776:
        /*003c*/ 	.word	0x00000000
        /*0040*/ 	.short	0x0001
        /*0042*/ 	.short	0x0008
        /*0044*/ 	.byte	0x00, 0xf0, 0x01, 0x35


	//----- nvinfo : EIATTR_KPARAM_INFO
	.align		4
.L_2777:
        /*0048*/ 	.byte	0x04, 0x17
        /*004a*/ 	.short	(.L_2779 - .L_2778)
.L_2778:
        /*004c*/ 	.word	0x00000000
        /*0050*/ 	.short	0x0000
        /*0052*/ 	.short	0x0000
        /*0054*/ 	.byte	0x00, 0xf0, 0x21, 0x00


	//----- nvinfo : EIATTR_SPARSE_MMA_MASK
	.align		4
.L_2779:
        /*0058*/ 	.byte	0x03, 0x50
        /*005a*/ 	.short	0x0000


	//----- nvinfo : EIATTR_MAXREG_COUNT
	.align		4
        /*005c*/ 	.byte	0x03, 0x1b
        /*005e*/ 	.short	0x00ff


	//----- nvinfo : EIATTR_MERCURY_ISA_VERSION
	.align		4
        /*0060*/ 	.byte	0x03, 0x5f
        /*0062*/ 	.short	0x0101


	//----- nvinfo : EIATTR_EXIT_INSTR_OFFSETS
	.align		4
        /*0064*/ 	.byte	0x04, 0x1c
        /*0066*/ 	.short	(.L_2781 - .L_2780)


	//   ....[0]....
.L_2780:
        /*0068*/ 	.word	0x000000b0


	//   ....[1]....
        /*006c*/ 	.word	0x00000300


	//   ....[2]....
        /*0070*/ 	.word	0x000004d0


	//   ....[3]....
        /*0074*/ 	.word	0x00000750


	//----- nvinfo : EIATTR_CRS_STACK_SIZE
	.align		4
.L_2781:
        /*0078*/ 	.byte	0x04, 0x1e
        /*007a*/ 	.short	(.L_2783 - .L_2782)
.L_2782:
        /*007c*/ 	.word	0x00000000


	//----- nvinfo : EIATTR_CBANK_PARAM_SIZE
	.align		4
.L_2783:
        /*0080*/ 	.byte	0x03, 0x19
        /*0082*/ 	.short	0x0d70


	//----- nvinfo : EIATTR_PARAM_CBANK
	.align		4
        /*0084*/ 	.byte	0x04, 0x0a
        /*0086*/ 	.short	(.L_2785 - .L_2784)
	.align		4
.L_2784:
        /*0088*/ 	.word	index@(.nv.constant0._ZN2at6native40_GLOBAL__N__2351210d_8_Shape_cu_49f7391c35CatArrayBatchedCopy_alignedK_contigINS1_10OpaqueTypeILj2EEEjLi1ELi64ELi64ELi8EEEvPT_NS1_25CatArrInputTensorMetadataIS5_T0_XT2_EXT3_EEENS1_16TensorSizeStrideIS8_Lj4EEEiS8_)
        /*008c*/ 	.short	0x0210
        /*008e*/ 	.short	0x0d70


	//----- nvinfo : EIATTR_SW_WAR
	.align		4
.L_2785:
        /*0090*/ 	.byte	0x04, 0x36
        /*0092*/ 	.short	(.L_2787 - .L_2786)
.L_2786:
        /*0094*/ 	.word	0x00000008
.L_2787:


//--------------------- .nv.info._ZN2at6native40_GLOBAL__N__2351210d_8_Shape_cu_49f7391c35CatArrayBatchedCopy_alignedK_contigINS1_10OpaqueTypeILj2EEEjLi1ELi64ELi64ELi16EEEvPT_NS1_25CatArrInputTensorMetadataIS5_T0_XT2_EXT3_EEENS1_16TensorSizeStrideIS8_Lj4EEEiS8_ --------------------------
	.section	.nv.info._ZN2at6native40_GLOBAL__N__2351210d_8_Shape_cu_49f7391c35CatArrayBatchedCopy_alignedK_contigINS1_10OpaqueTypeILj2EEEjLi1ELi64ELi64ELi16EEEvPT_NS1_25CatArrInputTensorMetadataIS5_T0_XT2_EXT3_EEENS1_16TensorSizeStrideIS8_Lj4EEEiS8_,"",@"SHT_CUDA_INFO"
	.sectionflags	@""
	.align	4


	//----- nvinfo : EIATTR_CUDA_API_VERSION
	.align		4
        /*0000*/ 	.byte	0x04, 0x37
        /*0002*/ 	.short	(.L_2789 - .L_2788)
.L_2788:
        /*0004*/ 	.word	0x00000082


	//----- nvinfo : EIATTR_KPARAM_INFO
	.align		4
.L_2789:
        /*0008*/ 	.byte	0x04, 0x17
        /*000a*/ 	.short	(.L_2791 - .L_2790)
.L_2790:
        /*000c*/ 	.word	0x00000000
        /*0010*/ 	.short	0x0004
        /*0012*/ 	.short	0x0d6c
        /*0014*/ 	.byte	0x00, 0xf0, 0x11, 0x00


	//----- nvinfo : EIATTR_KPARAM_INFO
	.align		4
.L_2791:
        /*0018*/ 	.byte	0x04, 0x17
        /*001a*/ 	.short	(.L_2793 - .L_2792)
.L_2792:
        /*001c*/ 	.word	0x00000000
        /*0020*/ 	.short	0x0003
        /*0022*/ 	.short	0x0d68
        /*0024*/ 	.byte	0x00, 0xf0, 0x11, 0x00


	//----- nvinfo : EIATTR_KPARAM_INFO
	.align		4
.L_2793:
        /*0028*/ 	.byte	0x04, 0x17
        /*002a*/ 	.short	(.L_2795 - .L_2794)
.L_2794:
        /*002c*/ 	.word	0x00000000
        /*0030*/ 	.short	0x0002
        /*0032*/ 	.short	0x0d48
        /*0034*/ 	.byte	0x00, 0xf0, 0x81, 0x00


	//----- nvinfo : EIATTR_KPARAM_INFO
	.align		4
.L_2795:
        /*0038*/ 	.byte	0x04, 0x17
        /*003a*/ 	.short	(.L_2797 - .L_2796)
.L_2796:
        /*003c*/ 	.word	0x00000000
        /*0040*/ 	.short	0x0001
        /*0042*/ 	.short	0x0008
        /*0044*/ 	.byte	0x00, 0xf0, 0x01, 0x35


	//----- nvinfo : EIATTR_KPARAM_INFO
	.align		4
.L_2797:
        /*0048*/ 	.byte	0x04, 0x17
        /*004a*/ 	.short	(.L_2799 - .L_2798)
.L_2798:
        /*004c*/ 	.word	0x00000000
        /*0050*/ 	.short	0x0000
        /*0052*/ 	.short	0x0000
        /*0054*/ 	.byte	0x00, 0xf0, 0x21, 0x00


	//----- nvinfo : EIATTR_SPARSE_MMA_MASK
	.align		4
.L_2799:
        /*0058*/ 	.byte	0x03, 0x50
        /*005a*/ 	.short	0x0000


	//----- nvinfo : EIATTR_MAXREG_COUNT
	.align		4
        /*005c*/ 	.byte	0x03, 0x1b
        /*005e*/ 	.short	0x00ff


	//----- nvinfo : EIATTR_MERCURY_ISA_VERSION
	.align		4
        /*0060*/ 	.byte	0x03, 0x5f
        /*0062*/ 	.short	0x0101


	//----- nvinfo : EIATTR_EXIT_INSTR_OFFSETS
	.align		4
        /*0064*/ 	.byte	0x04, 0x1c
        /*0066*/ 	.short	(.L_2801 - .L_2800)


	//   ....[0]....
.L_2800:
        /*0068*/ 	.word	0x000000b0


	//   ....[1]....
        /*006c*/ 	.word	0x00000590


	//   ....[2]....
        /*0070*/ 	.word	0x00000770


	//   ....[3]....
        /*0074*/ 	.word	0x000009f0


	//----- nvinfo : EIATTR_CRS_STACK_SIZE
	.align		4
.L_2801:
        /*0078*/ 	.byte	0x04, 0x1e
        /*007a*/ 	.short	(.L_2803 - .L_2802)
.L_2802:
        /*007c*/ 	.word	0x00000000


	//----- nvinfo : EIATTR_CBANK_PARAM_SIZE
	.align		4
.L_2803:
        /*0080*/ 	.byte	0x03, 0x19
        /*0082*/ 	.short	0x0d70


	//----- nvinfo : EIATTR_PARAM_CBANK
	.align		4
        /*0084*/ 	.byte	0x04, 0x0a
        /*0086*/ 	.short	(.L_2805 - .L_2804)
	.align		4
.L_2804:
        /*0088*/ 	.word	index@(.nv.constant0._ZN2at6native40_GLOBAL__N__2351210d_8_Shape_cu_49f7391c35CatArrayBatchedCopy_alignedK_contigINS1_10OpaqueTypeILj2EEEjLi1ELi64ELi64ELi16EEEvPT_NS1_25CatArrInputTensorMetadataIS5_T0_XT2_EXT3_EEENS1_16TensorSizeStrideIS8_Lj4EEEiS8_)
        /*008c*/ 	.short	0x0210
        /*008e*/ 	.short	0x0d70


	//----- nvinfo : EIATTR_SW_WAR
	.align		4
.L_2805:
        /*0090*/ 	.byte	0x04, 0x36
        /*0092*/ 	.short	(.L_2807 - .L_2806)
.L_2806:
        /*0094*/ 	.word	0x00000008
.L_2807:


//--------------------- .nv.info._ZN2at6native40_GLOBAL__N__2351210d_8_Shape_cu_49f7391c30CatArrayBatchedCopy_vectorizedINS1_10OpaqueTypeILj2EEEjLi1ELi64ELi64ELi16ELi8EEEvPcNS1_25CatArrInputTensorMetadataIT_T0_XT2_EXT3_EEENS1_16TensorSizeStrideIS8_Lj4EEEiS8_ --------------------------
	.section	.nv.info._ZN2at6native40_GLOBAL__N__2351210d_8_Shape_cu_49f7391c30CatArrayBatchedCopy_vectorizedINS1_10OpaqueTypeILj2EEEjLi1ELi64ELi64ELi16ELi8EEEvPcNS1_25CatArrInputTensorMetadataIT_T0_XT2_EXT3_EEENS1_16TensorSizeStrideIS8_Lj4EEEiS8_,"",@"SHT_CUDA_INFO"
	.sectionflags	@""
	.align	4


	//----- nvinfo : EIATTR_CUDA_API_VERSION
	.align		4
        /*0000*/ 	.byte	0x04, 0x37
        /*0002*/ 	.short	(.L_2809 - .L_2808)
.L_2808:
        /*0004*/ 	.word	0x00000082


	//----- nvinfo : EIATTR_KPARAM_INFO
	.align		4
.L_2809:
        /*0008*/ 	.byte	0x04, 0x17
        /*000a*/ 	.short	(.L_2811 - .L_2810)
.L_2810:
        /*000c*/ 	.word	0x00000000
        /*0010*/ 	.short	0x0004
        /*0012*/ 	.short	0x0d6c
        /*0014*/ 	.byte	0x00, 0xf0, 0x11, 0x00


	//----- nvinfo : EIATTR_KPARAM_INFO
	.align		4
.L_2811:
        /*0018*/ 	.byte	0x04, 0x17
        /*001a*/ 	.short	(.L_2813 - .L_2812)
.L_2812:
        /*001c*/ 	.word	0x00000000
        /*0020*/ 	.short	0x0003
        /*0022*/ 	.short	0x0d68
        /*0024*/ 	.byte	0x00, 0xf0, 0x11, 0x00


	//----- nvinfo : EIATTR_KPARAM_INFO
	.align		4
.L_2813:
        /*0028*/ 	.byte	0x04, 0x17
        /*002a*/ 	.short	(.L_2815 - .L_2814)
.L_2814:
        /*002c*/ 	.word	0x00000000
        /*0030*/ 	.short	0x0002
        /*0032*/ 	.short	0x0d48
        /*0034*/ 	.byte	0x00, 0xf0, 0x81, 0x00


	//----- nvinfo : EIATTR_KPARAM_INFO
	.align		4
.L_2815:
        /*0038*/ 	.byte	0x04, 0x17
        /*003a*/ 	.short	(.L_2817 - .L_2816)
.L_2816:
        /*003c*/ 	.word	0x00000000
        /*0040*/ 	.short	0x0001
        /*0042*/ 	.short	0x0008
        /*0044*/ 	.byte	0x00, 0xf0, 0x01, 0x35


	//----- nvinfo : EIATTR_KPARAM_INFO
	.align		4
.L_2817:
        /*0048*/ 	.byte	0x04, 0x17
        /*004a*/ 	.short	(.L_2819 - .L_2818)
.L_2818:
        /*004c*/ 	.word	0x00000000
        /*0050*/ 	.short	0x0000
        /*0052*/ 	.short	0x0000
        /*0054*/ 	.byte	0x00, 0xf0, 0x21, 0x00


	//----- nvinfo : EIATTR_SPARSE_MMA_MASK
	.align		4
.L_2819:
        /*0058*/ 	.byte	0x03, 0x50
        /*005a*/ 	.short	0x0000


	//----- nvinfo : EIATTR_MAXREG_COUNT
	.align		4
        /*005c*/ 	.byte	0x03, 0x1b
        /*005e*/ 	.short	0x00ff


	//----- nvinfo : EIATTR_MERCURY_ISA_VERSION
	.align		4
        /*0060*/ 	.byte	0x03, 0x5f
        /*0062*/ 	.short	0x0101


	//----- nvinfo : EIATTR_EXIT_INSTR_OFFSETS
	.align		4
        /*0064*/ 	.byte	0x04, 0x1c
        /*0066*/ 	.short	(.L_2821 - .L_2820)


	//   ....[0]....
.L_2820:
        /*0068*/ 	.word	0x000000b0


	//   ....[1]....
        /*006c*/ 	.word	0x00000210


	//----- nvinfo : EIATTR_CRS_STACK_SIZE
	.align		4
.L_2821:
        /*0070*/ 	.byte	0x04, 0x1e
        /*0072*/ 	.short	(.L_2823 - .L_2822)
.L_2822:
        /*0074*/ 	.word	0x00000000


	//----- nvinfo : EIATTR_CBANK_PARAM_SIZE
	.align		4
.L_2823:
        /*0078*/ 	.byte	0x03, 0x19
        /*007a*/ 	.short	0x0d70


	//----- nvinfo : EIATTR_PARAM_CBANK
	.align		4
        /*007c*/ 	.byte	0x04, 0x0a
        /*007e*/ 	.short	(.L_2825 - .L_2824)
	.align		4
.L_2824:
        /*0080*/ 	.word	index@(.nv.constant0._ZN2at6native40_GLOBAL__N__2351210d_8_Shape_cu_49f7391c30CatArrayBatchedCopy_vectorizedINS1_10OpaqueTypeILj2EEEjLi1ELi64ELi64ELi16ELi8EEEvPcNS1_25CatArrInputTensorMetadataIT_T0_XT2_EXT3_EEENS1_16TensorSizeStrideIS8_Lj4EEEiS8_)
        /*0084*/ 	.short	0x0210
        /*0086*/ 	.short	0x0d70


	//----- nvinfo : EIATTR_SW_WAR
	.align		4
.L_2825:
        /*0088*/ 	.byte	0x04, 0x36
        /*008a*/ 	.short	(.L_2827 - .L_2826)
.L_2826:
        /*008c*/ 	.word	0x00000008
.L_2827:


//--------------------- .nv.info._ZN2at6native40_GLOBAL__N__2351210d_8_Shape_cu_49f7391c19CatArrayBatchedCopyINS1_10OpaqueTypeILj1EEEjLi4ELi64ELi64EEEvPT_NS1_25CatArrInputTensorMetadataIS5_T0_XT2_EXT3_EEENS1_16TensorSizeStrideIS8_Lj4EEEiS8_ --------------------------
	.section	.nv.info._ZN2at6native40_GLOBAL__N__2351210d_8_Shape_cu_49f7391c19CatArrayBatchedCopyINS1_10OpaqueTypeILj1EEEjLi4ELi64ELi64EEEvPT_NS1_25CatArrInputTensorMetadataIS5_T0_XT2_EXT3_EEENS1_16TensorSizeStrideIS8_Lj4EEEiS8_,"",@"SHT_CUDA_INFO"
	.sectionflags	@""
	.align	4


	//----- nvinfo : EIATTR_CUDA_API_VERSION
	.align		4
        /*0000*/ 	.byte	0x04, 0x37
        /*0002*/ 	.short	(.L_2829 - .L_2828)
.L_2828:
        /*0004*/ 	.word	0x00000082


	//----- nvinfo : EIATTR_KPARAM_INFO
	.align		4
.L_2829:
        /*0008*/ 	.byte	0x04, 0x17
        /*000a*/ 	.short	(.L_2831 - .L_2830)
.L_2830:
        /*000c*/ 	.word	0x00000000
        /*0010*/ 	.short	0x0004
        /*0012*/ 	.short	0x0d6c
        /*0014*/ 	.byte	0x00, 0xf0, 0x11, 0x00


	//----- nvinfo : EIATTR_KPARAM_INFO
	.align		4
.L_2831:
        /*0018*/ 	.byte	0x04, 0x17
        /*001a*/ 	.short	(.L_2833 - .L_2832)
.L_2832:
        /*001c*/ 	.word	0x00000000
        /*0020*/ 	.short	0x0003
        /*0022*/ 	.short	0x0d68
        /*0024*/ 	.byte	0x00, 0xf0, 0x11, 0x00


	//----- nvinfo : EIATTR_KPARAM_INFO
	.align		4
.L_2833:
        /*0028*/ 	.byte	0x04, 0x17
        /*002a*/ 	.short	(.L_2835 - .L_2834)
.L_2834:
        /*002c*/ 	.word	0x00000000
        /*0030*/ 	.short	0x0002
        /*0032*/ 	.short	0x0d48
        /*0034*/ 	.byte	0x00, 0xf0, 0x81, 0x00


	//----- nvinfo : EIATTR_KPARAM_INFO
	.align		4
.L_2835:
        /*0038*/ 	.byte	0x04, 0x17
        /*003a*/ 	.short	(.L_2837 - .L_2836)
.L_2836:
        /*003c*/ 	.word	0x00000000
        /*0040*/ 	.short	0x0001
        /*0042*/ 	.short	0x0008
        /*0044*/ 	.byte	0x00, 0xf0, 0x01, 0x35


	//----- nvinfo : EIATTR_KPARAM_INFO
	.align		4
.L_2837:
        /*0048*/ 	.byte	0x04, 0x17
        /*004a*/ 	.short	(.L_2839 - .L_2838)
.L_2838:
        /*004c*/ 	.word	0x00000000
        /*0050*/ 	.short	0x0000
        /*0052*/ 	.short	0x0000
        /*0054*/ 	.byte	0x00, 0xf0, 0x21, 0x00


	//----- nvinfo : EIATTR_SPARSE_MMA_MASK
	.align		4
.L_2839:
        /*0058*/ 	.byte	0x03, 0x50
        /*005a*/ 	.short	0x0000


	//----- nvinfo : EIATTR_MAXREG_COUNT
	.align		4
        /*005c*/ 	.byte	0x03, 0x1b
        /*005e*/ 	.short	0x00ff


	//----- nvinfo : EIATTR_MERCURY_ISA_VERSION
	.align		4
        /*0060*/ 	.byte	0x03, 0x5f
        /*0062*/ 	.short	0x0101


	//----- nvinfo : EIATTR_EXIT_INSTR_OFFSETS
	.align		4
        /*0064*/ 	.byte	0x04, 0x1c
        /*0066*/ 	.short	(.L_2841 - .L_2840)


	//   ....[0]....
.L_2840:
        /*0068*/ 	.word	0x000000a0


	//   ....[1]....
        /*006c*/ 	.word	0x00000720


	//   ....[2]....
        /*0070*/ 	.word	0x00001100


	//----- nvinfo : EIATTR_CRS_STACK_SIZE
	.align		4
.L_2841:
        /*0074*/ 	.byte	0x04, 0x1e
        /*0076*/ 	.short	(.L_2843 - .L_2842)
.L_2842:
        /*0078*/ 	.word	0x00000000


	//----- nvinfo : EIATTR_CBANK_PARAM_SIZE
	.align		4
.L_2843:
        /*007c*/ 	.byte	0x03, 0x19
        /*007e*/ 	.short	0x0d70


	//----- nvinfo : EIATTR_PARAM_CBANK
	.align		4
        /*0080*/ 	.byte	0x04, 0x0a
        /*0082*/ 	.short	(.L_2845 - .L_2844)
	.align		4
.L_2844:
        /*0084*/ 	.word	index@(.nv.constant0._ZN2at6native40_GLOBAL__N__2351210d_8_Shape_cu_49f7391c19CatArrayBatchedCopyINS1_10OpaqueTypeILj1EEEjLi4ELi64ELi64EEEvPT_NS1_25CatArrInputTensorMetadataIS5_T0_XT2_EXT3_EEENS1_16TensorSizeStrideIS8_Lj4EEEiS8_)
        /*0088*/ 	.short	0x0210
        /*008a*/ 	.short	0x0d70


	//----- nvinfo : EIATTR_SW_WAR
	.align		4
.L_2845:
        /*008c*/ 	.byte	0x04, 0x36
        /*008e*/ 	.short	(.L_2847 - .L_2846)
.L_2846:
        /*0090*/ 	.word	0x00000008
.L_2847:


//--------------------- .nv.info._ZN2at6native40_GLOBAL__N__2351210d_8_Shape_cu_49f7391c26CatArrayBatchedCopy_contigINS1_10OpaqueTypeILj1EEEjLi4ELi64ELi64EEEvPT_NS1_25CatArrInputTensorMetadataIS5_T0_XT2_EXT3_EEENS1_16TensorSizeStrideIS8_Lj4EEEiS8_ --------------------------
	.section	.nv.info._ZN2at6native40_GLOBAL__N__2351210d_8_Shape_cu_49f7391c26CatArrayBatchedCopy_contigINS1_10OpaqueTypeILj1EEEjLi4ELi64ELi64EEEvPT_NS1_25CatArrInputTensorMetadataIS5_T0_XT2_EXT3_EEENS1_16TensorSizeStrideIS8_Lj4EEEiS8_,"",@"SHT_CUDA_INFO"
	.sectionflags	@""
	.align	4


	//----- nvinfo : EIATTR_CUDA_API_VERSION
	.align		4
        /*0000*/ 	.byte	0x04, 0x37
        /*0002*/ 	.short	(.L_2849 - .L_2848)
.L_2848:
        /*0004*/ 	.word	0x00000082


	//----- nvinfo : EIATTR_KPARAM_INFO
	.align		4
.L_2849:
        /*0008*/ 	.byte	0x04, 0x17
        /*000a*/ 	.short	(.L_2851 - .L_2850)
.L_2850:
        /*000c*/ 	.word	0x00000000
        /*0010*/ 	.short	0x0004
        /*0012*/ 	.short	0x0d6c
        /*0014*/ 	.byte	0x00, 0xf0, 0x11, 0x00


	//----- nvinfo : EIATTR_KPARAM_INFO
	.align		4
.L_2851:
        /*0018*/ 	.byte	0x04, 0x17
        /*001a*/ 	.short	(.L_2853 - .L_2852)
.L_2852:
        /*001c*/ 	.word	0x00000000
        /*0020*/ 	.short	0x0003
        /*0022*/ 	.short	0x0d68
        /*0024*/ 	.byte	0x00, 0xf0, 0x11, 0x00


	//----- nvinfo : EIATTR_KPARAM_INFO
	.align		4
.L_2853:
        /*0028*/ 	.byte	0x04, 0x17
        /*002a*/ 	.short	(.L_2855 - .L_2854)
.L_2854:
        /*002c*/ 	.word	0x00000000
        /*0030*/ 	.short	0x0002
        /*0032*/ 	.short	0x0d48
        /*0034*/ 	.byte	0x00, 0xf0, 0x81, 0x00


	//----- nvinfo : EIATTR_KPARAM_INFO
	.align		4
.L_2855:
        /*0038*/ 	.byte	0x04, 0x17
        /*003a*/ 	.short	(.L_2857 - .L_2856)
.L_2856:
        /*003c*/ 	.word	0x00000000
        /*0040*/ 	.short	0x0001
        /*0042*/ 	.short	0x0008
        /*0044*/ 	.byte	0x00, 0xf0, 0x01, 0x35


	//----- nvinfo : EIATTR_KPARAM_INFO
	.align		4
.L_2857:
        /*0048*/ 	.byte	0x04, 0x17
        /*004a*/ 	.short	(.L_2859 - .L_2858)
.L_2858:
        /*004c*/ 	.word	0x00000000
        /*0050*/ 	.short	0x0000
        /*0052*/ 	.short	0x0000
        /*0054*/ 	.byte	0x00, 0xf0, 0x21, 0x00


	//----- nvinfo : EIATTR_SPARSE_MMA_MASK
	.align		4
.L_2859:
        /*0058*/ 	.byte	0x03, 0x50
        /*005a*/ 	.short	0x0000


	//----- nvinfo : EIATTR_MAXREG_COUNT
	.align		4
        /*005c*/ 	.byte	0x03, 0x1b
        /*005e*/ 	.short	0x00ff


	//----- nvinfo : EIATTR_MERCURY_ISA_VERSION
	.align		4
        /*0060*/ 	.byte	0x03, 0x5f
        /*0062*/ 	.short	0x0101


	//----- nvinfo : EIATTR_EXIT_INSTR_OFFSETS
	.align		4
        /*0064*/ 	.byte	0x04, 0x1c
        /*0066*/ 	.short	(.L_2861 - .L_2860)


	//   ....[0]....
.L_2860:
        /*0068*/ 	.word	0x000000a0


	//   ....[1]....
        /*006c*/ 	.word	0x000006d0


	//----- nvinfo : EIATTR_CRS_STACK_SIZE
	.align		4
.L_2861:
        /*0070*/ 	.byte	0x04, 0x1e
        /*0072*/ 	.short	(.L_2863 - .L_2862)
.L_2862:
        /*0074*/ 	.word	0x00000000


	//----- nvinfo : EIATTR_CBANK_PARAM_SIZE
	.align		4
.L_2863:
        /*0078*/ 	.byte	0x03, 0x19
        /*007a*/ 	.short	0x0d70


	//----- nvinfo : EIATTR_PARAM_CBANK
	.align		4
        /*007c*/ 	.byte	0x04, 0x0a
        /*007e*/ 	.short	(.L_2865 - .L_2864)
	.align		4
.L_2864:
        /*0080*/ 	.word	index@(.nv.constant0._ZN2at6native40_GLOBAL__N__2351210d_8_Shape_cu_49f7391c26CatArrayBatchedCopy_contigINS1_10OpaqueTypeILj1EEEjLi4ELi64ELi64EEEvPT_NS1_25CatArrInputTensorMetadataIS5_T0_XT2_EXT3_EEENS1_16TensorSizeStrideIS8_Lj4EEEiS8_)
        /*0084*/ 	.short	0x0210
        /*0086*/ 	.short	0x0d70


	//----- nvinfo : EIATTR_SW_WAR
	.align		4
.L_2865:
        /*0088*/ 	.byte	0x04, 0x36
        /*008a*/ 	.short	(.L_2867 - .L_2866)
.L_2866:
        /*008c*/ 	.word	0x00000008
.L_2867:


//--------------------- .nv.info._ZN2at6native40_GLOBAL__N__2351210d_8_Shape_cu_49f7391c35CatArrayBatchedCopy_alignedK_contigINS1_10OpaqueTypeILj1EEEjLi4ELi64ELi64ELi8EEEvPT_NS1_25CatArrInputTensorMetadataIS5_T0_XT2_EXT3_EEENS1_16TensorSizeStrideIS8_Lj4EEEiS8_ --------------------------
	.section	.nv.info._ZN2at6native40_GLOBAL__N__2351210d_8_Shape_cu_49f7391c35CatArrayBatchedCopy_alignedK_contigINS1_10OpaqueTypeILj1EEEjLi4ELi64ELi64ELi8EEEvPT_NS1_25CatArrInputTensorMetadataIS5_T0_XT2_EXT3_EEENS1_16TensorSizeStrideIS8_Lj4EEEiS8_,"",@"SHT_CUDA_INFO"
	.sectionflags	@""
	.align	4


	//----- nvinfo : EIATTR_CUDA_API_VERSION
	.align		4
        /*0000*/ 	.byte	0x04, 0x37
        /*0002*/ 	.short	(.L_2869 - .L_2868)
.L_2868:
        /*0004*/ 	.word	0x00000082


	//----- nvinfo : EIATTR_KPARAM_INFO
	.align		4
.L_2869:
        /*0008*/ 	.byte	0x04, 0x17
        /*000a*/ 	.short	(.L_2871 - .L_2870)
.L_2870:
        /*000c*/ 	.word	0x00000000
        /*0010*/ 	.short	0x0004
        /*0012*/ 	.short	0x0d6c
        /*0014*/ 	.byte	0x00, 0xf0, 0x11, 0x00


	//----- nvinfo : EIATTR_KPARAM_INFO
	.align		4
.L_2871:
        /*0018*/ 	.byte	0x04, 0x17
        /*001a*/ 	.short	(.L_2873 - .L_2872)
.L_2872:
        /*001c*/ 	.word	0x00000000
        /*0020*/ 	.short	0x0003
        /*0022*/ 	.short	0x0d68
        /*0024*/ 	.byte	0x00, 0xf0, 0x11, 0x00


	//----- nvinfo : EIATTR_KPARAM_INFO
	.align		4
.L_2873:
        /*0028*/ 	.byte	0x04, 0x17
        /*002a*/ 	.short	(.L_2875 - .L_2874)
.L_2874:
        /*002c*/ 	.word	0x00000000
        /*0030*/ 	.short	0x0002
        /*0032*/ 	.short	0x0d48
        /*0034*/ 	.byte	0x00, 0xf0, 0x81, 0x00


	//----- nvinfo : EIATTR_KPARAM_INFO
	.align		4
.L_2875:
        /*0038*/ 	.byte	0x04, 0x17
        /*003a*/ 	.short	(.L_2877 - .L_2876)
.L_2876:
        /*003c*/ 	.word	0x00000000
        /*0040*/ 	.short	0x0001
        /*0042*/ 	.short	0x0008
        /*0044*/ 	.byte	0x00, 0xf0, 0x01, 0x35


	//----- nvinfo : EIATTR_KPARAM_INFO
	.align		4
.L_2877:
        /*0048*/ 	.byte	0x04, 0x17
        /*004a*/ 	.short	(.L_2879 - .L_2878)
.L_2878:
        /*004c*/ 	.word	0x00000000
        /*0050*/ 	.short	0x0000
        /*0052*/ 	.short	0x0000
        /*0054*/ 	.byte	0x00, 0xf0, 0x21, 0x00


	//----- nvinfo : EIATTR_SPARSE_MMA_MASK
	.align		4
.L_2879:
        /*0058*/ 	.byte	0x03, 0x50
        /*005a*/ 	.short	0x0000


	//----- nvinfo : EIATTR_MAXREG_COUNT
	.align		4
        /*005c*/ 	.byte	0x03, 0x1b
        /*005e*/ 	.short	0x00ff


	//----- nvinfo : EIATTR_MERCURY_ISA_VERSION
	.align		4
        /*0060*/ 	.byte	0x03, 0x5f
        /*0062*/ 	.short	0x0101


	//----- nvinfo : EIATTR_EXIT_INSTR_OFFSETS
	.align		4
        /*0064*/ 	.byte	0x04, 0x1c
        /*0066*/ 	.short	(.L_2881 - .L_2880)


	//   ....[0]....
.L_2880:
        /*0068*/ 	.word	0x000000b0


	//   ....[1]....
        /*006c*/ 	.word	0x00001a50


	//   ....[2]....
        /*0070*/ 	.word	0x000020b0


	//   ....[3]....
        /*0074*/ 	.word	0x00002ec0


	//----- nvinfo : EIATTR_CRS_STACK_SIZE
	.align		4
.L_2881:
        /*0078*/ 	.byte	0x04, 0x1e
        /*007a*/ 	.short	(.L_2883 - .L_2882)
.L_2882:
        /*007c*/ 	.word	0x00000000


	//----- nvinfo : EIATTR_CBANK_PARAM_SIZE
	.align		4
.L_2883:
        /*0080*/ 	.byte	0x03, 0x19
        /*0082*/ 	.short	0x0d70


	//----- nvinfo : EIATTR_PARAM_CBANK
	.align		4
        /*0084*/ 	.byte	0x04, 0x0a
        /*0086*/ 	.short	(.L_2885 - .L_2884)
	.align		4
.L_2884:
        /*0088*/ 	.word	index@(.nv.constant0._ZN2at6native40_GLOBAL__N__2351210d_8_Shape_cu_49f7391c35CatArrayBatchedCopy_alignedK_contigINS1_10OpaqueTypeILj1EEEjLi4ELi64ELi64ELi8EEEvPT_NS1_25CatArrInputTensorMetadataIS5_T0_XT2_EXT3_EEENS1_16TensorSizeStrideIS8_Lj4EEEiS8_)
        /*008c*/ 	.short	0x0210
        /*008e*/ 	.short	0x0d70


	//----- nvinfo : EIATTR_SW_WAR
	.align		4
.L_2885:
        /*0090*/ 	.byte	0x04, 0x36
        /*0092*/ 	.short	(.L_2887 - .L_2886)
.L_2886:
        /*0094*/ 	.word	0x00000008
.L_2887:


//--------------------- .nv.info._ZN2at6native40_GLOBAL__N__2351210d_8_Shape_cu_49f7391c35CatArrayBatchedCopy_alignedK_contigINS1_10OpaqueTypeILj1EEEjLi4ELi64ELi64ELi16EEEvPT_NS1_25CatArrInputTensorMetadataIS5_T0_XT2_EXT3_EEENS1_16TensorSizeStrideIS8_Lj4EEEiS8_ --------------------------
	.section	.nv.info._ZN2at6native40_GLOBAL__N__2351210d_8_Shape_cu_49f7391c35CatArrayBatchedCopy_alignedK_contigINS1_10OpaqueTypeILj1EEEjLi4ELi64ELi64ELi16EEEvPT_NS1_25CatArrInputTensorMetadataIS5_T0_XT2_EXT3_EEENS1_16TensorSizeStrideIS8_Lj4EEEiS8_,"",@"SHT_CUDA_INFO"
	.sectionflags	@""
	.align	4


	//----- nvinfo : EIATTR_CUDA_API_VERSION
	.align		4
        /*0000*/ 	.byte	0x04, 0x37
        /*0002*/ 	.short	(.L_2889 - .L_2888)
.L_2888:
        /*0004*/ 	.word	0x00000082


	//----- nvinfo : EIATTR_KPARAM_INFO
	.align		4
.L_2889:
        /*0008*/ 	.byte	0x04, 0x17
        /*000a*/ 	.short	(.L_2891 - .L_2890)
.L_2890:
        /*000c*/ 	.word	0x00000000
        /*0010*/ 	.short	0x0004
        /*0012*/ 	.short	0x0d6c
        /*0014*/ 	.byte	0x00, 0xf0, 0x11, 0x00


	//----- nvinfo : EIATTR_KPARAM_INFO
	.align		4
.L_2891:
        /*0018*/ 	.byte	0x04, 0x17
        /*001a*/ 	.short	(.L_2893 - .L_2892)
.L_2892:
        /*001c*/ 	.word	0x00000000
        /*0020*/ 	.short	0x0003
        /*0022*/ 	.short	0x0d68
        /*0024*/ 	.byte	0x00, 0xf0, 0x11, 0x00


	//----- nvinfo : EIATTR_KPARAM_INFO
	.align		4
.L_2893:
        /*0028*/ 	.byte	0x04, 0x17
        /*002a*/ 	.short	(.L_2895 - .L_2894)
.L_2894:
        /*002c*/ 	.word	0x00000000
        /*0030*/ 	.short	0x0002
        /*0032*/ 	.short	0x0d48
        /*0034*/ 	.byte	0x00, 0xf0, 0x81, 0x00


	//----- nvinfo : EIATTR_KPARAM_INFO
	.align		4
.L_2895:
        /*0038*/ 	.byte	0x04, 0x17
        /*003a*/ 	.short	(.L_2897 - .L_2896)
.L_2896:
        /*003c*/ 	.word	0x00000000
        /*0040*/ 	.short	0x0001
        /*0042*/ 	.short	0x0008
        /*0044*/ 	.byte	0x00, 0xf0, 0x01, 0x35


	//----- nvinfo : EIATTR_KPARAM_INFO
	.align		4
.L_2897:
        /*0048*/ 	.byte	0x04, 0x17
        /*004a*/ 	.short	(.L_2899 - .L_2898)
.L_2898:
        /*004c*/ 	.word	0x00000000
        /*0050*/ 	.short	0x0000
        /*0052*/ 	.short	0x0000
        /*0054*/ 	.byte	0x00, 0xf0, 0x21, 0x00


	//----- nvinfo : EIATTR_SPARSE_MMA_MASK
	.align		4
.L_2899:
        /*0058*/ 	.byte	0x03, 0x50
        /*005a*/ 	.short	0x0000


	//----- nvinfo : EIATTR_MAXREG_COUNT
	.align		4
        /*005c*/ 	.byte	0x03, 0x1b
        /*005e*/ 	.short	0x00ff


	//----- nvinfo : EIATTR_MERCURY_ISA_VERSION
	.align		4
        /*0060*/ 	.byte	0x03, 0x5f
        /*0062*/ 	.short	0x0101


	//----- nvinfo : EIATTR_EXIT_INSTR_OFFSETS
	.align		4
        /*0064*/ 	.byte	0x04, 0x1c
        /*0066*/ 	.short	(.L_2901 - .L_2900)


	//   ....[0]....
.L_2900:
        /*0068*/ 	.word	0x000000b0


	//   ....[1]....
        /*006c*/ 	.word	0x00002ff0


	//   ....[2]....
        /*0070*/ 	.word	0x00003650


	//   ....[3]....
        /*0074*/ 	.word	0x00004460


	//----- nvinfo : EIATTR_CRS_STACK_SIZE
	.align		4
.L_2901:
        /*0078*/ 	.byte	0x04, 0x1e
        /*007a*/ 	.short	(.L_2903 - .L_2902)
.L_2902:
        /*007c*/ 	.word	0x00000000


	//----- nvinfo : EIATTR_CBANK_PARAM_SIZE
	.align		4
.L_2903:
        /*0080*/ 	.byte	0x03, 0x19
        /*0082*/ 	.short	0x0d70


	//----- nvinfo : EIATTR_PARAM_CBANK
	.align		4
        /*0084*/ 	.byte	0x04, 0x0a
        /*0086*/ 	.short	(.L_2905 - .L_2904)
	.align		4
.L_2904:
        /*0088*/ 	.word	index@(.nv.constant0._ZN2at6native40_GLOBAL__N__2351210d_8_Shape_cu_49f7391c35CatArrayBatchedCopy_alignedK_contigINS1_10OpaqueTypeILj1EEEjLi4ELi64ELi64ELi16EEEvPT_NS1_25CatArrInputTensorMetadataIS5_T0_XT2_EXT3_EEENS1_16TensorSizeStrideIS8_Lj4EEEiS8_)
        /*008c*/ 	.short	0x0210
        /*008e*/ 	.short	0x0d70


	//----- nvinfo : EIATTR_SW_WAR
	.align		4
.L_2905:
        /*0090*/ 	.byte	0x04, 0x36
        /*0092*/ 	.short	(.L_2907 - .L_2906)
.L_2906:
        /*0094*/ 	.word	0x00000008
.L_2907:


//--------------------- .nv.info._ZN2at6native40_GLOBAL__N__2351210d_8_Shape_cu_49f7391c30CatArrayBatchedCopy_vectorizedINS1_10OpaqueTypeILj1EEEjLi4ELi64ELi64ELi16ELi16EEEvPcNS1_25CatArrInputTensorMetadataIT_T0_XT2_EXT3_EEENS1_16TensorSizeStrideIS8_Lj4EEEiS8_ --------------------------
	.section	.nv.info._ZN2at6native40_GLOBAL__N__2351210d_8_Shape_cu_49f7391c30CatArrayBatchedCopy_vectorizedINS1_10OpaqueTypeILj1EEEjLi4ELi64ELi64ELi16ELi16EEEvPcNS1_25CatArrInputTensorMetadataIT_T0_XT2_EXT3_EEENS1_16TensorSizeStrideIS8_Lj4EEEiS8_,"",@"SHT_CUDA_INFO"
	.sectionflags	@""
	.align	4


	//----- nvinfo : EIATTR_CUDA_API_VERSION
	.align		4
        /*0000*/ 	.byte	0x04, 0x37
        /*0002*/ 	.short	(.L_2909 - .L_2908)
.L_2908:
        /*0004*/ 	.word	0x00000082


	//----- nvinfo : EIATTR_KPARAM_INFO
	.align		4
.L_2909:
        /*0008*/ 	.byte	0x04, 0x17
        /*000a*/ 	.short	(.L_2911 - .L_2910)
.L_2910:
        /*000c*/ 	.word	0x00000000
        /*0010*/ 	.short	0x0004
        /*0012*/ 	.short	0x0d6c
        /*0014*/ 	.byte	0x00, 0xf0, 0x11, 0x00


	//----- nvinfo : EIATTR_KPARAM_INFO
	.align		4
.L_2911:
        /*0018*/ 	.byte	0x04, 0x17
        /*001a*/ 	.short	(.L_2913 - .L_2912)
.L_2912:
        /*001c*/ 	.word	0x00000000
        /*0020*/ 	.short	0x0003
        /*0022*/ 	.short	0x0d68
        /*0024*/ 	.byte	0x00, 0xf0, 0x11, 0x00


	//----- nvinfo : EIATTR_KPARAM_INFO
	.align		4
.L_2913:
        /*0028*/ 	.byte	0x04, 0x17
        /*002a*/ 	.short	(.L_2915 - .L_2914)
.L_2914:
        /*002c*/ 	.word	0x00000000
        /*0030*/ 	.short	0x0002
        /*0032*/ 	.short	0x0d48
        /*0034*/ 	.byte	0x00, 0xf0, 0x81, 0x00


	//----- nvinfo : EIATTR_KPARAM_INFO
	.align		4
.L_2915:
        /*0038*/ 	.byte	0x04, 0x17
        /*003a*/ 	.short	(.L_2917 - .L_2916)
.L_2916:
        /*003c*/ 	.word	0x00000000
        /*0040*/ 	.short	0x0001
        /*0042*/ 	.short	0x0008
        /*0044*/ 	.byte	0x00, 0xf0, 0x01, 0x35


	//----- nvinfo : EIATTR_KPARAM_INFO
	.align		4
.L_2917:
        /*0048*/ 	.byte	0x04, 0x17
        /*004a*/ 	.short	(.L_2919 - .L_2918)
.L_2918:
        /*004c*/ 	.word	0x00000000
        /*0050*/ 	.short	0x0000
        /*0052*/ 	.short	0x0000
        /*0054*/ 	.byte	0x00, 0xf0, 0x21, 0x00


	//----- nvinfo : EIATTR_SPARSE_MMA_MASK
	.align		4
.L_2919:
        /*0058*/ 	.byte	0x03, 0x50
        /*005a*/ 	.short	0x0000


	//----- nvinfo : EIATTR_MAXREG_COUNT
	.align		4
        /*005c*/ 	.byte	0x03, 0x1b
        /*005e*/ 	.short	0x00ff


	//----- nvinfo : EIATTR_MERCURY_ISA_VERSION
	.align		4
        /*0060*/ 	.byte	0x03, 0x5f
        /*0062*/ 	.short	0x0101


	//----- nvinfo : EIATTR_EXIT_INSTR_OFFSETS
	.align		4
        /*0064*/ 	.byte	0x04, 0x1c
        /*0066*/ 	.short	(.L_2921 - .L_2920)


	//   ....[0]....
.L_2920:
        /*0068*/ 	.word	0x000000b0


	//   ....[1]....
        /*006c*/ 	.word	0x000006f0


	//----- nvinfo : EIATTR_CRS_STACK_SIZE
	.align		4
.L_2921:
        /*0070*/ 	.byte	0x04, 0x1e
        /*0072*/ 	.short	(.L_2923 - .L_2922)
.L_2922:
        /*0074*/ 	.word	0x00000000


	//----- nvinfo : EIATTR_CBANK_PARAM_SIZE
	.align		4
.L_2923:
        /*0078*/ 	.byte	0x03, 0x19
        /*007a*/ 	.short	0x0d70


	//----- nvinfo : EIATTR_PARAM_CBANK
	.align		4
        /*007c*/ 	.byte	0x04, 0x0a
        /*007e*/ 	.short	(.L_2925 - .L_2924)
	.align		4
.L_2924:
        /*0080*/ 	.word	index@(.nv.constant0._ZN2at6native40_GLOBAL__N__2351210d_8_Shape_cu_49f7391c30CatArrayBatchedCopy_vectorizedINS1_10OpaqueTypeILj1EEEjLi4ELi64ELi64ELi16ELi16EEEvPcNS1_25CatArrInputTensorMetadataIT_T0_XT2_EXT3_EEENS1_16TensorSizeStrideIS8_Lj4EEEiS8_)
        /*0084*/ 	.short	0x0210
        /*0086*/ 	.short	0x0d70


	//----- nvinfo : EIATTR_SW_WAR
	.align		4
.L_2925:
        /*0088*/ 	.byte	0x04, 0x36
        /*008a*/ 	.short	(.L_2927 - .L_2926)
.L_2926:
        /*008c*/ 	.word	0x00000008
.L_2927:


//--------------------- .nv.info._ZN2at6native40_GLOBAL__N__2351210d_8_Shape_cu_49f7391c19CatArrayBatchedCopyINS1_10OpaqueTypeILj1EEEjLi3ELi64ELi64EEEvPT_NS1_25CatArrInputTensorMetadataIS5_T0_XT2_EXT3_EEENS1_16TensorSizeStrideIS8_Lj4EEEiS8_ --------------------------
	.section	.nv.info._ZN2at6native40_GLOBAL__N__2351210d_8_Shape_cu_49f7391c19CatArrayBatchedCopyINS1_10OpaqueTypeILj1EEEjLi3ELi64ELi64EEEvPT_NS1_25CatArrInputTensorMetadataIS5_T0_XT2_EXT3_EEENS1_16TensorSizeStrideIS8_Lj4EEEiS8_,"",@"SHT_CUDA_INFO"
	.sectionflags	@""
	.align	4


	//----- nvinfo : EIATTR_CUDA_API_VERSION
	.align		4
        /*0000*/ 	.byte	0x04, 0x37
        /*0002*/ 	.short	(.L_2929 - .L_2928)
.L_2928:
        /*0004*/ 	.word	0x00000082


	//----- nvinfo : EIATTR_KPARAM_INFO
	.align		4
.L_2929:
        /*0008*/ 	.byte	0x04, 0x17
        /*000a*/ 	.short	(.L_2931 - .L_2930)
.L_2930:
        /*000c*/ 	.word	0x00000000
        /*0010*/ 	.short	0x0004
        /*0012*/ 	.short	0x0d6c
        /*0014*/ 	.byte	0x00, 0xf0, 0x11, 0x00


	//----- nvinfo : EIATTR_KPARAM_INFO
	.align		4
.L_2931:
        /*0018*/ 	.byte	0x04, 0x17
        /*001a*/ 	.short	(.L_2933 - .L_2932)
.L_2932:
        /*001c*/ 	.word	0x00000000
        /*0020*/ 	.short	0x0003
        /*0022*/ 	.short	0x0d68
        /*0024*/ 	.byte	0x00, 0xf0, 0x11, 0x00


	//----- nvinfo : EIATTR_KPARAM_INFO
	.align		4
.L_2933:
        /*0028*/ 	.byte	0x04, 0x17
        /*002a*/ 	.short	(.L_2935 - .L_2934)
.L_2934:
        /*002c*/ 	.word	0x00000000
        /*0030*/ 	.short	0x0002
        /*0032*/ 	.short	0x0d48
        /*0034*/ 	.byte	0x00, 0xf0, 0x81, 0x00


	//----- nvinfo : EIATTR_KPARAM_INFO
	.align		4
.L_2935:
        /*0038*/ 	.byte	0x04, 0x17
        /*003a*/ 	.short	(.L_2937 - .L_2936)
.L_2936:
        /*003c*/ 	.word	0x00000000
        /*0040*/ 	.short	0x0001
        /*0042*/ 	.short	0x0008
        /*0044*/ 	.byte	0x00, 0xf0, 0x01, 0x35


	//----- nvinfo : EIATTR_KPARAM_INFO
	.align		4
.L_2937:
        /*0048*/ 	.byte	0x04, 0x17
        /*004a*/ 	.short	(.L_2939 - .L_2938)
.L_2938:
        /*004c*/ 	.word	0x00000000
        /*0050*/ 	.short	0x0000
        /*0052*/ 	.short	0x0000
        /*0054*/ 	.byte	0x00, 0xf0, 0x21, 0x00


	//----- nvinfo : EIATTR_SPARSE_MMA_MASK
	.align		4
.L_2939:
        /*0058*/ 	.byte	0x03, 0x50
        /*005a*/ 	.short	0x0000


	//----- nvinfo : EIATTR_MAXREG_COUNT
	.align		4
        /*005c*/ 	.byte	0x03, 0x1b
        /*005e*/ 	.short	0x00ff


	//----- nvinfo : EIATTR_MERCURY_ISA_VERSION
	.align		4
        /*0060*/ 	.byte	0x03, 0x5f
        /*0062*/ 	.short	0x0101


	//----- nvinfo : EIATTR_EXIT_INSTR_OFFSETS
	.align		4
        /*0064*/ 	.byte	0x04, 0x1c
        /*0066*/ 	.short	(.L_2941 - .L_2940)


	//   ....[0]....
.L_2940:
        /*0068*/ 	.word	0x000000a0


	//   ....[1]....
        /*006c*/ 	.word	0x000005a0


	//   ....[2]....
        /*0070*/ 	.word	0x00000cb0


	//----- nvinfo : EIATTR_CRS_STACK_SIZE
	.align		4
.L_2941:
        /*0074*/ 	.byte	0x04, 0x1e
        /*0076*/ 	.short	(.L_2943 - .L_2942)
.L_2942:
        /*0078*/ 	.word	0x00000000


	//----- nvinfo : EIATTR_CBANK_PARAM_SIZE
	.align		4
.L_2943:
        /*007c*/ 	.byte	0x03, 0x19
        /*007e*/ 	.short	0x0d70


	//----- nvinfo : EIATTR_PARAM_CBANK
	.align		4
        /*0080*/ 	.byte	0x04, 0x0a
        /*0082*/ 	.short	(.L_2945 - .L_2944)
	.align		4
.L_2944:
        /*0084*/ 	.word	index@(.nv.constant0._ZN2at6native40_GLOBAL__N__2351210d_8_Shape_cu_49f7391c19CatArrayBatchedCopyINS1_10OpaqueTypeILj1EEEjLi3ELi64ELi64EEEvPT_NS1_25CatArrInputTensorMetadataIS5_T0_XT2_EXT3_EEENS1_16TensorSizeStrideIS8_Lj4EEEiS8_)
        /*0088*/ 	.short	0x0210
        /*008a*/ 	.short	0x0d70


	//----- nvinfo : EIATTR_SW_WAR
	.align		4
.L_2945:
        /*008c*/ 	.byte	0x04, 0x36
        /*008e*/ 	.short	(.L_2947 - .L_2946)
.L_2946:
        /*0090*/ 	.word	0x00000008
.L_2947:


//--------------------- .nv.info._ZN2at6native40_GLOBAL__N__2351210d_8_Shape_cu_49f7391c26CatArrayBatchedCopy_contigINS1_10OpaqueTypeILj1EEEjLi3ELi64ELi64EEEvPT_NS1_25CatArrInputTensorMetadataIS5_T0_XT2_EXT3_EEENS1_16TensorSizeStrideIS8_Lj4EEEiS8_ --------------------------
	.section	.nv.info._ZN2at6native40_GLOBAL__N__2351210d_8_Shape_cu_49f7391c26CatArrayBatchedCopy_contigINS1_10OpaqueTypeILj1EEEjLi3ELi64ELi64EEEvPT_NS1_25CatArrInputTensorMetadataIS5_T0_XT2_EXT3_EEENS1_16TensorSizeStrideIS8_Lj4EEEiS8_,"",@"SHT_CUDA_INFO"
	.sectionflags	@""
	.align	4


	//----- nvinfo : EIATTR_CUDA_API_VERSION
	.align		4
        /*0000*/ 	.byte	0x04, 0x37
        /*0002*/ 	.short	(.L_2949 - .L_2948)
.L_2948:
        /*0004*/ 	.word	0x00000082


	//----- nvinfo : EIATTR_KPARAM_INFO
	.align		4
.L_2949:
        /*0008*/ 	.byte	0x04, 0x17
        /*000a*/ 	.short	(.L_2951 - .L_2950)
.L_2950:
        /*000c*/ 	.word	0x00000000
        /*0010*/ 	.short	0x0004
        /*0012*/ 	.short	0x0d6c
        /*0014*/ 	.byte	0x00, 0xf0, 0x11, 0x00


	//----- nvinfo : EIATTR_KPARAM_INFO
	.align		4
.L_2951:
        /*0018*/ 	.byte	0x04, 0x17
        /*001a*/ 	.short	(.L_2953 - .L_2952)
.L_2952:
        /*001c*/ 	.word	0x00000000
        /*0020*/ 	.short	0x0003
        /*0022*/ 	.short	0x0d68
        /*0024*/ 	.byte	0x00, 0xf0, 0x11, 0x00


	//----- nvinfo : EIATTR_KPARAM_INFO
	.align		4
.L_2953:
        /*0028*/ 	.byte	0x04, 0x17
        /*002a*/ 	.short	(.L_2955 - .L_2954)
.L_2954:
        /*002c*/ 	.word	0x00000000
        /*0030*/ 	.short	0x0002
        /*0032*/ 	.short	0x0d48
        /*0034*/ 	.byte	0x00, 0xf0, 0x81, 0x00


	//----- nvinfo : EIATTR_KPARAM_INFO
	.align		4
.L_2955:
        /*0038*/ 	.byte	0x04, 0x17
        /*003a*/ 	.short	(.L_2957 - .L_2956)
.L_2956:
        /*003c*/ 	.word	0x00000000
        /*0040*/ 	.short	0x0001
        /*0042*/ 	.short	0x0008
        /*0044*/ 	.byte	0x00, 0xf0, 0x01, 0x35


	//----- nvinfo : EIATTR_KPARAM_INFO
	.align		4
.L_2957:
        /*0048*/ 	.byte	0x04, 0x17
        /*004a*/ 	.short	(.L_2959 - .L_2958)
.L_2958:
        /*004c*/ 	.word	0x00000000
        /*0050*/ 	.short	0x0000
        /*0052*/ 	.short	0x0000
        /*0054*/ 	.byte	0x00, 0xf0, 0x21, 0x00


	//----- nvinfo : EIATTR_SPARSE_MMA_MASK
	.align		4
.L_2959:
        /*0058*/ 	.byte	0x03, 0x50
        /*005a*/ 	.short	0x0000


	//----- nvinfo : EIATTR_MAXREG_COUNT
	.align		4
        /*005c*/ 	.byte	0x03, 0x1b
        /*005e*/ 	.short	0x00ff


	//----- nvinfo : EIATTR_MERCURY_ISA_VERSION
	.align		4
        /*0060*/ 	.byte	0x03, 0x5f
        /*0062*/ 	.short	0x0101


	//----- nvinfo : EIATTR_EXIT_INSTR_OFFSETS
	.align		4
        /*0064*/ 	.byte	0x04, 0x1c
        /*0066*/ 	.short	(.L_2961 - .L_2960)


	//   ....[0]....
.L_2960:
        /*0068*/ 	.word	0x000000a0


	//   ....[1]....
        /*006c*/ 	.word	0x00000550


	//----- nvinfo : EIATTR_CRS_STACK_SIZE
	.align		4
.L_2961:
        /*0070*/ 	.byte	0x04, 0x1e
        /*0072*/ 	.short	(.L_2963 - .L_2962)
.L_2962:
        /*0074*/ 	.word	0x00000000


	//----- nvinfo : EIATTR_CBANK_PARAM_SIZE
	.align		4
.L_2963:
        /*0078*/ 	.byte	0x03, 0x19
        /*007a*/ 	.short	0x0d70


	//----- nvinfo : EIATTR_PARAM_CBANK
	.align		4
        /*007c*/ 	.byte	0x04, 0x0a
        /*007e*/ 	.short	(.L_2965 - .L_2964)
	.align		4
.L_2964:
        /*0080*/ 	.word	index@(.nv.constant0._ZN2at6native40_GLOBAL__N__2351210d_8_Shape_cu_49f7391c26CatArrayBatchedCopy_contigINS1_10OpaqueTypeILj1EEEjLi3ELi64ELi64EEEvPT_NS1_25CatArrInputTensorMetadataIS5_T0_XT2_EXT3_EEENS1_16TensorSizeStrideIS8_Lj4EEEiS8_)
        /*0084*/ 	.short	0x0210
        /*0086*/ 	.short	0x0d70


	//----- nvinfo : EIATTR_SW_WAR
	.align		4
.L_2965:
        /*0088*/ 	.byte	0x04, 0x36
        /*008a*/ 	.short	(.L_2967 - .L_2966)
.L_2966:
        /*008c*/ 	.word	0x00000008
.L_2967:


//--------------------- .nv.info._ZN2at6native40_GLOBAL__N__2351210d_8_Shape_cu_49f7391c35CatArrayBatchedCopy_alignedK_contigINS1_10OpaqueTypeILj1EEEjLi3ELi64ELi64ELi8EEEvPT_NS1_25CatArrInputTensorMetadataIS5_T0_XT2_EXT3_EEENS1_16TensorSizeStrideIS8_Lj4EEEiS8_ --------------------------
	.section	.nv.info._ZN2at6native40_GLOBAL__N__2351210d_8_Shape_cu_49f7391c35CatArrayBatchedCopy_alignedK_contigINS1_10OpaqueTypeILj1EEEjLi3ELi64ELi64ELi8EEEvPT_NS1_25CatArrInputTensorMetadataIS5_T0_XT2_EXT3_EEENS1_16TensorSizeStrideIS8_Lj4EEEiS8_,"",@"SHT_CUDA_INFO"
	.sectionflags	@""
	.align	4


	//----- nvinfo : EIATTR_CUDA_API_VERSION
	.align		4
        /*0000*/ 	.byte	0x04, 0x37
        /*0002*/ 	.short	(.L_2969 - .L_2968)
.L_2968:
        /*0004*/ 	.word	0x00000082


	//----- nvinfo : EIATTR_KPARAM_INFO
	.align		4
.L_2969:
        /*0008*/ 	.byte	0x04, 0x17
        /*000a*/ 	.short	(.L_2971 - .L_2970)
.L_2970:
        /*000c*/ 	.word	0x00000000
        /*0010*/ 	.short	0x0004
        /*0012*/ 	.short	0x0d6c
        /*0014*/ 	.byte	0x00, 0xf0, 0x11, 0x00


	//----- nvinfo : EIATTR_KPARAM_INFO
	.align		4
.L_2971:
        /*0018*/ 	.byte	0x04, 0x17
        /*001a*/ 	.short	(.L_2973 - .L_2972)
.L_2972:
        /*001c*/ 	.word	0x00000000
        /*0020*/ 	.short	0x0003
        /*0022*/ 	.short	0x0d68
        /*0024*/ 	.byte	0x00, 0xf0, 0x11, 0x00


	//----- nvinfo : EIATTR_KPARAM_INFO
	.align		4
.L_2973:
        /*0028*/ 	.byte	0x04, 0x17
        /*002a*/ 	.short	(.L_2975 - .L_2974)
.L_2974:
        /*002c*/ 	.word	0x00000000
        /*0030*/ 	.short	0x0002
        /*0032*/ 	.short	0x0d48
        /*0034*/ 	.byte	0x00, 0xf0, 0x81, 0x00


	//----- nvinfo : EIATTR_KPARAM_INFO
	.align		4
.L_2975:
        /*0038*/ 	.byte	0x04, 0x17
        /*003a*/ 	.short	(.L_2977 - .L_2976)
.L_2976:
        /*003c*/ 	.word	0x00000000
        /*0040*/ 	.short	0x0001
        /*0042*/ 	.short	0x0008
        /*0044*/ 	.byte	0x00, 0xf0, 0x01, 0x35


	//----- nvinfo : EIATTR_KPARAM_INFO
	.align		4
.L_2977:
        /*0048*/ 	.byte	0x04, 0x17
        /*004a*/ 	.short	(.L_2979 - .L_2978)
.L_2978:
        /*004c*/ 	.word	0x00000000
        /*0050*/ 	.short	0x0000
        /*0052*/ 	.short	0x0000
        /*0054*/ 	.byte	0x00, 0xf0, 0x21, 0x00


	//----- nvinfo : EIATTR_SPARSE_MMA_MASK
	.align		4
.L_2979:
        /*0058*/ 	.byte	0x03, 0x50
        /*005a*/ 	.short	0x0000


	//----- nvinfo : EIATTR_MAXREG_COUNT
	.align		4
        /*005c*/ 	.byte	0x03, 0x1b
        /*005e*/ 	.short	0x00ff


	//----- nvinfo : EIATTR_MERCURY_ISA_VERSION
	.align		4
        /*0060*/ 	.byte	0x03, 0x5f
        /*0062*/ 	.short	0x0101


	//----- nvinfo : EIATTR_EXIT_INSTR_OFFSETS
	.align		4
        /*0064*/ 	.byte	0x04, 0x1c
        /*0066*/ 	.short	(.L_2981 - .L_2980)


	//   ....[0]....
.L_2980:
        /*0068*/ 	.word	0x000000b0


	//   ....[1]....
        /*006c*/ 	.word	0x00001390


	//   ....[2]....
        /*0070*/ 	.word	0x00001870


	//   ....[3]....
        /*0074*/ 	.word	0x000022c0


	//----- nvinfo : EIATTR_CRS_STACK_SIZE
	.align		4
.L_2981:
        /*0078*/ 	.byte	0x04, 0x1e
        /*007a*/ 	.short	(.L_2983 - .L_2982)
.L_2982:
        /*007c*/ 	.word	0x00000000


	//----- nvinfo : EIATTR_CBANK_PARAM_SIZE
	.align		4
.L_2983:
        /*0080*/ 	.byte	0x03, 0x19
        /*0082*/ 	.short	0x0d70


	//----- nvinfo : EIATTR_PARAM_CBANK
	.align		4
        /*0084*/ 	.byte	0x04, 0x0a
        /*0086*/ 	.short	(.L_2985 - .L_2984)
	.align		4
.L_2984:
        /*0088*/ 	.word	index@(.nv.constant0._ZN2at6native40_GLOBAL__N__2351210d_8_Shape_cu_49f7391c35CatArrayBatchedCopy_alignedK_contigINS1_10OpaqueTypeILj1EEEjLi3ELi64ELi64ELi8EEEvPT_NS1_25CatArrInputTensorMetadataIS5_T0_XT2_EXT3_EEENS1_16TensorSizeStrideIS8_Lj4EEEiS8_)
        /*008c*/ 	.short	0x0210
        /*008e*/ 	.short	0x0d70


	//----- nvinfo : EIATTR_SW_WAR
	.align		4
.L_2985:
        /*0090*/ 	.byte	0x04, 0x36
        /*0092*/ 	.short	(.L_2987 - .L_2986)
.L_2986:
        /*0094*/ 	.word	0x00000008
.L_2987:


//--------------------- .nv.info._ZN2at6native40_GLOBAL__N__2351210d_8_Shape_cu_49f7391c35CatArrayBatchedCopy_alignedK_contigINS1_10OpaqueTypeILj1EEEjLi3ELi64ELi64ELi16EEEvPT_NS1_25CatArrInputTensorMetadataIS5_T0_XT2_EXT3_EEENS1_16TensorSizeStrideIS8_Lj4EEEiS8_ --------------------------
	.section	.nv.info._ZN2at6native40_GLOBAL__N__2351210d_8_Shape_cu_49f7391c35CatArrayBatchedCopy_alignedK_contigINS1_10OpaqueTypeILj1EEEjLi3ELi64ELi64ELi16EEEvPT_NS1_25CatArrInputTensorMetadataIS5_T0_XT2_EXT3_EEENS1_16TensorSizeStrideIS8_Lj4EEEiS8_,"",@"SHT_CUDA_INFO"
	.sectionflags	@""
	.align	4


	//----- nvinfo : EIATTR_CUDA_API_VERSION
	.align		4
        /*0000*/ 	.byte	0x04, 0x37
        /*0002*/ 	.short	(.L_2989 - .L_2988)
.L_2988:
        /*0004*/ 	.word	0x00000082


	//----- nvinfo : EIATTR_KPARAM_INFO
	.align		4
.L_2989:
        /*0008*/ 	.byte	0x04, 0x17
        /*000a*/ 	.short	(.L_2991 - .L_2990)
.L_2990:
        /*000c*/ 	.word	0x00000000
        /*0010*/ 	.short	0x0004
        /*0012*/ 	.short	0x0d6c
        /*0014*/ 	.byte	0x00, 0xf0, 0x11, 0x00


	//----- nvinfo : EIATTR_KPARAM_INFO
	.align		4
.L_2991:
        /*0018*/ 	.byte	0x04, 0x17
        /*001a*/ 	.short	(.L_2993 - .L_2992)
.L_2992:
        /*001c*/ 	.word	0x00000000
        /*0020*/ 	.short	0x0003
        /*0022*/ 	.short	0x0d68
        /*0024*/ 	.byte	0x00, 0xf0, 0x11, 0x00


	//----- nvinfo : EIATTR_KPARAM_INFO
	.align		4
.L_2993:
        /*0028*/ 	.byte	0x04, 0x17
        /*002a*/ 	.short	(.L_2995 - .L_2994)
.L_2994:
        /*002c*/ 	.word	0x00000000
        /*0030*/ 	.short	0x0002
        /*0032*/ 	.short	0x0d48
        /*0034*/ 	.byte	0x00, 0xf0, 0x81, 0x00


	//----- nvinfo : EIATTR_KPARAM_INFO
	.align		4
.L_2995:
        /*0038*/ 	.byte	0x04, 0x17
        /*003a*/ 	.short	(.L_2997 - .L_2996)
.L_2996:
        /*003c*/ 	.word	0x00000000
        /*0040*/ 	.short	0x0001
        /*0042*/ 	.short	0x0008
        /*0044*/ 	.byte	0x00, 0xf0, 0x01, 0x35


	//----- nvinfo : EIATTR_KPARAM_INFO
	.align		4
.L_2997:
        /*0048*/ 	.byte	0x04, 0x17
        /*004a*/ 	.short	(.L_2999 - .L_2998)
.L_2998:
        /*004c*/ 	.word	0x00000000
        /*0050*/ 	.short	0x0000
        /*0052*/ 	.short	0x0000
        /*0054*/ 	.byte	0x00, 0xf0, 0x21, 0x00


	//----- nvinfo : EIATTR_SPARSE_MMA_MASK
	.align		4
.L_2999:
        /*0058*/ 	.byte	0x03, 0x50
        /*005a*/ 	.short	0x0000


	//----- nvinfo : EIATTR_MAXREG_COUNT
	.align		4
        /*005c*/ 	.byte	0x03, 0x1b
        /*005e*/ 	.short	0x00ff


	//----- nvinfo : EIATTR_MERCURY_ISA_VERSION
	.align		4
        /*0060*/ 	.byte	0x03, 0x5f
        /*0062*/ 	.short	0x0101


	//----- nvinfo : EIATTR_EXIT_INSTR_OFFSETS
	.align		4
        /*0064*/ 	.byte	0x04, 0x1c
        /*0066*/ 	.short	(.L_3001 - .L_3000)


	//   ....[0]....
.L_3000:
        /*0068*/ 	.word	0x000000b0


	//   ....[1]....
        /*006c*/ 	.word	0x00002340


	//   ....[2]....
        /*0070*/ 	.word	0x00002820


	//   ....[3]....
        /*0074*/ 	.word	0x00003270


	//----- nvinfo : EIATTR_CRS_STACK_SIZE
	.align		4
.L_3001:
        /*0078*/ 	.byte	0x04, 0x1e
        /*007a*/ 	.short	(.L_3003 - .L_3002)
.L_3002:
        /*007c*/ 	.word	0x00000000


	//----- nvinfo : EIATTR_CBANK_PARAM_SIZE
	.align		4
.L_3003:
        /*0080*/ 	.byte	0x03, 0x19
        /*0082*/ 	.short	0x0d70


	//----- nvinfo : EIATTR_PARAM_CBANK
	.align		4
        /*0084*/ 	.byte	0x04, 0x0a
        /*0086*/ 	.short	(.L_3005 - .L_3004)
	.align		4
.L_3004:
        /*0088*/ 	.word	index@(.nv.constant0._ZN2at6native40_GLOBAL__N__2351210d_8_Shape_cu_49f7391c35CatArrayBatchedCopy_alignedK_contigINS1_10OpaqueTypeILj1EEEjLi3ELi64ELi64ELi16EEEvPT_NS1_25CatArrInputTensorMetadataIS5_T0_XT2_EXT3_EEENS1_16TensorSizeStrideIS8_Lj4EEEiS8_)
        /*008c*/ 	.short	0x0210
        /*008e*/ 	.short	0x0d70


	//----- nvinfo : EIATTR_SW_WAR
	.align		4
.L_3005:
        /*0090*/ 	.byte	0x04, 0x36
        /*0092*/ 	.short	(.L_3007 - .L_3006)
.L_3006:
        /*0094*/ 	.word	0x00000008
.L_3007:


//--------------------- .nv.info._ZN2at6native40_GLOBAL__N__2351210d_8_Shape_cu_49f7391c30CatArrayBatchedCopy_vectorizedINS1_10OpaqueTypeILj1EEEjLi3ELi64ELi64ELi16ELi16EEEvPcNS1_25CatArrInputTensorMetadataIT_T0_XT2_EXT3_EEENS1_16TensorSizeStrideIS8_Lj4EEEiS8_ --------------------------
	.section	.nv.info._ZN2at6native40_GLOBAL__N__2351210d_8_Shape_cu_49f7391c30CatArrayBatchedCopy_vectorizedINS1_10OpaqueTypeILj1EEEjLi3ELi64ELi64ELi16ELi16EEEvPcNS1_25CatArrInputTensorMetadataIT_T0_XT2_EXT3_EEENS1_16TensorSizeStrideIS8_Lj4EEEiS8_,"",@"SHT_CUDA_INFO"
	.sectionflags	@""
	.align	4


	//----- nvinfo : EIATTR_CUDA_API_VERSION
	.align		4
        /*0000*/ 	.byte	0x04, 0x37
        /*0002*/ 	.short	(.L_3009 - .L_3008)
.L_3008:
        /*0004*/ 	.word	0x00000082


	//----- nvinfo : EIATTR_KPARAM_INFO
	.align		4
.L_3009:
        /*0008*/ 	.byte	0x04, 0x17
        /*000a*/ 	.short	(.L_3011 - .L_3010)
.L_3010:
        /*000c*/ 	.word	0x00000000
        /*0010*/ 	.short	0x0004
        /*0012*/ 	.short	0x0d6c
        /*0014*/ 	.byte	0x00, 0xf0, 0x11, 0x00


	//----- nvinfo : EIATTR_KPARAM_INFO
	.align		4
.L_3011:
        /*0018*/ 	.byte	0x04, 0x17
        /*001a*/ 	.short	(.L_3013 - .L_3012)
.L_3012:
        /*001c*/ 	.word	0x00000000
        /*0020*/ 	.short	0x0003
        /*0022*/ 	.short	0x0d68
        /*0024*/ 	.byte	0x00, 0xf0, 0x11, 0x00


	//----- nvinfo : EIATTR_KPARAM_INFO
	.align		4
.L_3013:
        /*0028*/ 	.byte	0x04, 0x17
        /*002a*/ 	.short	(.L_3015 - .L_3014)
.L_3014:
        /*002c*/ 	.word	0x00000000
        /*0030*/ 	.short	0x0002
        /*0032*/ 	.short	0x0d48
        /*0034*/ 	.byte	0x00, 0xf0, 0x81, 0x00


	//----- nvinfo : EIATTR_KPARAM_INFO
	.align		4
.L_3015:
        /*0038*/ 	.byte	0x04, 0x17
        /*003a*/ 	.short	(.L_3017 - .L_3016)
.L_3016:
        /*003c*/ 	.word	0x00000000
        /*0040*/ 	.short	0x0001
        /*0042*/ 	.short	0x0008
        /*0044*/ 	.byte	0x00, 0xf0, 0x01, 0x35


	//----- nvinfo : EIATTR_KPARAM_INFO
	.align		4
.L_3017:
        /*0048*/ 	.byte	0x04, 0x17
        /*004a*/ 	.short	(.L_3019 - .L_3018)
.L_3018:
        /*004c*/ 	.word	0x00000000
        /*0050*/ 	.short	0x0000
        /*0052*/ 	.short	0x0000
        /*0054*/ 	.byte	0x00, 0xf0, 0x21, 0x00


	//----- nvinfo : EIATTR_SPARSE_MMA_MASK
	.align		4
.L_3019:
        /*0058*/ 	.byte	0x03, 0x50
        /*005a*/ 	.short	0x0000


	//----- nvinfo : EIATTR_MAXREG_COUNT
	.align		4
        /*005c*/ 	.byte	0x03, 0x1b
        /*005e*/ 	.short	0x00ff


	//----- nvinfo : EIATTR_MERCURY_ISA_VERSION
	.align		4
        /*0060*/ 	.byte	0x03, 0x5f
        /*0062*/ 	.short	0x0101


	//----- nvinfo : EIATTR_EXIT_INSTR_OFFSETS
	.align		4
        /*0064*/ 	.byte	0x04, 0x1c
        /*0066*/ 	.short	(.L_3021 - .L_3020)


	//   ....[0]....
.L_3020:
        /*0068*/ 	.word	0x000000b0


	//   ....[1]....
        /*006c*/ 	.word	0x00000570


	//----- nvinfo : EIATTR_CRS_STACK_SIZE
	.align		4
.L_3021:
        /*0070*/ 	.byte	0x04, 0x1e
        /*0072*/ 	.short	(.L_3023 - .L_3022)
.L_3022:
        /*0074*/ 	.word	0x00000000


	//----- nvinfo : EIATTR_CBANK_PARAM_SIZE
	.align		4
.L_3023:
        /*0078*/ 	.byte	0x03, 0x19
        /*007a*/ 	.short	0x0d70


	//----- nvinfo : EIATTR_PARAM_CBANK
	.align		4
        /*007c*/ 	.byte	0x04, 0x0a
        /*007e*/ 	.short	(.L_3025 - .L_3024)
	.align		4
.L_3024:
        /*0080*/ 	.word	index@(.nv.constant0._ZN2at6native40_GLOBAL__N__2351210d_8_Shape_cu_49f7391c30CatArrayBatchedCopy_vectorizedINS1_10OpaqueTypeILj1EEEjLi3ELi64ELi64ELi16ELi16EEEvPcNS1_25CatArrInputTensorMetadataIT_T0_XT2_EXT3_EEENS1_16TensorSizeStrideIS8_Lj4EEEiS8_)
        /*0084*/ 	.short	0x0210
        /*0086*/ 	.short	0x0d70


	//----- nvinfo : EIATTR_SW_WAR
	.align		4
.L_3025:
        /*0088*/ 	.byte	0x04, 0x36
        /*008a*/ 	.short	(.L_3027 - .L_3026)
.L_3026:
        /*008c*/ 	.word	0x00000008
.L_3027:


//--------------------- .nv.info._ZN2at6native40_GLOBAL__N__2351210d_8_Shape_cu_49f7391c19CatArrayBatchedCopyINS1_10OpaqueTypeILj1EEEjLi2ELi64ELi64EEEvPT_NS1_25CatArrInputTensorMetadataIS5_T0_XT2_EXT3_EEENS1_16TensorSizeStrideIS8_Lj4EEEiS8_ --------------------------
	.section	.nv.info._ZN2at6native40_GLOBAL__N__2351210d_8_Shape_cu_49f7391c19CatArrayBatchedCopyINS1_10OpaqueTypeILj1EEEjLi2ELi64ELi64EEEvPT_NS1_25CatArrInputTensorMetadataIS5_T0_XT2_EXT3_EEENS1_16TensorSizeStrideIS8_Lj4EEEiS8_,"",@"SHT_CUDA_INFO"
	.sectionflags	@""
	.align	4


	//----- nvinfo : EIATTR_CUDA_API_VERSION
	.align		4
        /*0000*/ 	.byte	0x04, 0x37
        /*0002*/ 	.short	(.L_3029 - .L_3028)
.L_3028:
        /*0004*/ 	.word	0x00000082


	//----- nvinfo : EIATTR_KPARAM_INFO
	.align		4
.L_3029:
        /*0008*/ 	.byte	0x04, 0x17
        /*000a*/ 	.short	(.L_3031 - .L_3030)
.L_3030:
        /*000c*/ 	.word	0x00000000
        /*0010*/ 	.short	0x0004
        /*0012*/ 	.short	0x0d6c
        /*0014*/ 	.byte	0x00, 0xf0, 0x11, 0x00


	//----- nvinfo : EIATTR_KPARAM_INFO
	.align		4
.L_3031:
        /*0018*/ 	.byte	0x04, 0x17
        /*001a*/ 	.short	(.L_3033 - .L_3032)
.L_3032:
        /*001c*/ 	.word	0x00000000
        /*0020*/ 	.short	0x0003
        /*0022*/ 	.short	0x0d68
        /*0024*/ 	.byte	0x00, 0xf0, 0x11, 0x00


	//----- nvinfo : EIATTR_KPARAM_INFO
	.align		4
.L_3033:
        /*0028*/ 	.byte	0x04, 0x17
        /*002a*/ 	.short	(.L_3035 - .L_3034)
.L_3034:
        /*002c*/ 	.word	0x00000000
        /*0030*/ 	.short	0x0002
        /*0032*/ 	.short	0x0d48
        /*0034*/ 	.byte	0x00, 0xf0, 0x81, 0x00


	//----- nvinfo : EIATTR_KPARAM_INFO
	.align		4
.L_3035:
        /*0038*/ 	.byte	0x04, 0x17
        /*003a*/ 	.short	(.L_3037 - .L_3036)
.L_3036:
        /*003c*/ 	.word	0x00000000
        /*0040*/ 	.short	0x0001
        /*0042*/ 	.short	0x0008
        /*0044*/ 	.byte	0x00, 0xf0, 0x01, 0x35


	//----- nvinfo : EIATTR_KPARAM_INFO
	.align		4
.L_3037:
        /*0048*/ 	.byte	0x04, 0x17
        /*004a*/ 	.short	(.L_3039 - .L_3038)
.L_3038:
        /*004c*/ 	.word	0x00000000
        /*0050*/ 	.short	0x0000
        /*0052*/ 	.short	0x0000
        /*0054*/ 	.byte	0x00, 0xf0, 0x21, 0x00


	//----- nvinfo : EIATTR_SPARSE_MMA_MASK
	.align		4
.L_3039:
        /*0058*/ 	.byte	0x03, 0x50
        /*005a*/ 	.short	0x0000


	//----- nvinfo : EIATTR_MAXREG_COUNT
	.align		4
        /*005c*/ 	.byte	0x03, 0x1b
        /*005e*/ 	.short	0x00ff


	//----- nvinfo : EIATTR_MERCURY_ISA_VERSION
	.align		4
        /*0060*/ 	.byte	0x03, 0x5f
        /*0062*/ 	.short	0x0101


	//----- nvinfo : EIATTR_EXIT_INSTR_OFFSETS
	.align		4
        /*0064*/ 	.byte	0x04, 0x1c
        /*0066*/ 	.short	(.L_3041 - .L_3040)


	//   ....[0]....
.L_3040:
        /*0068*/ 	.word	0x000000a0


	//   ....[1]....
        /*006c*/ 	.word	0x000003e0


	//   ....[2]....
        /*0070*/ 	.word	0x000007e0


	//----- nvinfo : EIATTR_CRS_STACK_SIZE
	.align		4
.L_3041:
        /*0074*/ 	.byte	0x04, 0x1e
        /*0076*/ 	.short	(.L_3043 - .L_3042)
.L_3042:
        /*0078*/ 	.word	0x00000000


	//----- nvinfo : EIATTR_CBANK_PARAM_SIZE
	.align		4
.L_3043:
        /*007c*/ 	.byte	0x03, 0x19
        /*007e*/ 	.short	0x0d70


	//----- nvinfo : EIATTR_PARAM_CBANK
	.align		4
        /*0080*/ 	.byte	0x04, 0x0a
        /*0082*/ 	.short	(.L_3045 - .L_3044)
	.align		4
.L_3044:
        /*0084*/ 	.word	index@(.nv.constant0._ZN2at6native40_GLOBAL__N__2351210d_8_Shape_cu_49f7391c19CatArrayBatchedCopyINS1_10OpaqueTypeILj1EEEjLi2ELi64ELi64EEEvPT_NS1_25CatArrInputTensorMetadataIS5_T0_XT2_EXT3_EEENS1_16TensorSizeStrideIS8_Lj4EEEiS8_)
        /*0088*/ 	.short	0x0210
        /*008a*/ 	.short	0x0d70


	//----- nvinfo : EIATTR_SW_WAR
	.align		4
.L_3045:
        /*008c*/ 	.byte	0x04, 0x36
        /*008e*/ 	.short	(.L_3047 - .L_3046)
.L_3046:
        /*0090*/ 	.word	0x00000008
.L_3047:


//--------------------- .nv.info._ZN2at6native40_GLOBAL__N__2351210d_8_Shape_cu_49f7391c26CatArrayBatchedCopy_contigINS1_10OpaqueTypeILj1EEEjLi2ELi64ELi64EEEvPT_NS1_25CatArrInputTensorMetadataIS5_T0_XT2_EXT3_EEENS1_16TensorSizeStrideIS8_Lj4EEEiS8_ --------------------------
	.section	.nv.info._ZN2at6native40_GLOBAL__N__2351210d_8_Shape_cu_49f7391c26CatArrayBatchedCopy_contigINS1_10OpaqueTypeILj1EEEjLi2ELi64ELi64EEEvPT_NS1_25CatArrInputTensorMetadataIS5_T0_XT2_EXT3_EEENS1_16TensorSizeStrideIS8_Lj4EEEiS8_,"",@"SHT_CUDA_INFO"
	.sectionflags	@""
	.align	4


	//----- nvinfo : EIATTR_CUDA_API_VERSION
	.align		4
        /*0000*/ 	.byte	0x04, 0x37
        /*0002*/ 	.short	(.L_3049 - .L_3048)
.L_3048:
        /*0004*/ 	.word	0x00000082


	//----- nvinfo : EIATTR_KPARAM_INFO
	.align		4
.L_3049:
        /*0008*/ 	.byte	0x04, 0x17
        /*000a*/ 	.short	(.L_3051 - .L_3050)
.L_3050:
        /*000c*/ 	.word	0x00000000
        /*0010*/ 	.short	0x0004
        /*0012*/ 	.short	0x0d6c
        /*0014*/ 	.byte	0x00, 0xf0, 0x11, 0x00


	//----- nvinfo : EIATTR_KPARAM_INFO
	.align		4
.L_3051:
        /*0018*/ 	.byte	0x04, 0x17
        /*001a*/ 	.short	(.L_3053 - .L_3052)
.L_3052:
        /*001c*/ 	.word	0x00000000
        /*0020*/ 	.short	0x0003
        /*0022*/ 	.short	0x0d68
        /*0024*/ 	.byte	0x00, 0xf0, 0x11, 0x00


	//----- nvinfo : EIATTR_KPARAM_INFO
	.align		4
.L_3053:
        /*0028*/ 	.byte	0x04, 0x17
        /*002a*/ 	.short	(.L_3055 - .L_3054)
.L_3054:
        /*002c*/ 	.word	0x00000000
        /*0030*/ 	.short	0x0002
        /*0032*/ 	.short	0x0d48
        /*0034*/ 	.byte	0x00, 0xf0, 0x81, 0x00


	//----- nvinfo : EIATTR_KPARAM_INFO
	.align		4
.L_3055:
        /*0038*/ 	.byte	0x04, 0x17
        /*003a*/ 	.short	(.L_3057 - .L_3056)
.L_3056:
        /*003c*/ 	.word	0x00000000
        /*0040*/ 	.short	0x0001
        /*0042*/ 	.short	0x0008
        /*0044*/ 	.byte	0x00, 0xf0, 0x01, 0x35


	//----- nvinfo : EIATTR_KPARAM_INFO
	.align		4
.L_3057:
        /*0048*/ 	.byte	0x04, 0x17
        /*004a*/ 	.short	(.L_3059 - .L_3058)
.L_3058:
        /*004c*/ 	.word	0x00000000
        /*0050*/ 	.short	0x0000
        /*0052*/ 	.short	0x0000
        /*0054*/ 	.byte	0x00, 0xf0, 0x21, 0x00


	//----- nvinfo : EIATTR_SPARSE_MMA_MASK
	.align		4
.L_3059:
        /*0058*/ 	.byte	0x03, 0x50
        /*005a*/ 	.short	0x0000


	//----- nvinfo : EIATTR_MAXREG_COUNT
	.align		4
        /*005c*/ 	.byte	0x03, 0x1b
        /*005e*/ 	.short	0x00ff


	//----- nvinfo : EIATTR_MERCURY_ISA_VERSION
	.align		4
        /*0060*/ 	.byte	0x03, 0x5f
        /*0062*/ 	.short	0x0101


	//----- nvinfo : EIATTR_EXIT_INSTR_OFFSETS
	.align		4
        /*0064*/ 	.byte	0x04, 0x1c
        /*0066*/ 	.short	(.L_3061 - .L_3060)


	//   ....[0]....
.L_3060:
        /*0068*/ 	.word	0x000000a0


	//   ....[1]....
        /*006c*/ 	.word	0x00000380


	//----- nvinfo : EIATTR_CRS_STACK_SIZE
	.align		4
.L_3061:
        /*0070*/ 	.byte	0x04, 0x1e
        /*0072*/ 	.short	(.L_3063 - .L_3062)
.L_3062:
        /*0074*/ 	.word	0x00000000


	//----- nvinfo : EIATTR_CBANK_PARAM_SIZE
	.align		4
.L_3063:
        /*0078*/ 	.byte	0x03, 0x19
        /*007a*/ 	.short	0x0d70


	//----- nvinfo : EIATTR_PARAM_CBANK
	.align		4
        /*007c*/ 	.byte	0x04, 0x0a
        /*007e*/ 	.short	(.L_3065 - .L_3064)
	.align		4
.L_3064:
        /*0080*/ 	.word	index@(.nv.constant0._ZN2at6native40_GLOBAL__N__2351210d_8_Shape_cu_49f7391c26CatArrayBatchedCopy_contigINS1_10OpaqueTypeILj1EEEjLi2ELi64ELi64EEEvPT_NS1_25CatArrInputTensorMetadataIS5_T0_XT2_EXT3_EEENS1_16TensorSizeStrideIS8_Lj4EEEiS8_)
        /*0084*/ 	.short	0x0210
        /*0086*/ 	.short	0x0d70


	//----- nvinfo : EIATTR_SW_WAR
	.align		4
.L_3065:
        /*0088*/ 	.byte	0x04, 0x36
        /*008a*/ 	.short	(.L_3067 - .L_3066)
.L_3066:
        /*008c*/ 	.word	0x00000008
.L_3067:


//--------------------- .nv.info._ZN2at6native40_GLOBAL__N__2351210d_8_Shape_cu_49f7391c35CatArrayBatchedCopy_alignedK_contigINS1_10OpaqueTypeILj1EEEjLi2ELi64ELi64ELi8EEEvPT_NS1_25CatArrInputTensorMetadataIS5_T0_XT2_EXT3_EEENS1_16TensorSizeStrideIS8_Lj4EEEiS8_ --------------------------
	.section	.nv.info._ZN2at6native40_GLOBAL__N__2351210d_8_Shape_cu_49f7391c35CatArrayBatchedCopy_alignedK_contigINS1_10OpaqueTypeILj1EEEjLi2ELi64ELi64ELi8EEEvPT_NS1_25CatArrInputTensorMetadataIS5_T0_XT2_EXT3_EEENS1_16TensorSizeStrideIS8_Lj4EEEiS8_,"",@"SHT_CUDA_INFO"
	.sectionflags	@""
	.align	4


	//----- nvinfo : EIATTR_CUDA_API_VERSION
	.align		4
        /*0000*/ 	.byte	0x04, 0x37
        /*0002*/ 	.short	(.L_3069 - .L_3068)
.L_3068:
        /*0004*/ 	.word	0x00000082


	//----- nvinfo : EIATTR_KPARAM_INFO
	.align		4
.L_3069:
        /*0008*/ 	.byte	0x04, 0x17
        /*000a*/ 	.short	(.L_3071 - .L_3070)
.L_3070:
        /*000c*/ 	.word	0x00000000
        /*0010*/ 	.short	0x0004
        /*0012*/ 	.short	0x0d6c
        /*0014*/ 	.byte	0x00, 0xf0, 0x11, 0x00


	//----- nvinfo : EIATTR_KPARAM_INFO
	.align		4
.L_3071:
        /*0018*/ 	.byte	0x04, 0x17
        /*001a*/ 	.short	(.L_3073 - .L_3072)
.L_3072:
        /*001c*/ 	.word	0x00000000
        /*0020*/ 	.short	0x0003
        /*0022*/ 	.short	0x0d68
        /*0024*/ 	.byte	0x00, 0xf0, 0x11, 0x00


	//----- nvinfo : EIATTR_KPARAM_INFO
	.align		4
.L_3073:
        /*0028*/ 	.byte	0x04, 0x17
        /*002a*/ 	.short	(.L_3075 - .L_3074)
.L_3074:
        /*002c*/ 	.word	0x00000000
        /*0030*/ 	.short	0x0002
        /*0032*/ 	.short	0x0d48
        /*0034*/ 	.byte	0x00, 0xf0, 0x81, 0x00


	//----- nvinfo : EIATTR_KPARAM_INFO
	.align		4
.L_3075:
        /*0038*/ 	.byte	0x04, 0x17
        /*003a*/ 	.short	(.L_3077 - .L_3076)
.L_3076:
        /*003c*/ 	.word	0x00000000
        /*0040*/ 	.short	0x0001
        /*0042*/ 	.short	0x0008
        /*0044*/ 	.byte	0x00, 0xf0, 0x01, 0x35


	//----- nvinfo : EIATTR_KPARAM_INFO
	.align		4
.L_3077:
        /*0048*/ 	.byte	0x04, 0x17
        /*004a*/ 	.short	(.L_3079 - .L_3078)
.L_3078:
        /*004c*/ 	.word	0x00000000
        /*0050*/ 	.short	0x0000
        /*0052*/ 	.short	0x0000
        /*0054*/ 	.byte	0x00, 0xf0, 0x21, 0x00


	//----- nvinfo : EIATTR_SPARSE_MMA_MASK
	.align		4
.L_3079:
        /*0058*/ 	.byte	0x03, 0x50
        /*005a*/ 	.short	0x0000


	//----- nvinfo : EIATTR_MAXREG_COUNT
	.align		4
        /*005c*/ 	.byte	0x03, 0x1b
        /*005e*/ 	.short	0x00ff


	//----- nvinfo : EIATTR_MERCURY_ISA_VERSION
	.align		4
        /*0060*/ 	.byte	0x03, 0x5f
        /*0062*/ 	.short	0x0101


	//----- nvinfo : EIATTR_EXIT_INSTR_OFFSETS
	.align		4
        /*0064*/ 	.byte	0x04, 0x1c
        /*0066*/ 	.short	(.L_3081 - .L_3080)


	//   ....[0]....
.L_3080:
        /*0068*/ 	.word	0x000000b0


	//   ....[1]....
        /*006c*/ 	.word	0x00000ca0


	//   ....[2]....
        /*0070*/ 	.word	0x00000fe0


	//   ....[3]....
        /*0074*/ 	.word	0x00001650


	//----- nvinfo : EIATTR_CRS_STACK_SIZE
	.align		4
.L_3081:
        /*0078*/ 	.byte	0x04, 0x1e
        /*007a*/ 	.short	(.L_3083 - .L_3082)
.L_3082:
        /*007c*/ 	.word	0x00000000


	//----- nvinfo : EIATTR_CBANK_PARAM_SIZE
	.align		4
.L_3083:
        /*0080*/ 	.byte	0x03, 0x19
        /*0082*/ 	.short	0x0d70


	//----- nvinfo : EIATTR_PARAM_CBANK
	.align		4
        /*0084*/ 	.byte	0x04, 0x0a
        /*0086*/ 	.short	(.L_3085 - .L_3084)
	.align		4
.L_3084:
        /*0088*/ 	.word	index@(.nv.constant0._ZN2at6native40_GLOBAL__N__2351210d_8_Shape_cu_49f7391c35CatArrayBatchedCopy_alignedK_contigINS1_10OpaqueTypeILj1EEEjLi2ELi64ELi64ELi8EEEvPT_NS1_25CatArrInputTensorMetadataIS5_T0_XT2_EXT3_EEENS1_16TensorSizeStrideIS8_Lj4EEEiS8_)
        /*008c*/ 	.short	0x0210
        /*008e*/ 	.short	0x0d70


	//----- nvinfo : EIATTR_SW_WAR
	.align		4
.L_3085:
        /*0090*/ 	.byte	0x04, 0x36
        /*0092*/ 	.short	(.L_3087 - .L_3086)
.L_3086:
        /*0094*/ 	.word	0x00000008
.L_3087:


//--------------------- .nv.info._ZN2at6native40_GLOBAL__N__2351210d_8_Shape_cu_49f7391c35CatArrayBatchedCopy_alignedK_contigINS1_10OpaqueTypeILj1EEEjLi2ELi64ELi64ELi16EEEvPT_NS1_25CatArrInputTensorMetadataIS5_T0_XT2_EXT3_EEENS1_16TensorSizeStrideIS8_Lj4EEEiS8_ --------------------------
	.section	.nv.info._ZN2at6native40_GLOBAL__N__2351210d_8_Shape_cu_49f7391c35CatArrayBatchedCopy_alignedK_contigINS1_10OpaqueTypeILj1EEEjLi2ELi64ELi64ELi16EEEvPT_NS1_25CatArrInputTensorMetadataIS5_T0_XT2_EXT3_EEENS1_16TensorSizeStrideIS8_Lj4EEEiS8_,"",@"SHT_CUDA_INFO"
	.sectionflags	@""
	.align	4


	//----- nvinfo : EIATTR_CUDA_API_VERSION
	.align		4
        /*0000*/ 	.byte	0x04, 0x37
        /*0002*/ 	.short	(.L_3089 - .L_3088)
.L_3088:
        /*0004*/ 	.word	0x00000082


	//----- nvinfo : EIATTR_KPARAM_INFO
	.align		4
.L_3089:
        /*0008*/ 	.byte	0x04, 0x17
        /*000a*/ 	.short	(.L_3091 - .L_3090)
.L_3090:
        /*000c*/ 	.word	0x00000000
        /*0010*/ 	.short	0x0004
        /*0012*/ 	.short	0x0d6c
        /*0014*/ 	.byte	0x00, 0xf0, 0x11, 0x00


	//----- nvinfo : EIATTR_KPARAM_INFO
	.align		4
.L_3091:
        /*0018*/ 	.byte	0x04, 0x17
        /*001a*/ 	.short	(.L_3093 - .L_3092)
.L_3092:
        /*001c*/ 	.word	0x00000000
        /*0020*/ 	.short	0x0003
        /*0022*/ 	.short	0x0d68
        /*0024*/ 	.byte	0x00, 0xf0, 0x11, 0x00


	//----- nvinfo : EIATTR_KPARAM_INFO
	.align		4
.L_3093:
        /*0028*/ 	.byte	0x04, 0x17
        /*002a*/ 	.short	(.L_3095 - .L_3094)
.L_3094:
        /*002c*/ 	.word	0x00000000
        /*0030*/ 	.short	0x0002
        /*0032*/ 	.short	0x0d48
        /*0034*/ 	.byte	0x00, 0xf0, 0x81, 0x00


	//----- nvinfo : EIATTR_KPARAM_INFO
	.align		4
.L_3095:
        /*0038*/ 	.byte	0x04, 0x17
        /*003a*/ 	.short	(.L_3097 - .L_3096)
.L_3096:
        /*003c*/ 	.word	0x00000000
        /*0040*/ 	.short	0x0001
        /*0042*/ 	.short	0x0008
        /*0044*/ 	.byte	0x00, 0xf0, 0x01, 0x35


	//----- nvinfo : EIATTR_KPARAM_INFO
	.align		4
.L_3097:
        /*0048*/ 	.byte	0x04, 0x17
        /*004a*/ 	.short	(.L_3099 - .L_3098)
.L_3098:
        /*004c*/ 	.word	0x00000000
        /*0050*/ 	.short	0x0000
        /*0052*/ 	.short	0x0000
        /*0054*/ 	.byte	0x00, 0xf0, 0x21, 0x00


	//----- nvinfo : EIATTR_SPARSE_MMA_MASK
	.align		4
.L_3099:
        /*0058*/ 	.byte	0x03, 0x50
        /*005a*/ 	.short	0x0000


	//----- nvinfo : EIATTR_MAXREG_COUNT
	.align		4
        /*005c*/ 	.byte	0x03, 0x1b
        /*005e*/ 	.short	0x00ff


	//----- nvinfo : EIATTR_MERCURY_ISA_VERSION
	.align		4
        /*0060*/ 	.byte	0x03, 0x5f
        /*0062*/ 	.short	0x0101


	//----- nvinfo : EIATTR_EXIT_INSTR_OFFSETS
	.align		4
        /*0064*/ 	.byte	0x04, 0x1c
        /*0066*/ 	.short	(.L_3101 - .L_3100)


	//   ....[0]....
.L_3100:
        /*0068*/ 	.word	0x000000b0


	//   ....[1]....
        /*006c*/ 	.word	0x00001650


	//   ....[2]....
        /*0070*/ 	.word	0x000019a0


	//   ....[3]....
        /*0074*/ 	.word	0x00002010


	//----- nvinfo : EIATTR_CRS_STACK_SIZE
	.align		4
.L_3101:
        /*0078*/ 	.byte	0x04, 0x1e
        /*007a*/ 	.short	(.L_3103 - .L_3102)
.L_3102:
        /*007c*/ 	.word	0x00000000


	//----- nvinfo : EIATTR_CBANK_PARAM_SIZE
	.align		4
.L_3103:
        /*0080*/ 	.byte	0x03, 0x19
        /*0082*/ 	.short	0x0d70


	//----- nvinfo : EIATTR_PARAM_CBANK
	.align		4
        /*0084*/ 	.byte	0x04, 0x0a
        /*0086*/ 	.short	(.L_3105 - .L_3104)
	.align		4
.L_3104:
        /*0088*/ 	.word	index@(.nv.constant0._ZN2at6native40_GLOBAL__N__2351210d_8_Shape_cu_49f7391c35CatArrayBatchedCopy_alignedK_contigINS1_10OpaqueTypeILj1EEEjLi2ELi64ELi64ELi16EEEvPT_NS1_25CatArrInputTensorMetadataIS5_T0_XT2_EXT3_EEENS1_16TensorSizeStrideIS8_Lj4EEEiS8_)
        /*008c*/ 	.short	0x0210
        /*008e*/ 	.short	0x0d70


	//----- nvinfo : EIATTR_SW_WAR
	.align		4
.L_3105:
        /*0090*/ 	.byte	0x04, 0x36
        /*0092*/ 	.short	(.L_3107 - .L_3106)
.L_3106:
        /*0094*/ 	.word	0x00000008
.L_3107:


//--------------------- .nv.info._ZN2at6native40_GLOBAL__N__2351210d_8_Shape_cu_49f7391c30CatArrayBatchedCopy_vectorizedINS1_10OpaqueTypeILj1EEEjLi2ELi64ELi64ELi16ELi16EEEvPcNS1_25CatArrInputTensorMetadataIT_T0_XT2_EXT3_EEENS1_16TensorSizeStrideIS8_Lj4EEEiS8_ --------------------------
	.section	.nv.info._ZN2at6native40_GLOBAL__N__2351210d_8_Shape_cu_49f7391c30CatArrayBatchedCopy_vectorizedINS1_10OpaqueTypeILj1EEEjLi2ELi64ELi64ELi16ELi16EEEvPcNS1_25CatArrInputTensorMetadataIT_T0_XT2_EXT3_EEENS1_16TensorSizeStrideIS8_Lj4EEEiS8_,"",@"SHT_CUDA_INFO"
	.sectionflags	@""
	.align	4


	//----- nvinfo : EIATTR_CUDA_API_VERSION
	.align		4
        /*0000*/ 	.byte	0x04, 0x37
        /*0002*/ 	.short	(.L_3109 - .L_3108)
.L_3108:
        /*0004*/ 	.word	0x00000082


	//----- nvinfo : EIATTR_KPARAM_INFO
	.align		4
.L_3109:
        /*0008*/ 	.byte	0x04, 0x17
        /*000a*/ 	.short	(.L_3111 - .L_3110)
.L_3110:
        /*000c*/ 	.word	0x00000000
        /*0010*/ 	.short	0x0004
        /*0012*/ 	.short	0x0d6c
        /*0014*/ 	.byte	0x00, 0xf0, 0x11, 0x00


	//----- nvinfo : EIATTR_KPARAM_INFO
	.align		4
.L_3111:
        /*0018*/ 	.byte	0x04, 0x17
        /*001a*/ 	.short	(.L_3113 - .L_3112)
.L_3112:
        /*001c*/ 	.word	0x00000000
        /*0020*/ 	.short	0x0003
        /*0022*/ 	.short	0x0d68
        /*0024*/ 	.byte	0x00, 0xf0, 0x11, 0x00


	//----- nvinfo : EIATTR_KPARAM_INFO
	.align		4
.L_3113:
        /*0028*/ 	.byte	0x04, 0x17
        /*002a*/ 	.short	(.L_3115 - .L_3114)
.L_3114:
        /*002c*/ 	.word	0x00000000
        /*0030*/ 	.short	0x0002
        /*0032*/ 	.short	0x0d48
        /*0034*/ 	.byte	0x00, 0xf0, 0x81, 0x00


	//----- nvinfo : EIATTR_KPARAM_INFO
	.align		4
.L_3115:
        /*0038*/ 	.byte	0x04, 0x17
        /*003a*/ 	.short	(.L_3117 - .L_3116)
.L_3116:
        /*003c*/ 	.word	0x00000000
        /*0040*/ 	.short	0x0001
        /*0042*/ 	.short	0x0008
        /*0044*/ 	.byte	0x00, 0xf0, 0x01, 0x35


	//----- nvinfo : EIATTR_KPARAM_INFO
	.align		4
.L_3117:
        /*0048*/ 	.byte	0x04, 0x17
        /*004a*/ 	.short	(.L_3119 - .L_3118)
.L_3118:
        /*004c*/ 	.word	0x00000000
        /*0050*/ 	.short	0x0000
        /*0052*/ 	.short	0x0000
        /*0054*/ 	.byte	0x00, 0xf0, 0x21, 0x00


	//----- nvinfo : EIATTR_SPARSE_MMA_MASK
	.align		4
.L_3119:
        /*0058*/ 	.byte	0x03, 0x50
        /*005a*/ 	.short	0x0000


	//----- nvinfo : EIATTR_MAXREG_COUNT
	.align		4
        /*005c*/ 	.byte	0x03, 0x1b
        /*005e*/ 	.short	0x00ff


	//----- nvinfo : EIATTR_MERCURY_ISA_VERSION
	.align		4
        /*0060*/ 	.byte	0x03, 0x5f
        /*0062*/ 	.short	0x0101


	//----- nvinfo : EIATTR_EXIT_INSTR_OFFSETS
	.align		4
        /*0064*/ 	.byte	0x04, 0x1c
        /*0066*/ 	.short	(.L_3121 - .L_3120)


	//   ....[0]....
.L_3120:
        /*0068*/ 	.word	0x000000b0


	//   ....[1]....
        /*006c*/ 	.word	0x000003e0


	//----- nvinfo : EIATTR_CRS_STACK_SIZE
	.align		4
.L_3121:
        /*0070*/ 	.byte	0x04, 0x1e
        /*0072*/ 	.short	(.L_3123 - .L_3122)
.L_3122:
        /*0074*/ 	.word	0x00000000


	//----- nvinfo : EIATTR_CBANK_PARAM_SIZE
	.align		4
.L_3123:
        /*0078*/ 	.byte	0x03, 0x19
        /*007a*/ 	.short	0x0d70


	//----- nvinfo : EIATTR_PARAM_CBANK
	.align		4
        /*007c*/ 	.byte	0x04, 0x0a
        /*007e*/ 	.short	(.L_3125 - .L_3124)
	.align		4
.L_3124:
        /*0080*/ 	.word	index@(.nv.constant0._ZN2at6native40_GLOBAL__N__2351210d_8_Shape_cu_49f7391c30CatArrayBatchedCopy_vectorizedINS1_10OpaqueTypeILj1EEEjLi2ELi64ELi64ELi16ELi16EEEvPcNS1_25CatArrInputTensorMetadataIT_T0_XT2_EXT3_EEENS1_16TensorSizeStrideIS8_Lj4EEEiS8_)
        /*0084*/ 	.short	0x0210
        /*0086*/ 	.short	0x0d70


	//----- nvinfo : EIATTR_SW_WAR
	.align		4
.L_3125:
        /*0088*/ 	.byte	0x04, 0x36
        /*008a*/ 	.short	(.L_3127 - .L_3126)
.L_3126:
        /*008c*/ 	.word	0x00000008
.L_3127:


//--------------------- .nv.info._ZN2at6native40_GLOBAL__N__2351210d_8_Shape_cu_49f7391c19CatArrayBatchedCopyINS1_10OpaqueTypeILj1EEEjLi1ELi64ELi64EEEvPT_NS1_25CatArrInputTensorMetadataIS5_T0_XT2_EXT3_EEENS1_16TensorSizeStrideIS8_Lj4EEEiS8_ --------------------------
	.section	.nv.info._ZN2at6native40_GLOBAL__N__2351210d_8_Shape_cu_49f7391c19CatArrayBatchedCopyINS1_10OpaqueTypeILj1EEEjLi1ELi64ELi64EEEvPT_NS1_25CatArrInputTensorMetadataIS5_T0_XT2_EXT3_EEENS1_16TensorSizeStrideIS8_Lj4EEEiS8_,"",@"SHT_CUDA_INFO"
	.sectionflags	@""
	.align	4


	//----- nvinfo : EIATTR_CUDA_API_VERSION
	.align		4
        /*0000*/ 	.byte	0x04, 0x37
        /*0002*/ 	.short	(.L_3129 - .L_3128)
.L_3128:
        /*0004*/ 	.word	0x00000082


	//----- nvinfo : EIATTR_KPARAM_INFO
	.align		4
.L_3129:
        /*0008*/ 	.byte	0x04, 0x17
        /*000a*/ 	.short	(.L_3131 - .L_3130)
.L_3130:
        /*000c*/ 	.word	0x00000000
        /*0010*/ 	.short	0x0004
        /*0012*/ 	.short	0x0d6c
        /*0014*/ 	.byte	0x00, 0xf0, 0x11, 0x00


	//----- nvinfo : EIATTR_KPARAM_INFO
	.align		4
.L_3131:
        /*0018*/ 	.byte	0x04, 0x17
        /*001a*/ 	.short	(.L_3133 - .L_3132)
.L_3132:
        /*001c*/ 	.word	0x00000000
        /*0020*/ 	.short	0x0003
        /*0022*/ 	.short	0x0d68
        /*0024*/ 	.byte	0x00, 0xf0, 0x11, 0x00


	//----- nvinfo : EIATTR_KPARAM_INFO
	.align		4
.L_3133:
        /*0028*/ 	.byte	0x04, 0x17
        /*002a*/ 	.short	(.L_3135 - .L_3134)
.L_3134:
        /*002c*/ 	.word	0x00000000
        /*0030*/ 	.short	0x0002
        /*0032*/ 	.short	0x0d48
        /*0034*/ 	.byte	0x00, 0xf0, 0x81, 0x00


	//----- nvinfo : EIATTR_KPARAM_INFO
	.align		4
.L_3135:
        /*0038*/ 	.byte	0x04, 0x17
        /*003a*/ 	.short	(.L_3137 - .L_3136)
.L_3136:
        /*003c*/ 	.word	0x00000000
        /*0040*/ 	.short	0x0001
        /*0042*/ 	.short	0x0008
        /*0044*/ 	.byte	0x00, 0xf0, 0x01, 0x35


	//----- nvinfo : EIATTR_KPARAM_INFO
	.align		4
.L_3137:
        /*0048*/ 	.byte	0x04, 0x17
        /*004a*/ 	.short	(.L_3139 - .L_3138)
.L_3138:
        /*004c*/ 	.word	0x00000000
        /*0050*/ 	.short	0x0000
        /*0052*/ 	.short	0x0000
        /*0054*/ 	.byte	0x00, 0xf0, 0x21, 0x00


	//----- nvinfo : EIATTR_SPARSE_MMA_MASK
	.align		4
.L_3139:
        /*0058*/ 	.byte	0x03, 0x50
        /*005a*/ 	.short	0x0000


	//----- nvinfo : EIATTR_MAXREG_COUNT
	.align		4
        /*005c*/ 	.byte	0x03, 0x1b
        /*005e*/ 	.short	0x00ff


	//----- nvinfo : EIATTR_MERCURY_ISA_VERSION
	.align		4
        /*0060*/ 	.byte	0x03, 0x5f
        /*0062*/ 	.short	0x0101


	//----- nvinfo : EIATTR_EXIT_INSTR_OFFSETS
	.align		4
        /*0064*/ 	.byte	0x04, 0x1c
        /*0066*/ 	.short	(.L_3141 - .L_3140)


	//   ....[0]....
.L_3140:
        /*0068*/ 	.word	0x000000a0


	//   ....[1]....
        /*006c*/ 	.word	0x00000260


	//   ....[2]....
        /*0070*/ 	.word	0x00000320


	//----- nvinfo : EIATTR_CRS_STACK_SIZE
	.align		4
.L_3141:
        /*0074*/ 	.byte	0x04, 0x1e
        /*0076*/ 	.short	(.L_3143 - .L_3142)
.L_3142:
        /*0078*/ 	.word	0x00000000


	//----- nvinfo : EIATTR_CBANK_PARAM_SIZE
	.align		4
.L_3143:
        /*007c*/ 	.byte	0x03, 0x19
        /*007e*/ 	.short	0x0d70


	//----- nvinfo : EIATTR_PARAM_CBANK
	.align		4
        /*0080*/ 	.byte	0x04, 0x0a
        /*0082*/ 	.short	(.L_3145 - .L_3144)
	.align		4
.L_3144:
        /*0084*/ 	.word	index@(.nv.constant0._ZN2at6native40_GLOBAL__N__2351210d_8_Shape_cu_49f7391c19CatArrayBatchedCopyINS1_10OpaqueTypeILj1EEEjLi1ELi64ELi64EEEvPT_NS1_25CatArrInputTensorMetadataIS5_T0_XT2_EXT3_EEENS1_16TensorSizeStrideIS8_Lj4EEEiS8_)
        /*0088*/ 	.short	0x0210
        /*008a*/ 	.short	0x0d70


	//----- nvinfo : EIATTR_SW_WAR
	.align		4
.L_3145:
        /*008c*/ 	.byte	0x04, 0x36
        /*008e*/ 	.short	(.L_3147 - .L_3146)
.L_3146:
        /*0090*/ 	.word	0x00000008
.L_3147:


//--------------------- .nv.info._ZN2at6native40_GLOBAL__N__2351210d_8_Shape_cu_49f7391c26CatArrayBatchedCopy_contigINS1_10OpaqueTypeILj1EEEjLi1ELi64ELi64EEEvPT_NS1_25CatArrInputTensorMetadataIS5_T0_XT2_EXT3_EEENS1_16TensorSizeStrideIS8_Lj4EEEiS8_ --------------------------
	.section	.nv.info._ZN2at6native40_GLOBAL__N__2351210d_8_Shape_cu_49f7391c26CatArrayBatchedCopy_contigINS1_10OpaqueTypeILj1EEEjLi1ELi64ELi64EEEvPT_NS1_25CatArrInputTensorMetadataIS5_T0_XT2_EXT3_EEENS1_16TensorSizeStrideIS8_Lj4EEEiS8_,"",@"SHT_CUDA_INFO"
	.sectionflags	@""
	.align	4


	//----- nvinfo : EIATTR_CUDA_API_VERSION
	.align		4
        /*0000*/ 	.byte	0x04, 0x37
        /*0002*/ 	.short	(.L_3149 - .L_3148)
.L_3148:
        /*0004*/ 	.word	0x00000082


	//----- nvinfo : EIATTR_KPARAM_INFO
	.align		4
.L_3149:
        /*0008*/ 	.byte	0x04, 0x17
        /*000a*/ 	.short	(.L_3151 - .L_3150)
.L_3150:
        /*000c*/ 	.word	0x00000000
        /*0010*/ 	.short	0x0004
        /*0012*/ 	.short	0x0d6c
        /*0014*/ 	.byte	0x00, 0xf0, 0x11, 0x00


	//----- nvinfo : EIATTR_KPARAM_INFO
	.align		4
.L_3151:
        /*0018*/ 	.byte	0x04, 0x17
        /*001a*/ 	.short	(.L_3153 - .L_3152)
.L_3152:
        /*001c*/ 	.word	0x00000000
        /*0020*/ 	.short	0x0003
        /*0022*/ 	.short	0x0d68
        /*0024*/ 	.byte	0x00, 0xf0, 0x11, 0x00


	//----- nvinfo : EIATTR_KPARAM_INFO
	.align		4
.L_3153:
        /*0028*/ 	.byte	0x04, 0x17
        /*002a*/ 	.short	(.L_3155 - .L_3154)
.L_3154:
        /*002c*/ 	.word	0x00000000
        /*0030*/ 	.short	0x0002
        /*0032*/ 	.short	0x0d48
        /*0034*/ 	.byte	0x00, 0xf0, 0x81, 0x00


	//----- nvinfo : EIATTR_KPARAM_INFO
	.align		4
.L_3155:
        /*0038*/ 	.byte	0x04, 0x17
        /*003a*/ 	.short	(.L_3157 - .L_3156)
.L_3156:
        /*003c*/ 	.word	0x00000000
        /*0040*/ 	.short	0x0001
        /*0042*/ 	.short	0x0008
        /*0044*/ 	.byte	0x00, 0xf0, 0x01, 0x35


	//----- nvinfo : EIATTR_KPARAM_INFO
	.align		4
.L_3157:
        /*0048*/ 	.byte	0x04, 0x17
        /*004a*/ 	.short	(.L_3159 - .L_3158)
.L_3158:
        /*004c*/ 	.word	0x00000000
        /*0050*/ 	.short	0x0000
        /*0052*/ 	.short	0x0000
        /*0054*/ 	.byte	0x00, 0xf0, 0x21, 0x00


	//----- nvinfo : EIATTR_SPARSE_MMA_MASK
	.align		4
.L_3159:
        /*0058*/ 	.byte	0x03, 0x50
        /*005a*/ 	.short	0x0000


	//----- nvinfo : EIATTR_MAXREG_COUNT
	.align		4
        /*005c*/ 	.byte	0x03, 0x1b
        /*005e*/ 	.short	0x00ff


	//----- nvinfo : EIATTR_MERCURY_ISA_VERSION
	.align		4
        /*0060*/ 	.byte	0x03, 0x5f
        /*0062*/ 	.short	0x0101


	//----- nvinfo : EIATTR_EXIT_INSTR_OFFSETS
	.align		4
        /*0064*/ 	.byte	0x04, 0x1c
        /*0066*/ 	.short	(.L_3161 - .L_3160)


	//   ....[0]....
.L_3160:
        /*0068*/ 	.word	0x000000a0


	//   ....[1]....
        /*006c*/ 	.word	0x000001f0


	//----- nvinfo : EIATTR_CRS_STACK_SIZE
	.align		4
.L_3161:
        /*0070*/ 	.byte	0x04, 0x1e
        /*0072*/ 	.short	(.L_3163 - .L_3162)
.L_3162:
        /*0074*/ 	.word	0x00000000


	//----- nvinfo : EIATTR_CBANK_PARAM_SIZE
	.align		4
.L_3163:
        /*0078*/ 	.byte	0x03, 0x19
        /*007a*/ 	.short	0x0d70


	//----- nvinfo : EIATTR_PARAM_CBANK
	.align		4
        /*007c*/ 	.byte	0x04, 0x0a
        /*007e*/ 	.short	(.L_3165 - .L_3164)
	.align		4
.L_3164:
        /*0080*/ 	.word	index@(.nv.constant0._ZN2at6native40_GLOBAL__N__2351210d_8_Shape_cu_49f7391c26CatArrayBatchedCopy_contigINS1_10OpaqueTypeILj1EEEjLi1ELi64ELi64EEEvPT_NS1_25CatArrInputTensorMetadataIS5_T0_XT2_EXT3_EEENS1_16TensorSizeStrideIS8_Lj4EEEiS8_)
        /*0084*/ 	.short	0x0210
        /*0086*/ 	.short	0x0d70


	//----- nvinfo : EIATTR_SW_WAR
	.align		4
.L_3165:
        /*0088*/ 	.byte	0x04, 0x36
        /*008a*/ 	.short	(.L_3167 - .L_3166)
.L_3166:
        /*008c*/ 	.word	0x00000008
.L_3167:


//--------------------- .nv.info._ZN2at6native40_GLOBAL__N__2351210d_8_Shape_cu_49f7391c35CatArrayBatchedCopy_alignedK_contigINS1_10OpaqueTypeILj1EEEjLi1ELi64ELi64ELi8EEEvPT_NS1_25CatArrInputTensorMetadataIS5_T0_XT2_EXT3_EEENS1_16TensorSizeStrideIS8_Lj4EEEiS8_ --------------------------
	.section	.nv.info._ZN2at6native40_GLOBAL__N__2351210d_8_Shape_cu_49f7391c35CatArrayBatchedCopy_alignedK_contigINS1_10OpaqueTypeILj1EEEjLi1ELi64ELi64ELi8EEEvPT_NS1_25CatArrInputTensorMetadataIS5_T0_XT2_EXT3_EEENS1_16TensorSizeStrideIS8_Lj4EEEiS8_,"",@"SHT_CUDA_INFO"
	.sectionflags	@""
	.align	4


	//----- nvinfo : EIATTR_CUDA_API_VERSION
	.align		4
        /*0000*/ 	.byte	0x04, 0x37
        /*0002*/ 	.short	(.L_3169 - .L_3168)
.L_3168:
        /*0004*/ 	.word	0x00000082


	//----- nvinfo : EIATTR_KPARAM_INFO
	.align		4
.L_3169:
        /*0008*/ 	.byte	0x04, 0x17
        /*000a*/ 	.short	(.L_3171 - .L_3170)
.L_3170:
        /*000c*/ 	.word	0x00000000
        /*0010*/ 	.short	0x0004
        /*0012*/ 	.short	0x0d6c
        /*0014*/ 	.byte	0x00, 0xf0, 0x11, 0x00


	//----- nvinfo : EIATTR_KPARAM_INFO
	.align		4
.L_3171:
        /*0018*/ 	.byte	0x04, 0x17
        /*001a*/ 	.short	(.L_3173 - .L_3172)
.L_3172:
        /*001c*/ 	.word	0x00000000
        /*0020*/ 	.short	0x0003
        /*0022*/ 	.short	0x0d68
        /*0024*/ 	.byte	0x00, 0xf0, 0x11, 0x00


	//----- nvinfo : EIATTR_KPARAM_INFO
	.align		4
.L_3173:
        /*0028*/ 	.byte	0x04, 0x17
        /*002a*/ 	.short	(.L_3175 - .L_3174)
.L_3174:
        /*002c*/ 	.word	0x00000000
        /*0030*/ 	.short	0x0002
        /*0032*/ 	.short	0x0d48
        /*0034*/ 	.byte	0x00, 0xf0, 0x81, 0x00


	//----- nvinfo : EIATTR_KPARAM_INFO
	.align		4
.L_3175:
        /*0038*/ 	.byte	0x04, 0x17
        /*003a*/ 	.short	(.L_3177 - .L_3176)
.L_3176:
        /*003c*/ 	.word	0x00000000
        /*0040*/ 	.short	0x0001
        /*0042*/ 	.short	0x0008
        /*0044*/ 	.byte	0x00, 0xf0, 0x01, 0x35


	//----- nvinfo : EIATTR_KPARAM_INFO
	.align		4
.L_3177:
        /*0048*/ 	.byte	0x04, 0x17
        /*004a*/ 	.short	(.L_3179 - .L_3178)
.L_3178:
        /*004c*/ 	.word	0x00000000
        /*0050*/ 	.short	0x0000
        /*0052*/ 	.short	0x0000
        /*0054*/ 	.byte	0x00, 0xf0, 0x21, 0x00


	//----- nvinfo : EIATTR_SPARSE_MMA_MASK
	.align		4
.L_3179:
        /*0058*/ 	.byte	0x03, 0x50
        /*005a*/ 	.short	0x0000


	//----- nvinfo : EIATTR_MAXREG_COUNT
	.align		4
        /*005c*/ 	.byte	0x03, 0x1b
        /*005e*/ 	.short	0x00ff


	//----- nvinfo : EIATTR_MERCURY_ISA_VERSION
	.align		4
        /*0060*/ 	.byte	0x03, 0x5f
        /*0062*/ 	.short	0x0101


	//----- nvinfo : EIATTR_EXIT_INSTR_OFFSETS
	.align		4
        /*0064*/ 	.byte	0x04, 0x1c
        /*0066*/ 	.short	(.L_3181 - .L_3180)


	//   ....[0]....
.L_3180:
        /*0068*/ 	.word	0x000000b0


	//   ....[1]....
        /*006c*/ 	.word	0x000004e0


	//   ....[2]....
        /*0070*/ 	.word	0x000006a0


	//   ....[3]....
        /*0074*/ 	.word	0x00000960


	//----- nvinfo : EIATTR_CRS_STACK_SIZE
	.align		4
.L_3181:
        /*0078*/ 	.byte	0x04, 0x1e
        /*007a*/ 	.short	(.L_3183 - .L_3182)
.L_3182:
        /*007c*/ 	.word	0x00000000


	//----- nvinfo : EIATTR_CBANK_PARAM_SIZE
	.align		4
.L_3183:
        /*0080*/ 	.byte	0x03, 0x19
        /*0082*/ 	.short	0x0d70


	//----- nvinfo : EIATTR_PARAM_CBANK
	.align		4
        /*0084*/ 	.byte	0x04, 0x0a
        /*0086*/ 	.short	(.L_3185 - .L_3184)
	.align		4
.L_3184:
        /*0088*/ 	.word	index@(.nv.constant0._ZN2at6native40_GLOBAL__N__2351210d_8_Shape_cu_49f7391c35CatArrayBatchedCopy_alignedK_contigINS1_10OpaqueTypeILj1EEEjLi1ELi64ELi64ELi8EEEvPT_NS1_25CatArrInputTensorMetadataIS5_T0_XT2_EXT3_EEENS1_16TensorSizeStrideIS8_Lj4EEEiS8_)
        /*008c*/ 	.short	0x0210
        /*008e*/ 	.short	0x0d70


	//----- nvinfo : EIATTR_SW_WAR
	.align		4
.L_3185:
        /*0090*/ 	.byte	0x04, 0x36
        /*0092*/ 	.short	(.L_3187 - .L_3186)
.L_3186:
        /*0094*/ 	.word	0x00000008
.L_3187:


//--------------------- .nv.info._ZN2at6native40_GLOBAL__N__2351210d_8_Shape_cu_49f7391c35CatArrayBatchedCopy_alignedK_contigINS1_10OpaqueTypeILj1EEEjLi1ELi64ELi64ELi16EEEvPT_NS1_25CatArrInputTensorMetadataIS5_T0_XT2_EXT3_EEENS1_16TensorSizeStrideIS8_Lj4EEEiS8_ --------------------------
	.section	.nv.info._ZN2at6native40_GLOBAL__N__2351210d_8_Shape_cu_49f7391c35CatArrayBatchedCopy_alignedK_contigINS1_10OpaqueTypeILj1EEEjLi1ELi64ELi64ELi16EEEvPT_NS1_25CatArrInputTensorMetadataIS5_T0_XT2_EXT3_EEENS1_16TensorSizeStrideIS8_Lj4EEEiS8_,"",@"SHT_CUDA_INFO"
	.sectionflags	@""
	.align	4


	//----- nvinfo : EIATTR_CUDA_API_VERSION
	.align		4
        /*0000*/ 	.byte	0x04, 0x37
        /*0002*/ 	.short	(.L_3189 - .L_3188)
.L_3188:
        /*0004*/ 	.word	0x00000082


	//----- nvinfo : EIATTR_KPARAM_INFO
	.align		4
.L_3189:
        /*0008*/ 	.byte	0x04, 0x17
        /*000a*/ 	.short	(.L_3191 - .L_3190)
.L_3190:
        /*000c*/ 	.word	0x00000000
        /*0010*/ 	.short	0x0004
        /*0012*/ 	.short	0x0d6c
        /*0014*/ 	.byte	0x00, 0xf0, 0x11, 0x00


	//----- nvinfo : EIATTR_KPARAM_INFO
	.align		4
.L_3191:
        /*0018*/ 	.byte	0x04, 0x17
        /*001a*/ 	.short	(.L_3193 - .L_3192)
.L_3192:
        /*001c*/ 	.word	0x00000000
        /*0020*/ 	.short	0x0003
        /*0022*/ 	.short	0x0d68
        /*0024*/ 	.byte	0x00, 0xf0, 0x11, 0x00


	//----- nvinfo : EIATTR_KPARAM_INFO
	.align		4
.L_3193:
        /*0028*/ 	.byte	0x04, 0x17
        /*002a*/ 	.short	(.L_3195 - .L_3194)
.L_3194:
        /*002c*/ 	.word	0x00000000
        /*0030*/ 	.short	0x0002
        /*0032*/ 	.short	0x0d48
        /*0034*/ 	.byte	0x00, 0xf0, 0x81, 0x00


	//----- nvinfo : EIATTR_KPARAM_INFO
	.align		4
.L_3195:
        /*0038*/ 	.byte	0x04, 0x17
        /*003a*/ 	.short	(.L_3197 - .L_3196)
.L_3196:
        /*003c*/ 	.word	0x00000000
        /*0040*/ 	.short	0x0001
        /*0042*/ 	.short	0x0008
        /*0044*/ 	.byte	0x00, 0xf0, 0x01, 0x35


	//----- nvinfo : EIATTR_KPARAM_INFO
	.align		4
.L_3197:
        /*0048*/ 	.byte	0x04, 0x17
        /*004a*/ 	.short	(.L_3199 - .L_3198)
.L_3198:
        /*004c*/ 	.word	0x00000000
        /*0050*/ 	.short	0x0000
        /*0052*/ 	.short	0x0000
        /*0054*/ 	.byte	0x00, 0xf0, 0x21, 0x00


	//----- nvinfo : EIATTR_SPARSE_MMA_MASK
	.align		4
.L_3199:
        /*0058*/ 	.byte	0x03, 0x50
        /*005a*/ 	.short	0x0000


	//----- nvinfo : EIATTR_MAXREG_COUNT
	.align		4
        /*005c*/ 	.byte	0x03, 0x1b
        /*005e*/ 	.short	0x00ff


	//----- nvinfo : EIATTR_MERCURY_ISA_VERSION
	.align		4
        /*0060*/ 	.byte	0x03, 0x5f
        /*0062*/ 	.short	0x0101


	//----- nvinfo : EIATTR_EXIT_INSTR_OFFSETS
	.align		4
        /*0064*/ 	.byte	0x04, 0x1c
        /*0066*/ 	.short	(.L_3201 - .L_3200)


	//   ....[0]....
.L_3200:
        /*0068*/ 	.word	0x000000b0


	//   ....[1]....
        /*006c*/ 	.word	0x00000790


	//   ....[2]....
        /*0070*/ 	.word	0x00000950


	//   ....[3]....
        /*0074*/ 	.word	0x00000c10


	//----- nvinfo : EIATTR_CRS_STACK_SIZE
	.align		4
.L_3201:
        /*0078*/ 	.byte	0x04, 0x1e
        /*007a*/ 	.short	(.L_3203 - .L_3202)
.L_3202:
        /*007c*/ 	.word	0x00000000


	//----- nvinfo : EIATTR_CBANK_PARAM_SIZE
	.align		4
.L_3203:
        /*0080*/ 	.byte	0x03, 0x19
        /*0082*/ 	.short	0x0d70


	//----- nvinfo : EIATTR_PARAM_CBANK
	.align		4
        /*0084*/ 	.byte	0x04, 0x0a
        /*0086*/ 	.short	(.L_3205 - .L_3204)
	.align		4
.L_3204:
        /*0088*/ 	.word	index@(.nv.constant0._ZN2at6native40_GLOBAL__N__2351210d_8_Shape_cu_49f7391c35CatArrayBatchedCopy_alignedK_contigINS1_10OpaqueTypeILj1EEEjLi1ELi64ELi64ELi16EEEvPT_NS1_25CatArrInputTensorMetadataIS5_T0_XT2_EXT3_EEENS1_16TensorSizeStrideIS8_Lj4EEEiS8_)
        /*008c*/ 	.short	0x0210
        /*008e*/ 	.short	0x0d70


	//----- nvinfo : EIATTR_SW_WAR
	.align		4
.L_3205:
        /*0090*/ 	.byte	0x04, 0x36
        /*0092*/ 	.short	(.L_3207 - .L_3206)
.L_3206:
        /*0094*/ 	.word	0x00000008
.L_3207:


//--------------------- .nv.info._ZN2at6native40_GLOBAL__N__2351210d_8_Shape_cu_49f7391c30CatArrayBatchedCopy_vectorizedINS1_10OpaqueTypeILj1EEEjLi1ELi64ELi64ELi16ELi16EEEvPcNS1_25CatArrInputTensorMetadataIT_T0_XT2_EXT3_EEENS1_16TensorSizeStrideIS8_Lj4EEEiS8_ --------------------------
	.section	.nv.info._ZN2at6native40_GLOBAL__N__2351210d_8_Shape_cu_49f7391c30CatArrayBatchedCopy_vectorizedINS1_10OpaqueTypeILj1EEEjLi1ELi64ELi64ELi16ELi16EEEvPcNS1_25CatArrInputTensorMetadataIT_T0_XT2_EXT3_EEENS1_16TensorSizeStrideIS8_Lj4EEEiS8_,"",@"SHT_CUDA_INFO"
	.sectionflags	@""
	.align	4


	//----- nvinfo : EIATTR_CUDA_API_VERSION
	.align		4
        /*0000*/ 	.byte	0x04, 0x37
        /*0002*/ 	.short	(.L_3209 - .L_3208)
.L_3208:
        /*0004*/ 	.word	0x00000082


	//----- nvinfo : EIATTR_KPARAM_INFO
	.align		4
.L_3209:
        /*0008*/ 	.byte	0x04, 0x17
        /*000a*/ 	.short	(.L_3211 - .L_3210)
.L_3210:
        /*000c*/ 	.word	0x00000000
        /*0010*/ 	.short	0x0004
        /*0012*/ 	.short	0x0d6c
        /*0014*/ 	.byte	0x00, 0xf0, 0x11, 0x00


	//----- nvinfo : EIATTR_KPARAM_INFO
	.align		4
.L_3211:
        /*0018*/ 	.byte	0x04, 0x17
        /*001a*/ 	.short	(.L_3213 - .L_3212)
.L_3212:
        /*001c*/ 	.word	0x00000000
        /*0020*/ 	.short	0x0003
        /*0022*/ 	.short	0x0d68
        /*0024*/ 	.byte	0x00, 0xf0, 0x11, 0x00


	//----- nvinfo : EIATTR_KPARAM_INFO
	.align		4
.L_3213:
        /*0028*/ 	.byte	0x04, 0x17
        /*002a*/ 	.short	(.L_3215 - .L_3214)
.L_3214:
        /*002c*/ 	.word	0x00000000
        /*0030*/ 	.short	0x0002
        /*0032*/ 	.short	0x0d48
        /*0034*/ 	.byte	0x00, 0xf0, 0x81, 0x00


	//----- nvinfo : EIATTR_KPARAM_INFO
	.align		4
.L_3215:
        /*0038*/ 	.byte	0x04, 0x17
        /*003a*/ 	.short	(.L_3217 - .L_3216)
.L_3216:
        /*003c*/ 	.word	0x00000000
        /*0040*/ 	.short	0x0001
        /*0042*/ 	.short	0x0008
        /*0044*/ 	.byte	0x00, 0xf0, 0x01, 0x35


	//----- nvinfo : EIATTR_KPARAM_INFO
	.align		4
.L_3217:
        /*0048*/ 	.byte	0x04, 0x17
        /*004a*/ 	.short	(.L_3219 - .L_3218)
.L_3218:
        /*004c*/ 	.word	0x00000000
        /*0050*/ 	.short	0x0000
        /*0052*/ 	.short	0x0000
        /*0054*/ 	.byte	0x00, 0xf0, 0x21, 0x00


	//----- nvinfo : EIATTR_SPARSE_MMA_MASK
	.align		4
.L_3219:
        /*0058*/ 	.byte	0x03, 0x50
        /*005a*/ 	.short	0x0000


	//----- nvinfo : EIATTR_MAXREG_COUNT
	.align		4
        /*005c*/ 	.byte	0x03, 0x1b
        /*005e*/ 	.short	0x00ff


	//----- nvinfo : EIATTR_MERCURY_ISA_VERSION
	.align		4
        /*0060*/ 	.byte	0x03, 0x5f
        /*0062*/ 	.short	0x0101


	//----- nvinfo : EIATTR_EXIT_INSTR_OFFSETS
	.align		4
        /*0064*/ 	.byte	0x04, 0x1c
        /*0066*/ 	.short	(.L_3221 - .L_3220)


	//   ....[0]....
.L_3220:
        /*0068*/ 	.word	0x000000b0


	//   ....[1]....
        /*006c*/ 	.word	0x00000220


	//----- nvinfo : EIATTR_CRS_STACK_SIZE
	.align		4
.L_3221:
        /*0070*/ 	.byte	0x04, 0x1e
        /*0072*/ 	.short	(.L_3223 - .L_3222)
.L_3222:
        /*0074*/ 	.word	0x00000000


	//----- nvinfo : EIATTR_CBANK_PARAM_SIZE
	.align		4
.L_3223:
        /*0078*/ 	.byte	0x03, 0x19
        /*007a*/ 	.short	0x0d70


	//----- nvinfo : EIATTR_PARAM_CBANK
	.align		4
        /*007c*/ 	.byte	0x04, 0x0a
        /*007e*/ 	.short	(.L_3225 - .L_3224)
	.align		4
.L_3224:
        /*0080*/ 	.word	index@(.nv.constant0._ZN2at6native40_GLOBAL__N__2351210d_8_Shape_cu_49f7391c30CatArrayBatchedCopy_vectorizedINS1_10OpaqueTypeILj1EEEjLi1ELi64ELi64ELi16ELi16EEEvPcNS1_25CatArrInputTensorMetadataIT_T0_XT2_EXT3_EEENS1_16TensorSizeStrideIS8_Lj4EEEiS8_)
        /*0084*/ 	.short	0x0210
        /*0086*/ 	.short	0x0d70


	//----- nvinfo : EIATTR_SW_WAR
	.align		4
.L_3225:
        /*0088*/ 	.byte	0x04, 0x36
        /*008a*/ 	.short	(.L_3227 - .L_3226)
.L_3226:
        /*008c*/ 	.word	0x00000008
.L_3227:


//--------------------- .nv.info._ZN2at6native40_GLOBAL__N__2351210d_8_Shape_cu_49f7391c19CatArrayBatchedCopyINS1_10OpaqueTypeILj16EEEjLi4ELi128ELi1EEEvPT_NS1_25CatArrInputTensorMetadataIS5_T0_XT2_EXT3_EEENS1_16TensorSizeStrideIS8_Lj4EEEiS8_ --------------------------
	.section	.nv.info._ZN2at6native40_GLOBAL__N__2351210d_8_Shape_cu_49f7391c19CatArrayBatchedCopyINS1_10OpaqueTypeILj16EEEjLi4ELi128ELi1EEEvPT_NS1_25CatArrInputTensorMetadataIS5_T0_XT2_EXT3_EEENS1_16TensorSizeStrideIS8_Lj4EEEiS8_,"",@"SHT_CUDA_INFO"
	.sectionflags	@""
	.align	4


	//----- nvinfo : EIATTR_CUDA_API_VERSION
	.align		4
        /*0000*/ 	.byte	0x04, 0x37
        /*0002*/ 	.short	(.L_3229 - .L_3228)
.L_3228:
        /*0004*/ 	.word	0x00000082


	//----- nvinfo : EIATTR_KPARAM_INFO
	.align		4
.L_3229:
        /*0008*/ 	.byte	0x04, 0x17
        /*000a*/ 	.short	(.L_3231 - .L_3230)
.L_3230:
        /*000c*/ 	.word	0x00000000
        /*0010*/ 	.short	0x0004
        /*0012*/ 	.short	0x0acc
        /*0014*/ 	.byte	0x00, 0xf0, 0x11, 0x00


	//----- nvinfo : EIATTR_KPARAM_INFO
	.align		4
.L_3231:
        /*0018*/ 	.byte	0x04, 0x17
        /*001a*/ 	.short	(.L_3233 - .L_3232)
.L_3232:
        /*001c*/ 	.word	0x00000000
        /*0020*/ 	.short	0x0003
        /*0022*/ 	.short	0x0ac8
        /*0024*/ 	.byte	0x00, 0xf0, 0x11, 0x00


	//----- nvinfo : EIATTR_KPARAM_INFO
	.align		4
.L_3233:
        /*0028*/ 	.byte	0x04, 0x17
        /*002a*/ 	.short	(.L_3235 - .L_3234)
.L_3234:
        /*002c*/ 	.word	0x00000000
        /*0030*/ 	.short	0x0002
        /*0032*/ 	.short	0x0aa8
        /*0034*/ 	.byte	0x00, 0xf0, 0x81, 0x00


	//----- nvinfo : EIATTR_KPARAM_INFO
	.align		4
.L_3235:
        /*0038*/ 	.byte	0x04, 0x17
        /*003a*/ 	.short	(.L_3237 - .L_3236)
.L_3236:
        /*003c*/ 	.word	0x00000000
        /*0040*/ 	.short	0x0001
        /*0042*/ 	.short	0x0008
        /*0044*/ 	.byte	0x00, 0xf0, 0x81, 0x2a


	//----- nvinfo : EIATTR_KPARAM_INFO
	.align		4
.L_3237:
        /*0048*/ 	.byte	0x04, 0x17
        /*004a*/ 	.short	(.L_3239 - .L_3238)
.L_3238:
        /*004c*/ 	.word	0x00000000
        /*0050*/ 	.short	0x0000
        /*0052*/ 	.short	0x0000
        /*0054*/ 	.byte	0x00, 0xf0, 0x21, 0x00


	//----- nvinfo : EIATTR_SPARSE_MMA_MASK
	.align		4
.L_3239:
        /*0058*/ 	.byte	0x03, 0x50
        /*005a*/ 	.short	0x0000


	//----- nvinfo : EIATTR_MAXREG_COUNT
	.align		4
        /*005c*/ 	.byte	0x03, 0x1b
        /*005e*/ 	.short	0x00ff


	//----- nvinfo : EIATTR_MERCURY_ISA_VERSION
	.align		4
        /*0060*/ 	.byte	0x03, 0x5f
        /*0062*/ 	.short	0x0101


	//----- nvinfo : EIATTR_EXIT_INSTR_OFFSETS
	.align		4
        /*0064*/ 	.byte	0x04, 0x1c
        /*0066*/ 	.short	(.L_3241 - .L_3240)


	//   ....[0]....
.L_3240:
        /*0068*/ 	.word	0x000000a0


	//   ....[1]....
        /*006c*/ 	.word	0x00000710


	//   ....[2]....
        /*0070*/ 	.word	0x000010e0


	//----- nvinfo : EIATTR_CRS_STACK_SIZE
	.align		4
.L_3241:
        /*0074*/ 	.byte	0x04, 0x1e
        /*0076*/ 	.short	(.L_3243 - .L_3242)
.L_3242:
        /*0078*/ 	.word	0x00000000


	//----- nvinfo : EIATTR_CBANK_PARAM_SIZE
	.align		4
.L_3243:
        /*007c*/ 	.byte	0x03, 0x19
        /*007e*/ 	.short	0x0ad0


	//----- nvinfo : EIATTR_PARAM_CBANK
	.align		4
        /*0080*/ 	.byte	0x04, 0x0a
        /*0082*/ 	.short	(.L_3245 - .L_3244)
	.align		4
.L_3244:
        /*0084*/ 	.word	index@(.nv.constant0._ZN2at6native40_GLOBAL__N__2351210d_8_Shape_cu_49f7391c19CatArrayBatchedCopyINS1_10OpaqueTypeILj16EEEjLi4ELi128ELi1EEEvPT_NS1_25CatArrInputTensorMetadataIS5_T0_XT2_EXT3_EEENS1_16TensorSizeStrideIS8_Lj4EEEiS8_)
        /*0088*/ 	.short	0x0210
        /*008a*/ 	.short	0x0ad0


	//----- nvinfo : EIATTR_SW_WAR
	.align		4
.L_3245:
        /*008c*/ 	.byte	0x04, 0x36
        /*008e*/ 	.short	(.L_3247 - .L_3246)
.L_3246:
        /*0090*/ 	.word	0x00000008
.L_3247:


//--------------------- .nv.info._ZN2at6native40_GLOBAL__N__2351210d_8_Shape_cu_49f7391c26CatArrayBatchedCopy_contigINS1_10OpaqueTypeILj16EEEjLi4ELi128ELi1EEEvPT_NS1_25CatArrInputTensorMetadataIS5_T0_XT2_EXT3_EEENS1_16TensorSizeStrideIS8_Lj4EEEiS8_ --------------------------
	.section	.nv.info._ZN2at6native40_GLOBAL__N__2351210d_8_Shape_cu_49f7391c26CatArrayBatchedCopy_contigINS1_10OpaqueTypeILj16EEEjLi4ELi128ELi1EEEvPT_NS1_25CatArrInputTensorMetadataIS5_T0_XT2_EXT3_EEENS1_16TensorSizeStrideIS8_Lj4EEEiS8_,"",@"SHT_CUDA_INFO"
	.sectionflags	@""
	.align	4


	//----- nvinfo : EIATTR_CUDA_API_VERSION
	.align		4
        /*0000*/ 	.byte	0x04, 0x37
        /*0002*/ 	.short	(.L_3249 - .L_3248)
.L_3248:
        /*0004*/ 	.word	0x00000082


	//----- nvinfo : EIATTR_KPARAM_INFO
	.align		4
.L_3249:
        /*0008*/ 	.byte	0x04, 0x17
        /*000a*/ 	.short	(.L_3251 - .L_3250)
.L_3250:
        /*000c*/ 	.word	0x00000000
        /*0010*/ 	.short	0x0004
        /*0012*/ 	.short	0x0acc
        /*0014*/ 	.byte	0x00, 0xf0, 0x11, 0x00


	//----- nvinfo : EIATTR_KPARAM_INFO
	.align		4
.L_3251:
        /*0018*/ 	.byte	0x04, 0x17
        /*001a*/ 	.short	(.L_3253 - .L_3252)
.L_3252:
        /*001c*/ 	.word	0x00000000
        /*0020*/ 	.short	0x0003
        /*0022*/ 	.short	0x0ac8
        /*0024*/ 	.byte	0x00, 0xf0, 0x11, 0x00


	//----- nvinfo : EIATTR_KPARAM_INFO
	.align		4
.L_3253:
        /*0028*/ 	.byte	0x04, 0x17
        /*002a*/ 	.short	(.L_3255 - .L_3254)
.L_3254:
        /*002c*/ 	.word	0x00000000
        /*0030*/ 	.short	0x0002
        /*0032*/ 	.short	0x0aa8
        /*0034*/ 	.byte	0x00, 0xf0, 0x81, 0x00


	//----- nvinfo : EIATTR_KPARAM_INFO
	.align		4
.L_3255:
        /*0038*/ 	.byte	0x04, 0x17
        /*003a*/ 	.short	(.L_3257 - .L_3256)
.L_3256:
        /*003c*/ 	.word	0x00000000
        /*0040*/ 	.short	0x0001
        /*0042*/ 	.short	0x0008
        /*0044*/ 	.byte	0x00, 0xf0, 0x81, 0x2a


	//----- nvinfo : EIATTR_KPARAM_INFO
	.align		4
.L_3257:
        /*0048*/ 	.byte	0x04, 0x17
        /*004a*/ 	.short	(.L_3259 - .L_3258)
.L_3258:
        /*004c*/ 	.word	0x00000000
        /*0050*/ 	.short	0x0000
        /*0052*/ 	.short	0x0000
        /*0054*/ 	.byte	0x00, 0xf0, 0x21, 0x00


	//----- nvinfo : EIATTR_SPARSE_MMA_MASK
	.align		4
.L_3259:
        /*0058*/ 	.byte	0x03, 0x50
        /*005a*/ 	.short	0x0000


	//----- nvinfo : EIATTR_MAXREG_COUNT
	.align		4
        /*005c*/ 	.byte	0x03, 0x1b
        /*005e*/ 	.short	0x00ff


	//----- nvinfo : EIATTR_MERCURY_ISA_VERSION
	.align		4
        /*0060*/ 	.byte	0x03, 0x5f
        /*0062*/ 	.short	0x0101


	//----- nvinfo : EIATTR_EXIT_INSTR_OFFSETS
	.align		4
        /*0064*/ 	.byte	0x04, 0x1c
        /*0066*/ 	.short	(.L_3261 - .L_3260)


	//   ....[0]....
.L_3260:
        /*0068*/ 	.word	0x000000a0


	//   ....[1]....
        /*006c*/ 	.word	0x00000690


	//----- nvinfo : EIATTR_CRS_STACK_SIZE
	.align		4
.L_3261:
        /*0070*/ 	.byte	0x04, 0x1e
        /*0072*/ 	.short	(.L_3263 - .L_3262)
.L_3262:
        /*0074*/ 	.word	0x00000000


	//----- nvinfo : EIATTR_CBANK_PARAM_SIZE
	.align		4
.L_3263:
        /*0078*/ 	.byte	0x03, 0x19
        /*007a*/ 	.short	0x0ad0


	//----- nvinfo : EIATTR_PARAM_CBANK
	.align		4
        /*007c*/ 	.byte	0x04, 0x0a
        /*007e*/ 	.short	(.L_3265 - .L_3264)
	.align		4
.L_3264:
        /*0080*/ 	.word	index@(.nv.constant0._ZN2at6native40_GLOBAL__N__2351210d_8_Shape_cu_49f7391c26CatArrayBatchedCopy_contigINS1_10OpaqueTypeILj16EEEjLi4ELi128ELi1EEEvPT_NS1_25CatArrInputTensorMetadataIS5_T0_XT2_EXT3_EEENS1_16TensorSizeStrideIS8_Lj4EEEiS8_)
        /*0084*/ 	.short	0x0210
        /*0086*/ 	.short	0x0ad0


	//----- nvinfo : EIATTR_SW_WAR
	.align		4
.L_3265:
        /*0088*/ 	.byte	0x04, 0x36
        /*008a*/ 	.short	(.L_3267 - .L_3266)
.L_3266:
        /*008c*/ 	.word	0x00000008
.L_3267:


//--------------------- .nv.info._ZN2at6native40_GLOBAL__N__2351210d_8_Shape_cu_49f7391c35CatArrayBatchedCopy_alignedK_contigINS1_10OpaqueTypeILj16EEEjLi4ELi128ELi1ELi8EEEvPT_NS1_25CatArrInputTensorMetadataIS5_T0_XT2_EXT3_EEENS1_16TensorSizeStrideIS8_Lj4EEEiS8_ --------------------------
	.section	.nv.info._ZN2at6native40_GLOBAL__N__2351210d_8_Shape_cu_49f7391c35CatArrayBatchedCopy_alignedK_contigINS1_10OpaqueTypeILj16EEEjLi4ELi128ELi1ELi8EEEvPT_NS1_25CatArrInputTensorMetadataIS5_T0_XT2_EXT3_EEENS1_16TensorSizeStrideIS8_Lj4EEEiS8_,"",@"SHT_CUDA_INFO"
	.sectionflags	@""
	.align	4


	//----- nvinfo : EIATTR_CUDA_API_VERSION
	.align		4
        /*0000*/ 	.byte	0x04, 0x37
        /*0002*/ 	.short	(.L_3269 - .L_3268)
.L_3268:
        /*0004*/ 	.word	0x00000082


	//----- nvinfo : EIATTR_KPARAM_INFO
	.align		4
.L_3269:
        /*0008*/ 	.byte	0x04, 0x17
        /*000a*/ 	.short	(.L_3271 - .L_3270)
.L_3270:
        /*000c*/ 	.word	0x00000000
        /*0010*/ 	.short	0x0004
        /*0012*/ 	.short	0x0acc
        /*0014*/ 	.byte	0x00, 0xf0, 0x11, 0x00


	//----- nvinfo : EIATTR_KPARAM_INFO
	.align		4
.L_3271:
        /*0018*/ 	.byte	0x04, 0x17
        /*001a*/ 	.short	(.L_3273 - .L_3272)
.L_3272:
        /*001c*/ 	.word	0x00000000
        /*0020*/ 	.short	0x0003
        /*0022*/ 	.short	0x0ac8
        /*0024*/ 	.byte	0x00, 0xf0, 0x11, 0x00


	//----- nvinfo : EIATTR_KPARAM_INFO
	.align		4
.L_3273:
        /*0028*/ 	.byte	0x04, 0x17
        /*002a*/ 	.short	(.L_3275 - .L_3274)
.L_3274:
        /*002c*/ 	.word	0x00000000
        /*0030*/ 	.short	0x0002
        /*0032*/ 	.short	0x0aa8
        /*0034*/ 	.byte	0x00, 0xf0, 0x81, 0x00


	//----- nvinfo : EIATTR_KPARAM_INFO
	.align		4
.L_3275:
        /*0038*/ 	.byte	0x04, 0x17
        /*003a*/ 	.short	(.L_3277 - .L_3276)
.L_3276:
        /*003c*/ 	.word	0x00000000
        /*0040*/ 	.short	0x0001
        /*0042*/ 	.short	0x0008
        /*0044*/ 	.byte	0x00, 0xf0, 0x81, 0x2a


	//----- nvinfo : EIATTR_KPARAM_INFO
	.align		4
.L_3277:
        /*0048*/ 	.byte	0x04, 0x17
        /*004a*/ 	.short	(.L_3279 - .L_3278)
.L_3278:
        /*004c*/ 	.word	0x00000000
        /*0050*/ 	.short	0x0000
        /*0052*/ 	.short	0x0000
        /*0054*/ 	.byte	0x00, 0xf0, 0x21, 0x00


	//----- nvinfo : EIATTR_SPARSE_MMA_MASK
	.align		4
.L_3279:
        /*0058*/ 	.byte	0x03, 0x50
        /*005a*/ 	.short	0x0000


	//----- nvinfo : EIATTR_MAXREG_COUNT
	.align		4
        /*005c*/ 	.byte	0x03, 0x1b
        /*005e*/ 	.short	0x00ff


	//----- nvinfo : EIATTR_MERCURY_ISA_VERSION
	.align		4
        /*0060*/ 	.byte	0x03, 0x5f
        /*0062*/ 	.short	0x0101


	//----- nvinfo : EIATTR_EXIT_INSTR_OFFSETS
	.align		4
        /*0064*/ 	.byte	0x04, 0x1c
        /*0066*/ 	.short	(.L_3281 - .L_3280)


	//   ....[0]....
.L_3280:
        /*0068*/ 	.word	0x000000a0


	//   ....[1]....
        /*006c*/ 	.word	0x00000710


	//   ....[2]....
        /*0070*/ 	.word	0x00000d50


	//   ....[3]....
        /*0074*/ 	.word	0x00001ae0


	//----- nvinfo : EIATTR_CRS_STACK_SIZE
	.align		4
.L_3281:
        /*0078*/ 	.byte	0x04, 0x1e
        /*007a*/ 	.short	(.L_3283 - .L_3282)
.L_3282:
        /*007c*/ 	.word	0x00000000


	//----- nvinfo : EIATTR_CBANK_PARAM_SIZE
	.align		4
.L_3283:
        /*0080*/ 	.byte	0x03, 0x19
        /*0082*/ 	.short	0x0ad0


	//----- nvinfo : EIATTR_PARAM_CBANK
	.align		4
        /*0084*/ 	.byte	0x04, 0x0a
        /*0086*/ 	.short	(.L_3285 - .L_3284)
	.align		4
.L_3284:
        /*0088*/ 	.word	index@(.nv.constant0._ZN2at6native40_GLOBAL__N__2351210d_8_Shape_cu_49f7391c35CatArrayBatchedCopy_alignedK_contigINS1_10OpaqueTypeILj16EEEjLi4ELi128ELi1ELi8EEEvPT_NS1_25CatArrInputTensorMetadataIS5_T0_XT2_EXT3_EEENS1_16TensorSizeStrideIS8_Lj4EEEiS8_)
        /*008c*/ 	.short	0x0210
        /*008e*/ 	.short	0x0ad0


	//----- nvinfo : EIATTR_SW_WAR
	.align		4
.L_3285:
        /*0090*/ 	.byte	0x04, 0x36
        /*0092*/ 	.short	(.L_3287 - .L_3286)
.L_3286:
        /*0094*/ 	.word	0x00000008
.L_3287:


//--------------------- .nv.info._ZN2at6native40_GLOBAL__N__2351210d_8_Shape_cu_49f7391c35CatArrayBatchedCopy_alignedK_contigINS1_10OpaqueTypeILj16EEEjLi4ELi128ELi1ELi16EEEvPT_NS1_25CatArrInputTensorMetadataIS5_T0_XT2_EXT3_EEENS1_16TensorSizeStrideIS8_Lj4EEEiS8_ --------------------------
	.section	.nv.info._ZN2at6native40_GLOBAL__N__2351210d_8_Shape_cu_49f7391c35CatArrayBatchedCopy_alignedK_contigINS1_10OpaqueTypeILj16EEEjLi4ELi128ELi1ELi16EEEvPT_NS1_25CatArrInputTensorMetadataIS5_T0_XT2_EXT3_EEENS1_16TensorSizeStrideIS8_Lj4EEEiS8_,"",@"SHT_CUDA_INFO"
	.sectionflags	@""
	.align	4


	//----- nvinfo : EIATTR_CUDA_API_VERSION
	.align		4
        /*0000*/ 	.byte	0x04, 0x37
        /*0002*/ 	.short	(.L_3289 - .L_3288)
.L_3288:
        /*0004*/ 	.word	0x00000082


	//----- nvinfo : EIATTR_KPARAM_INFO
	.align		4
.L_3289:
        /*0008*/ 	.byte	0x04, 0x17
        /*000a*/ 	.short	(.L_3291 - .L_3290)
.L_3290:
        /*000c*/ 	.word	0x00000000
        /*0010*/ 	.short	0x0004
        /*0012*/ 	.short	0x0acc
        /*0014*/ 	.byte	0x00, 0xf0, 0x11, 0x00


	//----- nvinfo : EIATTR_KPARAM_INFO
	.align		4
.L_3291:
        /*0018*/ 	.byte	0x04, 0x17
        /*001a*/ 	.short	(.L_3293 - .L_3292)
.L_3292:
        /*001c*/ 	.word	0x00000000
        /*0020*/ 	.short	0x0003
        /*0022*/ 	.short	0x0ac8
        /*0024*/ 	.byte	0x00, 0xf0, 0x11, 0x00


	//----- nvinfo : EIATTR_KPARAM_INFO
	.align		4
.L_3293:
        /*0028*/ 	.byte	0x04, 0x17
        /*002a*/ 	.short	(.L_3295 - .L_3294)
.L_3294:
        /*002c*/ 	.word	0x00000000
        /*0030*/ 	.short	0x0002
        /*0032*/ 	.short	0x0aa8
        /*0034*/ 	.byte	0x00, 0xf0, 0x81, 0x00


	//----- nvinfo : EIATTR_KPARAM_INFO
	.align		4
.L_3295:
        /*0038*/ 	.byte	0x04, 0x17
        /*003a*/ 	.short	(.L_3297 - .L_3296)
.L_3296:
        /*003c*/ 	.word	0x00000000
        /*0040*/ 	.short	0x0001
        /*0042*/ 	.short	0x0008
        /*0044*/ 	.byte	0x00, 0xf0, 0x81, 0x2a


	//----- nvinfo : EIATTR_KPARAM_INFO
	.align		4
.L_3297:
        /*0048*/ 	.byte	0x04, 0x17
        /*004a*/ 	.short	(.L_3299 - .L_3298)
.L_3298:
        /*004c*/ 	.word	0x00000000
        /*0050*/ 	.short	0x0000
        /*0052*/ 	.short	0x0000
        /*0054*/ 	.byte	0x00, 0xf0, 0x21, 0x00


	//----- nvinfo : EIATTR_SPARSE_MMA_MASK
	.align		4
.L_3299:
        /*0058*/ 	.byte	0x03, 0x50
        /*005a*/ 	.short	0x0000


	//----- nvinfo : EIATTR_MAXREG_COUNT
	.align		4
        /*005c*/ 	.byte	0x03, 0x1b
        /*005e*/ 	.short	0x00ff


	//----- nvinfo : EIATTR_MERCURY_ISA_VERSION
	.align		4
        /*0060*/ 	.byte	0x03, 0x5f
        /*0062*/ 	.short	0x0101


	//----- nvinfo : EIATTR_EXIT_INSTR_OFFSETS
	.align		4
        /*0064*/ 	.byte	0x04, 0x1c
        /*0066*/ 	.short	(.L_3301 - .L_3300)


	//   ....[0]....
.L_3300:
        /*0068*/ 	.word	0x000000a0


	//   ....[1]....
        /*006c*/ 	.word	0x00000710


	//   ....[2]....
        /*0070*/ 	.word	0x00000d50


	//   ....[3]....
        /*0074*/ 	.word	0x00001ae0


	//----- nvinfo : EIATTR_CRS_STACK_SIZE
	.align		4
.L_3301:
        /*0078*/ 	.byte	0x04, 0x1e
        /*007a*/ 	.short	(.L_3303 - .L_3302)
.L_3302:
        /*007c*/ 	.word	0x00000000


	//----- nvinfo : EIATTR_CBANK_PARAM_SIZE
	.align		4
.L_3303:
        /*0080*/ 	.byte	0x03, 0x19
        /*0082*/ 	.short	0x0ad0


	//----- nvinfo : EIATTR_PARAM_CBANK
	.align		4
        /*0084*/ 	.byte	0x04, 0x0a
        /*0086*/ 	.short	(.L_3305 - .L_3304)
	.align		4
.L_3304:
        /*0088*/ 	.word	index@(.nv.constant0._ZN2at6native40_GLOBAL__N__2351210d_8_Shape_cu_49f7391c35CatArrayBatchedCopy_alignedK_contigINS1_10OpaqueTypeILj16EEEjLi4ELi128ELi1ELi16EEEvPT_NS1_25CatArrInputTensorMetadataIS5_T0_XT2_EXT3_EEENS1_16TensorSizeStrideIS8_Lj4EEEiS8_)
        /*008c*/ 	.short	0x0210
        /*008e*/ 	.short	0x0ad0


	//----- nvinfo : EIATTR_SW_WAR
	.align		4
.L_3305:
        /*0090*/ 	.byte	0x04, 0x36
        /*0092*/ 	.short	(.L_3307 - .L_3306)
.L_3306:
        /*0094*/ 	.word	0x00000008
.L_3307:


//--------------------- .nv.info._ZN2at6native40_GLOBAL__N__2351210d_8_Shape_cu_49f7391c30CatArrayBatchedCopy_vectorizedINS1_10OpaqueTypeILj16EEEjLi4ELi128ELi1ELi16ELi1EEEvPcNS1_25CatArrInputTensorMetadataIT_T0_XT2_EXT3_EEENS1_16TensorSizeStrideIS8_Lj4EEEiS8_ --------------------------
	.section	.nv.info._ZN2at6native40_GLOBAL__N__2351210d_8_Shape_cu_49f7391c30CatArrayBatchedCopy_vectorizedINS1_10OpaqueTypeILj16EEEjLi4ELi128ELi1ELi16ELi1EEEvPcNS1_25CatArrInputTensorMetadataIT_T0_XT2_EXT3_EEENS1_16TensorSizeStrideIS8_Lj4EEEiS8_,"",@"SHT_CUDA_INFO"
	.sectionflags	@""
	.align	4


	//----- nvinfo : EIATTR_CUDA_API_VERSION
	.align		4
        /*0000*/ 	.byte	0x04, 0x37
        /*0002*/ 	.short	(.L_3309 - .L_3308)
.L_3308:
        /*0004*/ 	.word	0x00000082


	//----- nvinfo : EIATTR_KPARAM_INFO
	.align		4
.L_3309:
        /*0008*/ 	.byte	0x04, 0x17
        /*000a*/ 	.short	(.L_3311 - .L_3310)
.L_3310:
        /*000c*/ 	.word	0x00000000
        /*0010*/ 	.short	0x0004
        /*0012*/ 	.short	0x0acc
        /*0014*/ 	.byte	0x00, 0xf0, 0x11, 0x00


	//----- nvinfo : EIATTR_KPARAM_INFO
	.align		4
.L_3311:
        /*0018*/ 	.byte	0x04, 0x17
        /*001a*/ 	.short	(.L_3313 - .L_3312)
.L_3312:
        /*001c*/ 	.word	0x00000000
        /*0020*/ 	.short	0x0003
        /*0022*/ 	.short	0x0ac8
        /*0024*/ 	.byte	0x00, 0xf0, 0x11, 0x00


	//----- nvinfo : EIATTR_KPARAM_INFO
	.align		4
.L_3313:
        /*0028*/ 	.byte	0x04, 0x17
        /*002a*/ 	.short	(.L_3315 - .L_3314)
.L_3314:
        /*002c*/ 	.word	0x00000000
        /*0030*/ 	.short	0x0002
        /*0032*/ 	.short	0x0aa8
        /*0034*/ 	.byte	0x00, 0xf0, 0x81, 0x00


	//----- nvinfo : EIATTR_KPARAM_INFO
	.align		4
.L_3315:
        /*0038*/ 	.byte	0x04, 0x17
        /*003a*/ 	.short	(.L_3317 - .L_3316)
.L_3316:
        /*003c*/ 	.word	0x00000000
        /*0040*/ 	.short	0x0001
        /*0042*/ 	.short	0x0008
        /*0044*/ 	.byte	0x00, 0xf0, 0x81, 0x2a


	//----- nvinfo : EIATTR_KPARAM_INFO
	.align		4
.L_3317:
        /*0048*/ 	.byte	0x04, 0x17
        /*004a*/ 	.short	(.L_3319 - .L_3318)
.L_3318:
        /*004c*/ 	.word	0x00000000
        /*0050*/ 	.short	0x0000
        /*0052*/ 	.short	0x0000
        /*0054*/ 	.byte	0x00, 0xf0, 0x21, 0x00


	//----- nvinfo : EIATTR_SPARSE_MMA_MASK
	.align		4
.L_3319:
        /*0058*/ 	.byte	0x03, 0x50
        /*005a*/ 	.short	0x0000


	//----- nvinfo : EIATTR_MAXREG_COUNT
	.align		4
        /*005c*/ 	.byte	0x03, 0x1b
        /*005e*/ 	.short	0x00ff


	//----- nvinfo : EIATTR_MERCURY_ISA_VERSION
	.align		4
        /*0060*/ 	.byte	0x03, 0x5f
        /*0062*/ 	.short	0x0101


	//----- nvinfo : EIATTR_EXIT_INSTR_OFFSETS
	.align		4
        /*0064*/ 	.byte	0x04, 0x1c
        /*0066*/ 	.short	(.L_3321 - .L_3320)


	//   ....[0]....
.L_3320:
        /*0068*/ 	.word	0x000000a0


	//   ....[1]....
        /*006c*/ 	.word	0x000006c0


	//----- nvinfo : EIATTR_CRS_STACK_SIZE
	.align		4
.L_3321:
        /*0070*/ 	.byte	0x04, 0x1e
        /*0072*/ 	.short	(.L_3323 - .L_3322)
.L_3322:
        /*0074*/ 	.word	0x00000000


	//----- nvinfo : EIATTR_CBANK_PARAM_SIZE
	.align		4
.L_3323:
        /*0078*/ 	.byte	0x03, 0x19
        /*007a*/ 	.short	0x0ad0


	//----- nvinfo : EIATTR_PARAM_CBANK
	.align		4
        /*007c*/ 	.byte	0x04, 0x0a
        /*007e*/ 	.short	(.L_3325 - .L_3324)
	.align		4
.L_3324:
        /*0080*/ 	.word	index@(.nv.constant0._ZN2at6native40_GLOBAL__N__2351210d_8_Shape_cu_49f7391c30CatArrayBatchedCopy_vectorizedINS1_10OpaqueTypeILj16EEEjLi4ELi128ELi1ELi16ELi1EEEvPcNS1_25CatArrInputTensorMetadataIT_T0_XT2_EXT3_EEENS1_16TensorSizeStrideIS8_Lj4EEEiS8_)
        /*0084*/ 	.short	0x0210
        /*0086*/ 	.short	0x0ad0


	//----- nvinfo : EIATTR_SW_WAR
	.align		4
.L_3325:
        /*0088*/ 	.byte	0x04, 0x36
        /*008a*/ 	.short	(.L_3327 - .L_3326)
.L_3326:
        /*008c*/ 	.word	0x00000008
.L_3327:


//--------------------- .nv.info._ZN2at6native40_GLOBAL__N__2351210d_8_Shape_cu_49f7391c19CatArrayBatchedCopyINS1_10OpaqueTypeILj16EEEjLi3ELi128ELi1EEEvPT_NS1_25CatArrInputTensorMetadataIS5_T0_XT2_EXT3_EEENS1_16TensorSizeStrideIS8_Lj4EEEiS8_ --------------------------
	.section	.nv.info._ZN2at6native40_GLOBAL__N__2351210d_8_Shape_cu_49f7391c19CatArrayBatchedCopyINS1_10OpaqueTypeILj16EEEjLi3ELi128ELi1EEEvPT_NS1_25CatArrInputTensorMetadataIS5_T0_XT2_EXT3_EEENS1_16TensorSizeStrideIS8_Lj4EEEiS8_,"",@"SHT_CUDA_INFO"
	.sectionflags	@""
	.align	4


	//----- nvinfo : EIATTR_CUDA_API_VERSION
	.align		4
        /*0000*/ 	.byte	0x04, 0x37
        /*0002*/ 	.short	(.L_3329 - .L_3328)
.L_3328:
        /*0004*/ 	.word	0x00000082


	//----- nvinfo : EIATTR_KPARAM_INFO
	.align		4
.L_3329:
        /*0008*/ 	.byte	0x04, 0x17
        /*000a*/ 	.short	(.L_3331 - .L_3330)
.L_3330:
        /*000c*/ 	.word	0x00000000
        /*0010*/ 	.short	0x0004
        /*0012*/ 	.short	0x0acc
        /*0014*/ 	.byte	0x00, 0xf0, 0x11, 0x00


	//----- nvinfo : EIATTR_KPARAM_INFO
	.align		4
.L_3331:
        /*0018*/ 	.byte	0x04, 0x17
        /*001a*/ 	.short	(.L_3333 - .L_3332)
.L_3332:
        /*001c*/ 	.word	0x00000000
        /*0020*/ 	.short	0x0003
        /*0022*/ 	.short	0x0ac8
        /*0024*/ 	.byte	0x00, 0xf0, 0x11, 0x00


	//----- nvinfo : EIATTR_KPARAM_INFO
	.align		4
.L_3333:
        /*0028*/ 	.byte	0x04, 0x17
        /*002a*/ 	.short	(.L_3335 - .L_3334)
.L_3334:
        /*002c*/ 	.word	0x00000000
        /*0030*/ 	.short	0x0002
        /*0032*/ 	.short	0x0aa8
        /*0034*/ 	.byte	0x00, 0xf0, 0x81, 0x00


	//----- nvinfo : EIATTR_KPARAM_INFO
	.align		4
.L_3335:
        /*0038*/ 	.byte	0x04, 0x17
        /*003a*/ 	.short	(.L_3337 - .L_3336)
.L_3336:
        /*003c*/ 	.word	0x00000000
        /*0040*/ 	.short	0x0001
        /*0042*/ 	.short	0x0008
        /*0044*/ 	.byte	0x00, 0xf0, 0x81, 0x2a


	//----- nvinfo : EIATTR_KPARAM_INFO
	.align		4
.L_3337:
        /*0048*/ 	.byte	0x04, 0x17
        /*004a*/ 	.short	(.L_3339 - .L_3338)
.L_3338:
        /*004c*/ 	.word	0x00000000
        /*0050*/ 	.short	0x0000
        /*0052*/ 	.short	0x0000
        /*0054*/ 	.byte	0x00, 0xf0, 0x21, 0x00


	//----- nvinfo : EIATTR_SPARSE_MMA_MASK
	.align		4
.L_3339:
        /*0058*/ 	.byte	0x03, 0x50
        /*005a*/ 	.short	0x0000


	//----- nvinfo : EIATTR_MAXREG_COUNT
	.align		4
        /*005c*/ 	.byte	0x03, 0x1b
        /*005e*/ 	.short	0x00ff


	//----- nvinfo : EIATTR_MERCURY_ISA_VERSION
	.align		4
        /*0060*/ 	.byte	0x03, 0x5f
        /*0062*/ 	.short	0x0101


	//----- nvinfo : EIATTR_EXIT_INSTR_OFFSETS
	.align		4
        /*0064*/ 	.byte	0x04, 0x1c
        /*0066*/ 	.short	(.L_3341 - .L_3340)


	//   ....[0]....
.L_3340:
        /*0068*/ 	.word	0x000000a0


	//   ....[1]....
        /*006c*/ 	.word	0x00000550


	//   ....[2]....
        /*0070*/ 	.word	0x00000c10


	//----- nvinfo : EIATTR_CRS_STACK_SIZE
	.align		4
.L_3341:
        /*0074*/ 	.byte	0x04, 0x1e
        /*0076*/ 	.short	(.L_3343 - .L_3342)
.L_3342:
        /*0078*/ 	.word	0x00000000


	//----- nvinfo : EIATTR_CBANK_PARAM_SIZE
	.align		4
.L_3343:
        /*007c*/ 	.byte	0x03, 0x19
        /*007e*/ 	.short	0x0ad0


	//----- nvinfo : EIATTR_PARAM_CBANK
	.align		4
        /*0080*/ 	.byte	0x04, 0x0a
        /*0082*/ 	.short	(.L_3345 - .L_3344)
	.align		4
.L_3344:
        /*0084*/ 	.word	index@(.nv.constant0._ZN2at6native40_GLOBAL__N__2351210d_8_Shape_cu_49f7391c19CatArrayBatchedCopyINS1_10OpaqueTypeILj16EEEjLi3ELi128ELi1EEEvPT_NS1_25CatArrInputTensorMetadataIS5_T0_XT2_EXT3_EEENS1_16TensorSizeStrideIS8_Lj4EEEiS8_)
        /*0088*/ 	.short	0x0210
        /*008a*/ 	.short	0x0ad0


	//----- nvinfo : EIATTR_SW_WAR
	.align		4
.L_3345:
        /*008c*/ 	.byte	0x04, 0x36
        /*008e*/ 	.short	(.L_3347 - .L_3346)
.L_3346:
        /*0090*/ 	.word	0x00000008
.L_3347:


//--------------------- .nv.info._ZN2at6native40_GLOBAL__N__2351210d_8_Shape_cu_49f7391c26CatArrayBatchedCopy_contigINS1_10OpaqueTypeILj16EEEjLi3ELi128ELi1EEEvPT_NS1_25CatArrInputTensorMetadataIS5_T0_XT2_EXT3_EEENS1_16TensorSizeStrideIS8_Lj4EEEiS8_ --------------------------
	.section	.nv.info._ZN2at6native40_GLOBAL__N__2351210d_8_Shape_cu_49f7391c26CatArrayBatchedCopy_contigINS1_10OpaqueTypeILj16EEEjLi3ELi128ELi1EEEvPT_NS1_25CatArrInputTensorMetadataIS5_T0_XT2_EXT3_EEENS1_16TensorSizeStrideIS8_Lj4EEEiS8_,"",@"SHT_CUDA_INFO"
	.sectionflags	@""
	.align	4


	//----- nvinfo : EIATTR_CUDA_API_VERSION
	.align		4
        /*0000*/ 	.byte	0x04, 0x37
        /*0002*/ 	.short	(.L_3349 - .L_3348)
.L_3348:
        /*0004*/ 	.word	0x00000082


	//----- nvinfo : EIATTR_KPARAM_INFO
	.align		4
.L_3349:
        /*0008*/ 	.byte	0x04, 0x17
        /*000a*/ 	.short	(.L_3351 - .L_3350)
.L_3350:
        /*000c*/ 	.word	0x00000000
        /*0010*/ 	.short	0x0004
        /*0012*/ 	.short	0x0acc
        /*0014*/ 	.byte	0x00, 0xf0, 0x11, 0x00


	//----- nvinfo : EIATTR_KPARAM_INFO
	.align		4
.L_3351:
        /*0018*/ 	.byte	0x04, 0x17
        /*001a*/ 	.short	(.L_3353 - .L_3352)
.L_3352:
        /*001c*/ 	.word	0x00000000
        /*0020*/ 	.short	0x0003
        /*0022*/ 	.short	0x0ac8
        /*0024*/ 	.byte	0x00, 0xf0, 0x11, 0x00


	//----- nvinfo : EIATTR_KPARAM_INFO
	.align		4
.L_3353:
        /*0028*/ 	.byte	0x04, 0x17
        /*002a*/ 	.short	(.L_3355 - .L_3354)
.L_3354:
        /*002c*/ 	.word	0x00000000
        /*0030*/ 	.short	0x0002
        /*0032*/ 	.short	0x0aa8
        /*0034*/ 	.byte	0x00, 0xf0, 0x81, 0x00


	//----- nvinfo : EIATTR_KPARAM_INFO
	.align		4
.L_3355:
        /*0038*/ 	.byte	0x04, 0x17
        /*003a*/ 	.short	(.L_3357 - .L_3356)
.L_3356:
        /*003c*/ 	.word	0x00000000
        /*0040*/ 	.short	0x0001
        /*0042*/ 	.short	0x0008
        /*0044*/ 	.byte	0x00, 0xf0, 0x81, 0x2a


	//----- nvinfo : EIATTR_KPARAM_INFO
	.align		4
.L_3357:
        /*0048*/ 	.byte	0x04, 0x17
        /*004a*/ 	.short	(.L_3359 - .L_3358)
.L_3358:
        /*004c*/ 	.word	0x00000000
        /*0050*/ 	.short	0x0000
        /*0052*/ 	.short	0x0000
        /*0054*/ 	.byte	0x00, 0xf0, 0x21, 0x00


	//----- nvinfo : EIATTR_SPARSE_MMA_MASK
	.align		4
.L_3359:
        /*0058*/ 	.byte	0x03, 0x50
        /*005a*/ 	.short	0x0000


	//----- nvinfo : EIATTR_MAXREG_COUNT
	.align		4
        /*005c*/ 	.byte	0x03, 0x1b
        /*005e*/ 	.short	0x00ff


	//----- nvinfo : EIATTR_MERCURY_ISA_VERSION
	.align		4
        /*0060*/ 	.byte	0x03, 0x5f
        /*0062*/ 	.short	0x0101


	//----- nvinfo : EIATTR_EXIT_INSTR_OFFSETS
	.align		4
        /*0064*/ 	.byte	0x04, 0x1c
        /*0066*/ 	.short	(.L_3361 - .L_3360)


	//   ....[0]....
.L_3360:
        /*0068*/ 	.word	0x000000a0


	//   ....[1]....
        /*006c*/ 	.word	0x00000510


	//----- nvinfo : EIATTR_CRS_STACK_SIZE
	.align		4
.L_3361:
        /*0070*/ 	.byte	0x04, 0x1e
        /*0072*/ 	.short	(.L_3363 - .L_3362)
.L_3362:
        /*0074*/ 	.word	0x00000000


	//----- nvinfo : EIATTR_CBANK_PARAM_SIZE
	.align		4
.L_3363:
        /*0078*/ 	.byte	0x03, 0x19
        /*007a*/ 	.short	0x0ad0


	//----- nvinfo : EIATTR_PARAM_CBANK
	.align		4
        /*007c*/ 	.byte	0x04, 0x0a
        /*007e*/ 	.short	(.L_3365 - .L_3364)
	.align		4
.L_3364:
        /*0080*/ 	.word	index@(.nv.constant0._ZN2at6native40_GLOBAL__N__2351210d_8_Shape_cu_49f7391c26CatArrayBatchedCopy_contigINS1_10OpaqueTypeILj16EEEjLi3ELi128ELi1EEEvPT_NS1_25CatArrInputTensorMetadataIS5_T0_XT2_EXT3_EEENS1_16TensorSizeStrideIS8_Lj4EEEiS8_)
        /*0084*/ 	.short	0x0210
        /*0086*/ 	.short	0x0ad0


	//----- nvinfo : EIATTR_SW_WAR
	.align		4
.L_3365:
        /*0088*/ 	.byte	0x04, 0x36
        /*008a*/ 	.short	(.L_3367 - .L_3366)
.L_3366:
        /*008c*/ 	.word	0x00000008
.L_3367:


//--------------------- .nv.info._ZN2at6native40_GLOBAL__N__2351210d_8_Shape_cu_49f7391c35CatArrayBatchedCopy_alignedK_contigINS1_10OpaqueTypeILj16EEEjLi3ELi128ELi1ELi8EEEvPT_NS1_25CatArrInputTensorMetadataIS5_T0_XT2_EXT3_EEENS1_16TensorSizeStrideIS8_Lj4EEEiS8_ --------------------------
	.section	.nv.info._ZN2at6native40_GLOBAL__N__2351210d_8_Shape_cu_49f7391c35CatArrayBatchedCopy_alignedK_contigINS1_10OpaqueTypeILj16EEEjLi3ELi128ELi1ELi8EEEvPT_NS1_25CatArrInputTensorMetadataIS5_T0_XT2_EXT3_EEENS1_16TensorSizeStrideIS8_Lj4EEEiS8_,"",@"SHT_CUDA_INFO"
	.sectionflags	@""
	.align	4


	//----- nvinfo : EIATTR_CUDA_API_VERSION
	.align		4
        /*0000*/ 	.byte	0x04, 0x37
        /*0002*/ 	.short	(.L_3369 - .L_3368)
.L_3368:
        /*0004*/ 	.word	0x00000082


	//----- nvinfo : EIATTR_KPARAM_INFO
	.align		4
.L_3369:
        /*0008*/ 	.byte	0x04, 0x17
        /*000a*/ 	.short	(.L_3371 - .L_3370)
.L_3370:
        /*000c*/ 	.word	0x00000000
        /*0010*/ 	.short	0x0004
        /*0012*/ 	.short	0x0acc
        /*0014*/ 	.byte	0x00, 0xf0, 0x11, 0x00


	//----- nvinfo : EIATTR_KPARAM_INFO
	.align		4
.L_3371:
        /*0018*/ 	.byte	0x04, 0x17
        /*001a*/ 	.short	(.L_3373 - .L_3372)
.L_3372:
        /*001c*/ 	.word	0x00000000
        /*0020*/ 	.short	0x0003
        /*0022*/ 	.short	0x0ac8
        /*0024*/ 	.byte	0x00, 0xf0, 0x11, 0x00


	//----- nvinfo : EIATTR_KPARAM_INFO
	.align		4
.L_3373:
        /*0028*/ 	.byte	0x04, 0x17
        /*002a*/ 	.short	(.L_3375 - .L_3374)
.L_3374:
        /*002c*/ 	.word	0x00000000
        /*0030*/ 	.short	0x0002
        /*0032*/ 	.short	0x0aa8
        /*0034*/ 	.byte	0x00, 0xf0, 0x81, 0x00


	//----- nvinfo : EIATTR_KPARAM_INFO
	.align		4
.L_3375:
        /*0038*/ 	.byte	0x04, 0x17
        /*003a*/ 	.short	(.L_3377 - .L_3376)
.L_3376:
        /*003c*/ 	.word	0x00000000
        /*0040*/ 	.short	0x0001
        /*0042*/ 	.short	0x0008
        /*0044*/ 	.byte	0x00, 0xf0, 0x81, 0x2a


	//----- nvinfo : EIATTR_KPARAM_INFO
	.align		4
.L_3377:
        /*0048*/ 	.byte	0x04, 0x17
        /*004a*/ 	.short	(.L_3379 - .L_3378)
.L_3378:
        /*004c*/ 	.word	0x00000000
        /*0050*/ 	.short	0x0000
        /*0052*/ 	.short	0x0000
        /*0054*/ 	.byte	0x00, 0xf0, 0x21, 0x00


	//----- nvinfo : EIATTR_SPARSE_MMA_MASK
	.align		4
.L_3379:
        /*0058*/ 	.byte	0x03, 0x50
        /*005a*/ 	.short	0x0000


	//----- nvinfo : EIATTR_MAXREG_COUNT
	.align		4
        /*005c*/ 	.byte	0x03, 0x1b
        /*005e*/ 	.short	0x00ff


	//----- nvinfo : EIATTR_MERCURY_ISA_VERSION
	.align		4
        /*0060*/ 	.byte	0x03, 0x5f
        /*0062*/ 	.short	0x0101


	//----- nvinfo : EIATTR_EXIT_INSTR_OFFSETS
	.align		4
        /*0064*/ 	.byte	0x04, 0x1c
        /*0066*/ 	.short	(.L_3381 - .L_3380)


	//   ....[0]....
.L_3380:
        /*0068*/ 	.word	0x000000a0


	//   ....[1]....
        /*006c*/ 	.word	0x00000590


	//   ....[2]....
        /*0070*/ 	.word	0x00000a50


	//   ....[3]....
        /*0074*/ 	.word	0x00001420


	//----- nvinfo : EIATTR_CRS_STACK_SIZE
	.align		4
.L_3381:
        /*0078*/ 	.byte	0x04, 0x1e
        /*007a*/ 	.short	(.L_3383 - .L_3382)
.L_3382:
        /*007c*/ 	.word	0x00000000


	//----- nvinfo : EIATTR_CBANK_PARAM_SIZE
	.align		4
.L_3383:
        /*0080*/ 	.byte	0x03, 0x19
        /*0082*/ 	.short	0x0ad0


	//----- nvinfo : EIATTR_PARAM_CBANK
	.align		4
        /*0084*/ 	.byte	0x04, 0x0a
        /*0086*/ 	.short	(.L_3385 - .L_3384)
	.align		4
.L_3384:
        /*0088*/ 	.word	index@(.nv.constant0._ZN2at6native40_GLOBAL__N__2351210d_8_Shape_cu_49f7391c35CatArrayBatchedCopy_alignedK_contigINS1_10OpaqueTypeILj16EEEjLi3ELi128ELi1ELi8EEEvPT_NS1_25CatArrInputTensorMetadataIS5_T0_XT2_EXT3_EEENS1_16TensorSizeStrideIS8_Lj4EEEiS8_)
        /*008c*/ 	.short	0x0210
        /*008e*/ 	.short	0x0ad0


	//----- nvinfo : EIATTR_SW_WAR
	.align		4
.L_3385:
        /*0090*/ 	.byte	0x04, 0x36
        /*0092*/ 	.short	(.L_3387 - .L_3386)
.L_3386:
        /*0094*/ 	.word	0x00000008
.L_3387:


//--------------------- .nv.info._ZN2at6native40_GLOBAL__N__2351210d_8_Shape_cu_49f7391c35CatArrayBatchedCopy_alignedK_contigINS1_10OpaqueTypeILj16EEEjLi3ELi128ELi1ELi16EEEvPT_NS1_25CatArrInputTensorMetadataIS5_T0_XT2_EXT3_EEENS1_16TensorSizeStrideIS8_Lj4EEEiS8_ --------------------------
	.section	.nv.info._ZN2at6native40_GLOBAL__N__2351210d_8_Shape_cu_49f7391c35CatArrayBatchedCopy_alignedK_contigINS1_10OpaqueTypeILj16EEEjLi3ELi128ELi1ELi16EEEvPT_NS1_25CatArrInputTensorMetadataIS5_T0_XT2_EXT3_EEENS1_16TensorSizeStrideIS8_Lj4EEEiS8_,"",@"SHT_CUDA_INFO"
	.sectionflags	@""
	.align	4


	//----- nvinfo : EIATTR_CUDA_API_VERSION
	.align		4
        /*0000*/ 	.byte	0x04, 0x37
        /*0002*/ 	.short	(.L_3389 - .L_3388)
.L_3388:
        /*0004*/ 	.word	0x00000082


	//----- nvinfo : EIATTR_KPARAM_INFO
	.align		4
.L_3389:
        /*0008*/ 	.byte	0x04, 0x17
        /*000a*/ 	.short	(.L_3391 - .L_3390)
.L_3390:
        /*000c*/ 	.word	0x00000000
        /*0010*/ 	.short	0x0004
        /*0012*/ 	.short	0x0acc
        /*0014*/ 	.byte	0x00, 0xf0, 0x11, 0x00


	//----- nvinfo : EIATTR_KPARAM_INFO
	.align		4
.L_3391:
        /*0018*/ 	.byte	0x04, 0x17
        /*001a*/ 	.short	(.L_3393 - .L_3392)
.L_3392:
        /*001c*/ 	.word	0x00000000
        /*0020*/ 	.short	0x0003
        /*0022*/ 	.short	0x0ac8
        /*0024*/ 	.byte	0x00, 0xf0, 0x11, 0x00


	//----- nvinfo : EIATTR_KPARAM_INFO
	.align		4
.L_3393:
        /*0028*/ 	.byte	0x04, 0x17
        /*002a*/ 	.short	(.L_3395 - .L_3394)
.L_3394:
        /*002c*/ 	.word	0x00000000
        /*0030*/ 	.short	0x0002
        /*0032*/ 	.short	0x0aa8
        /*0034*/ 	.byte	0x00, 0xf0, 0x81, 0x00


	//----- nvinfo : EIATTR_KPARAM_INFO
	.align		4
.L_3395:
        /*0038*/ 	.byte	0x04, 0x17
        /*003a*/ 	.short	(.L_3397 - .L_3396)
.L_3396:
        /*003c*/ 	.word	0x00000000
        /*0040*/ 	.short	0x0001
        /*0042*/ 	.short	0x0008
        /*0044*/ 	.byte	0x00, 0xf0, 0x81, 0x2a


	//----- nvinfo : EIATTR_KPARAM_INFO
	.align		4
.L_3397:
        /*0048*/ 	.byte	0x04, 0x17
        /*004a*/ 	.short	(.L_3399 - .L_3398)
.L_3398:
        /*004c*/ 	.word	0x00000000
        /*0050*/ 	.short	0x0000
        /*0052*/ 	.short	0x0000
        /*0054*/ 	.byte	0x00, 0xf0, 0x21, 0x00


	//----- nvinfo : EIATTR_SPARSE_MMA_MASK
	.align		4
.L_3399:
        /*0058*/ 	.byte	0x03, 0x50
        /*005a*/ 	.short	0x0000


	//----- nvinfo : EIATTR_MAXREG_COUNT
	.align		4
        /*005c*/ 	.byte	0x03, 0x1b
        /*005e*/ 	.short	0x00ff


	//----- nvinfo : EIATTR_MERCURY_ISA_VERSION
	.align		4
        /*0060*/ 	.byte	0x03, 0x5f
        /*0062*/ 	.short	0x0101


	//----- nvinfo : EIATTR_EXIT_INSTR_OFFSETS
	.align		4
        /*0064*/ 	.byte	0x04, 0x1c
        /*0066*/ 	.short	(.L_3401 - .L_3400)


	//   ....[0]....
.L_3400:
        /*0068*/ 	.word	0x000000a0


	//   ....[1]....
        /*006c*/ 	.word	0x00000590


	//   ....[2]....
        /*0070*/ 	.word	0x00000a50


	//   ....[3]....
        /*0074*/ 	.word	0x00001420


	//----- nvinfo : EIATTR_CRS_STACK_SIZE
	.align		4
.L_3401:
        /*0078*/ 	.byte	0x04, 0x1e
        /*007a*/ 	.short	(.L_3403 - .L_3402)
.L_3402:
        /*007c*/ 	.word	0x00000000


	//----- nvinfo : EIATTR_CBANK_PARAM_SIZE
	.align		4
.L_3403:
        /*0080*/ 	.byte	0x03, 0x19
        /*0082*/ 	.short	0x0ad0


	//----- nvinfo : EIATTR_PARAM_CBANK
	.align		4
        /*0084*/ 	.byte	0x04, 0x0a
        /*0086*/ 	.short	(.L_3405 - .L_3404)
	.align		4
.L_3404:
        /*0088*/ 	.word	index@(.nv.constant0._ZN2at6native40_GLOBAL__N__2351210d_8_Shape_cu_49f7391c35CatArrayBatchedCopy_alignedK_contigINS1_10OpaqueTypeILj16EEEjLi3ELi128ELi1ELi16EEEvPT_NS1_25CatArrInputTensorMetadataIS5_T0_XT2_EXT3_EEENS1_16TensorSizeStrideIS8_Lj4EEEiS8_)
        /*008c*/ 	.short	0x0210
        /*008e*/ 	.short	0x0ad0


	//----- nvinfo : EIATTR_SW_WAR
	.align		4
.L_3405:
        /*0090*/ 	.byte	0x04, 0x36
        /*0092*/ 	.short	(.L_3407 - .L_3406)
.L_3406:
        /*0094*/ 	.word	0x00000008
.L_3407:


//--------------------- .nv.info._ZN2at6native40_GLOBAL__N__2351210d_8_Shape_cu_49f7391c30CatArrayBatchedCopy_vectorizedINS1_10OpaqueTypeILj16EEEjLi3ELi128ELi1ELi16ELi1EEEvPcNS1_25CatArrInputTensorMetadataIT_T0_XT2_EXT3_EEENS1_16TensorSizeStrideIS8_Lj4EEEiS8_ --------------------------
	.section	.nv.info._ZN2at6native40_GLOBAL__N__2351210d_8_Shape_cu_49f7391c30CatArrayBatchedCopy_vectorizedINS1_10OpaqueTypeILj16EEEjLi3ELi128ELi1ELi16ELi1EEEvPcNS1_25CatArrInputTensorMetadataIT_T0_XT2_EXT3_EEENS1_16TensorSizeStrideIS8_Lj4EEEiS8_,"",@"SHT_CUDA_INFO"
	.sectionflags	@""
	.align	4


	//----- nvinfo : EIATTR_CUDA_API_VERSION
	.align		4
        /*0000*/ 	.byte	0x04, 0x37
        /*0002*/ 	.short	(.L_3409 - .L_3408)
.L_3408:
        /*0004*/ 	.word	0x00000082


	//----- nvinfo : EIATTR_KPARAM_INFO
	.align		4
.L_3409:
        /*0008*/ 	.byte	0x04, 0x17
        /*000a*/ 	.short	(.L_3411 - .L_3410)
.L_3410:
        /*000c*/ 	.word	0x00000000
        /*0010*/ 	.short	0x0004
        /*0012*/ 	.short	0x0acc
        /*0014*/ 	.byte	0x00, 0xf0, 0x11, 0x00


	//----- nvinfo : EIATTR_KPARAM_INFO
	.align		4
.L_3411:
        /*0018*/ 	.byte	0x04, 0x17
        /*001a*/ 	.short	(.L_3413 - .L_3412)
.L_3412:
        /*001c*/ 	.word	0x00000000
        /*0020*/ 	.short	0x0003
        /*0022*/ 	.short	0x0ac8
        /*0024*/ 	.byte	0x00, 0xf0, 0x11, 0x00


	//----- nvinfo : EIATTR_KPARAM_INFO
	.align		4
.L_3413:
        /*0028*/ 	.byte	0x04, 0x17
        /*002a*/ 	.short	(.L_3415 - .L_3414)
.L_3414:
        /*002c*/ 	.word	0x00000000
        /*0030*/ 	.short	0x0002
        /*0032*/ 	.short	0x0aa8
        /*0034*/ 	.byte	0x00, 0xf0, 0x81, 0x00


	//----- nvinfo : EIATTR_KPARAM_INFO
	.align		4
.L_3415:
        /*0038*/ 	.byte	0x04, 0x17
        /*003a*/ 	.short	(.L_3417 - .L_3416)
.L_3416:
        /*003c*/ 	.word	0x00000000
        /*0040*/ 	.short	0x0001
        /*0042*/ 	.short	0x0008
        /*0044*/ 	.byte	0x00, 0xf0, 0x81, 0x2a


	//----- nvinfo : EIATTR_KPARAM_INFO
	.align		4
.L_3417:
        /*0048*/ 	.byte	0x04, 0x17
        /*004a*/ 	.short	(.L_3419 - .L_3418)
.L_3418:
        /*004c*/ 	.word	0x00000000
        /*0050*/ 	.short	0x0000
        /*0052*/ 	.short	0x0000
        /*0054*/ 	.byte	0x00, 0xf0, 0x21, 0x00


	//----- nvinfo : EIATTR_SPARSE_MMA_MASK
	.align		4
.L_3419:
        /*0058*/ 	.byte	0x03, 0x50
        /*005a*/ 	.short	0x0000


	//----- nvinfo : EIATTR_MAXREG_COUNT
	.align		4
        /*005c*/ 	.byte	0x03, 0x1b
        /*005e*/ 	.short	0x00ff


	//----- nvinfo : EIATTR_MERCURY_ISA_VERSION
	.align		4
        /*0060*/ 	.byte	0x03, 0x5f
        /*0062*/ 	.short	0x0101


	//----- nvinfo : EIATTR_EXIT_INSTR_OFFSETS
	.align		4
        /*0064*/ 	.byte	0x04, 0x1c
        /*0066*/ 	.short	(.L_3421 - .L_3420)


	//   ....[0]....
.L_3420:
        /*0068*/ 	.word	0x000000a0


	//   ....[1]....
        /*006c*/ 	.word	0x00000540


	//----- nvinfo : EIATTR_CRS_STACK_SIZE
	.align		4
.L_3421:
        /*0070*/ 	.byte	0x04, 0x1e
        /*0072*/ 	.short	(.L_3423 - .L_3422)
.L_3422:
        /*0074*/ 	.word	0x00000000


	//----- nvinfo : EIATTR_CBANK_PARAM_SIZE
	.align		4
.L_3423:
        /*0078*/ 	.byte	0x03, 0x19
        /*007a*/ 	.short	0x0ad0


	//----- nvinfo : EIATTR_PARAM_CBANK
	.align		4
        /*007c*/ 	.byte	0x04, 0x0a
        /*007e*/ 	.short	(.L_3425 - .L_3424)
	.align		4
.L_3424:
        /*0080*/ 	.word	index@(.nv.constant0._ZN2at6native40_GLOBAL__N__2351210d_8_Shape_cu_49f7391c30CatArrayBatchedCopy_vectorizedINS1_10OpaqueTypeILj16EEEjLi3ELi128ELi1ELi16ELi1EEEvPcNS1_25CatArrInputTensorMetadataIT_T0_XT2_EXT3_EEENS1_16TensorSizeStrideIS8_Lj4EEEiS8_)
        /*0084*/ 	.short	0x0210
        /*0086*/ 	.short	0x0ad0


	//----- nvinfo : EIATTR_SW_WAR
	.align		4
.L_3425:
        /*0088*/ 	.byte	0x04, 0x36
        /*008a*/ 	.short	(.L_3427 - .L_3426)
.L_3426:
        /*008c*/ 	.word	0x00000008
.L_3427:


//--------------------- .nv.info._ZN2at6native40_GLOBAL__N__2351210d_8_Shape_cu_49f7391c19CatArrayBatchedCopyINS1_10OpaqueTypeILj16EEEjLi2ELi128ELi1EEEvPT_NS1_25CatArrInputTensorMetadataIS5_T0_XT2_EXT3_EEENS1_16TensorSizeStrideIS8_Lj4EEEiS8_ --------------------------
	.section	.nv.info._ZN2at6native40_GLOBAL__N__2351210d_8_Shape_cu_49f7391c19CatArrayBatchedCopyINS1_10OpaqueTypeILj16EEEjLi2ELi128ELi1EEEvPT_NS1_25CatArrInputTensorMetadataIS5_T0_XT2_EXT3_EEENS1_16TensorSizeStrideIS8_Lj4EEEiS8_,"",@"SHT_CUDA_INFO"
	.sectionflags	@""
	.align	4


	//----- nvinfo : EIATTR_CUDA_API_VERSION
	.align		4
        /*0000*/ 	.byte	0x04, 0x37
        /*0002*/ 	.short	(.L_3429 - .L_3428)
.L_3428:
        /*0004*/ 	.word	0x00000082


	//----- nvinfo : EIATTR_KPARAM_INFO
	.align		4
.L_3429:
        /*0008*/ 	.byte	0x04, 0x17
        /*000a*/ 	.short	(.L_3431 - .L_3430)
.L_3430:
        /*000c*/ 	.word	0x00000000
        /*0010*/ 	.short	0x0004
        /*0012*/ 	.short	0x0acc
        /*0014*/ 	.byte	0x00, 0xf0, 0x11, 0x00


	//----- nvinfo : EIATTR_KPARAM_INFO
	.align		4
.L_3431:
        /*0018*/ 	.byte	0x04, 0x17
        /*001a*/ 	.short	(.L_3433 - .L_3432)
.L_3432:
        /*001c*/ 	.word	0x00000000
        /*0020*/ 	.short	0x0003
        /*0022*/ 	.short	0x0ac8
        /*0024*/ 	.byte	0x00, 0xf0, 0x11, 0x00


	//----- nvinfo : EIATTR_KPARAM_INFO
	.align		4
.L_3433:
        /*0028*/ 	.byte	0x04, 0x17
        /*002a*/ 	.short	(.L_3435 - .L_3434)
.L_3434:
        /*002c*/ 	.word	0x00000000
        /*0030*/ 	.short	0x0002
        /*0032*/ 	.short	0x0aa8
        /*0034*/ 	.byte	0x00, 0xf0, 0x81, 0x00


	//----- nvinfo : EIATTR_KPARAM_INFO
	.align		4
.L_3435:
        /*0038*/ 	.byte	0x04, 0x17
        /*003a*/ 	.short	(.L_3437 - .L_3436)
.L_3436:
        /*003c*/ 	.word	0x00000000
        /*0040*/ 	.short	0x0001
        /*0042*/ 	.short	0x0008
        /*0044*/ 	.byte	0x00, 0xf0, 0x81, 0x2a


	//----- nvinfo : EIATTR_KPARAM_INFO
	.align		4
.L_3437:
        /*0048*/ 	.byte	0x04, 0x17
        /*004a*/ 	.short	(.L_3439 - .L_3438)
.L_3438:
        /*004c*/ 	.word	0x00000000
        /*0050*/ 	.short	0x0000
        /*0052*/ 	.short	0x0000
        /*0054*/ 	.byte	0x00, 0xf0, 0x21, 0x00


	//----- nvinfo : EIATTR_SPARSE_MMA_MASK
	.align		4
.L_3439:
        /*0058*/ 	.byte	0x03, 0x50
        /*005a*/ 	.short	0x0000


	//----- nvinfo : EIATTR_MAXREG_COUNT
	.align		4
        /*005c*/ 	.byte	0x03, 0x1b
        /*005e*/ 	.short	0x00ff


	//----- nvinfo : EIATTR_MERCURY_ISA_VERSION
	.align		4
        /*0060*/ 	.byte	0x03, 0x5f
        /*0062*/ 	.short	0x0101


	//----- nvinfo : EIATTR_EXIT_INSTR_OFFSETS
	.align		4
        /*0064*/ 	.byte	0x04, 0x1c
        /*0066*/ 	.short	(.L_3441 - .L_3440)


	//   ....[0]....
.L_3440:
        /*0068*/ 	.word	0x000000a0


	//   ....[1]....
        /*006c*/ 	.word	0x000003b0


	//   ....[2]....
        /*0070*/ 	.word	0x00000770


	//----- nvinfo : EIATTR_CRS_STACK_SIZE
	.align		4
.L_3441:
        /*0074*/ 	.byte	0x04, 0x1e
        /*0076*/ 	.short	(.L_3443 - .L_3442)
.L_3442:
        /*0078*/ 	.word	0x00000000


	//----- nvinfo : EIATTR_CBANK_PARAM_SIZE
	.align		4
.L_3443:
        /*007c*/ 	.byte	0x03, 0x19
        /*007e*/ 	.short	0x0ad0


	//----- nvinfo : EIATTR_PARAM_CBANK
	.align		4
        /*0080*/ 	.byte	0x04, 0x0a
        /*0082*/ 	.short	(.L_3445 - .L_3444)
	.align		4
.L_3444:
        /*0084*/ 	.word	index@(.nv.constant0._ZN2at6native40_GLOBAL__N__2351210d_8_Shape_cu_49f7391c19CatArrayBatchedCopyINS1_10OpaqueTypeILj16EEEjLi2ELi128ELi1EEEvPT_NS1_25CatArrInputTensorMetadataIS5_T0_XT2_EXT3_EEENS1_16TensorSizeStrideIS8_Lj4EEEiS8_)
        /*0088*/ 	.short	0x0210
        /*008a*/ 	.short	0x0ad0


	//----- nvinfo : EIATTR_SW_WAR
	.align		4
.L_3445:
        /*008c*/ 	.byte	0x04, 0x36
        /*008e*/ 	.short	(.L_3447 - .L_3446)
.L_3446:
        /*0090*/ 	.word	0x00000008
.L_3447:


//--------------------- .nv.info._ZN2at6native40_GLOBAL__N__2351210d_8_Shape_cu_49f7391c26CatArrayBatchedCopy_contigINS1_10OpaqueTypeILj16EEEjLi2ELi128ELi1EEEvPT_NS1_25CatArrInputTensorMetadataIS5_T0_XT2_EXT3_EEENS1_16TensorSizeStrideIS8_Lj4EEEiS8_ --------------------------
	.section	.nv.info._ZN2at6native40_GLOBAL__N__2351210d_8_Shape_cu_49f7391c26CatArrayBatchedCopy_contigINS1_10OpaqueTypeILj16EEEjLi2ELi128ELi1EEEvPT_NS1_25CatArrInputTensorMetadataIS5_T0_XT2_EXT3_EEENS1_16TensorSizeStrideIS8_Lj4EEEiS8_,"",@"SHT_CUDA_INFO"
	.sectionflags	@""
	.align	4


	//----- nvinfo : EIATTR_CUDA_API_VERSION
	.align		4
        /*0000*/ 	.byte	0x04, 0x37
        /*0002*/ 	.short	(.L_3449 - .L_3448)
.L_3448:
        /*0004*/ 	.word	0x00000082


	//----- nvinfo : EIATTR_KPARAM_INFO
	.align		4
.L_3449:
        /*0008*/ 	.byte	0x04, 0x17
        /*000a*/ 	.short	(.L_3451 - .L_3450)
.L_3450:
        /*000c*/ 	.word	0x00000000
        /*0010*/ 	.short	0x0004
        /*0012*/ 	.short	0x0acc
        /*0014*/ 	.byte	0x00, 0xf0, 0x11, 0x00


	//----- nvinfo : EIATTR_KPARAM_INFO
	.align		4
.L_3451:
        /*0018*/ 	.byte	0x04, 0x17
        /*001a*/ 	.short	(.L_3453 - .L_3452)
.L_3452:
        /*001c*/ 	.word	0x00000000
        /*0020*/ 	.short	0x0003
        /*0022*/ 	.short	0x0ac8
        /*0024*/ 	.byte	0x00, 0xf0, 0x11, 0x00


	//----- nvinfo : EIATTR_KPARAM_INFO
	.align		4
.L_3453:
        /*0028*/ 	.byte	0x04, 0x17
        /*002a*/ 	.short	(.L_3455 - .L_3454)
.L_3454:
        /*002c*/ 	.word	0x00000000
        /*0030*/ 	.short	0x0002
        /*0032*/ 	.short	0x0aa8
        /*0034*/ 	.byte	0x00, 0xf0, 0x81, 0x00


	//----- nvinfo : EIATTR_KPARAM_INFO
	.align		4
.L_3455:
        /*0038*/ 	.byte	0x04, 0x17
        /*003a*/ 	.short	(.L_3457 - .L_3456)
.L_3456:
        /*003c*/ 	.word	0x00000000
        /*0040*/ 	.short	0x0001
        /*0042*/ 	.short	0x0008
        /*0044*/ 	.byte	0x00, 0xf0, 0x81, 0x2a


	//----- nvinfo : EIATTR_KPARAM_INFO
	.align		4
.L_3457:
        /*0048*/ 	.byte	0x04, 0x17
        /*004a*/ 	.short	(.L_3459 - .L_3458)
.L_3458:
        /*004c*/ 	.word	0x00000000
        /*0050*/ 	.short	0x0000
        /*0052*/ 	.short	0x0000
        /*0054*/ 	.byte	0x00, 0xf0, 0x21, 0x00


	//----- nvinfo : EIATTR_SPARSE_MMA_MASK
	.align		4
.L_3459:
        /*0058*/ 	.byte	0x03, 0x50
        /*005a*/ 	.short	0x0000


	//----- nvinfo : EIATTR_MAXREG_COUNT
	.align		4
        /*005c*/ 	.byte	0x03, 0x1b
        /*005e*/ 	.short	0x00ff


	//----- nvinfo : EIATTR_MERCURY_ISA_VERSION
	.align		4
        /*0060*/ 	.byte	0x03, 0x5f
        /*0062*/ 	.short	0x0101


	//----- nvinfo : EIATTR_EXIT_INSTR_OFFSETS
	.align		4
        /*0064*/ 	.byte	0x04, 0x1c
        /*0066*/ 	.short	(.L_3461 - .L_3460)


	//   ....[0]....
.L_3460:
        /*0068*/ 	.word	0x000000a0


	//   ....[1]....
        /*006c*/ 	.word	0x00000370


	//----- nvinfo : EIATTR_CRS_STACK_SIZE
	.align		4
.L_3461:
        /*0070*/ 	.byte	0x04, 0x1e
        /*0072*/ 	.short	(.L_3463 - .L_3462)
.L_3462:
        /*0074*/ 	.word	0x00000000


	//----- nvinfo : EIATTR_CBANK_PARAM_SIZE
	.align		4
.L_3463:
        /*0078*/ 	.byte	0x03, 0x19
        /*007a*/ 	.short	0x0ad0


	//----- nvinfo : EIATTR_PARAM_CBANK
	.align		4
        /*007c*/ 	.byte	0x04, 0x0a
        /*007e*/ 	.short	(.L_3465 - .L_3464)
	.align		4
.L_3464:
        /*0080*/ 	.word	index@(.nv.constant0._ZN2at6native40_GLOBAL__N__2351210d_8_Shape_cu_49f7391c26CatArrayBatchedCopy_contigINS1_10OpaqueTypeILj16EEEjLi2ELi128ELi1EEEvPT_NS1_25CatArrInputTensorMetadataIS5_T0_XT2_EXT3_EEENS1_16TensorSizeStrideIS8_Lj4EEEiS8_)
        /*0084*/ 	.short	0x0210
        /*0086*/ 	.short	0x0ad0


	//----- nvinfo : EIATTR_SW_WAR
	.align		4
.L_3465:
        /*0088*/ 	.byte	0x04, 0x36
        /*008a*/ 	.short	(.L_3467 - .L_3466)
.L_3466:
        /*008c*/ 	.word	0x00000008
.L_3467:


//--------------------- .nv.info._ZN2at6native40_GLOBAL__N__2351210d_8_Shape_cu_49f7391c35CatArrayBatchedCopy_alignedK_contigINS1_10OpaqueTypeILj16EEEjLi2ELi128ELi1ELi8EEEvPT_NS1_25CatArrInputTensorMetadataIS5_T0_XT2_EXT3_EEENS1_16TensorSizeStrideIS8_Lj4EEEiS8_ --------------------------
	.section	.nv.info._ZN2at6native40_GLOBAL__N__2351210d_8_Shape_cu_49f7391c35CatArrayBatchedCopy_alignedK_contigINS1_10OpaqueTypeILj16EEEjLi2ELi128ELi1ELi8EEEvPT_NS1_25CatArrInputTensorMetadataIS5_T0_XT2_EXT3_EEENS1_16TensorSizeStrideIS8_Lj4EEEiS8_,"",@"SHT_CUDA_INFO"
	.sectionflags	@""
	.align	4


	//----- nvinfo : EIATTR_CUDA_API_VERSION
	.align		4
        /*0000*/ 	.byte	0x04, 0x37
        /*0002*/ 	.short	(.L_3469 - .L_3468)
.L_3468:
        /*0004*/ 	.word	0x00000082


	//----- nvinfo : EIATTR_KPARAM_INFO
	.align		4
.L_3469:
        /*0008*/ 	.byte	0x04, 0x17
        /*000a*/ 	.short	(.L_3471 - .L_3470)
.L_3470:
        /*000c*/ 	.word	0x00000000
        /*0010*/ 	.short	0x0004
        /*0012*/ 	.short	0x0acc
        /*0014*/ 	.byte	0x00, 0xf0, 0x11, 0x00


	//----- nvinfo : EIATTR_KPARAM_INFO
	.align		4
.L_3471:
        /*0018*/ 	.byte	0x04, 0x17
        /*001a*/ 	.short	(.L_3473 - .L_3472)
.L_3472:
        /*001c*/ 	.word	0x00000000
        /*0020*/ 	.short	0x0003
        /*0022*/ 	.short	0x0ac8
        /*0024*/ 	.byte	0x00, 0xf0, 0x11, 0x00


	//----- nvinfo : EIATTR_KPARAM_INFO
	.align		4
.L_3473:
        /*0028*/ 	.byte	0x04, 0x17
        /*002a*/ 	.short	(.L_3475 - .L_3474)
.L_3474:
        /*002c*/ 	.word	0x00000000
        /*0030*/ 	.short	0x0002
        /*0032*/ 	.short	0x0aa8
        /*0034*/ 	.byte	0x00, 0xf0, 0x81, 0x00


	//----- nvinfo : EIATTR_KPARAM_INFO
	.align		4
.L_3475:
        /*0038*/ 	.byte	0x04, 0x17
        /*003a*/ 	.short	(.L_3477 - .L_3476)
.L_3476:
        /*003c*/ 	.word	0x00000000
        /*0040*/ 	.short	0x0001
        /*0042*/ 	.short	0x0008
        /*0044*/ 	.byte	0x00, 0xf0, 0x81, 0x2a


	//----- nvinfo : EIATTR_KPARAM_INFO
	.align		4
.L_3477:
        /*0048*/ 	.byte	0x04, 0x17
        /*004a*/ 	.short	(.L_3479 - .L_3478)
.L_3478:
        /*004c*/ 	.word	0x00000000
        /*0050*/ 	.short	0x0000
        /*0052*/ 	.short	0x0000
        /*0054*/ 	.byte	0x00, 0xf0, 0x21, 0x00


	//----- nvinfo : EIATTR_SPARSE_MMA_MASK
	.align		4
.L_3479:
        /*0058*/ 	.byte	0x03, 0x50
        /*005a*/ 	.short	0x0000


	//----- nvinfo : EIATTR_MAXREG_COUNT
	.align		4
        /*005c*/ 	.byte	0x03, 0x1b
        /*005e*/ 	.short	0x00ff


	//----- nvinfo : EIATTR_MERCURY_ISA_VERSION
	.align		4
        /*0060*/ 	.byte	0x03, 0x5f
        /*0062*/ 	.short	0x0101


	//----- nvinfo : EIATTR_EXIT_INSTR_OFFSETS
	.align		4
        /*0064*/ 	.byte	0x04, 0x1c
        /*0066*/ 	.short	(.L_3481 - .L_3480)


	//   ....[0]....
.L_3480:
        /*0068*/ 	.word	0x000000a0


	//   ....[1]....
        /*006c*/ 	.word	0x00000400


	//   ....[2]....
        /*0070*/ 	.word	0x00000710


	//   ....[3]....
        /*0074*/ 	.word	0x00000cb0


	//----- nvinfo : EIATTR_CRS_STACK_SIZE
	.align		4
.L_3481:
        /*0078*/ 	.byte	0x04, 0x1e
        /*007a*/ 	.short	(.L_3483 - .L_3482)
.L_3482:
        /*007c*/ 	.word	0x00000000


	//----- nvinfo : EIATTR_CBANK_PARAM_SIZE
	.align		4
.L_3483:
        /*0080*/ 	.byte	0x03, 0x19
        /*0082*/ 	.short	0x0ad0


	//----- nvinfo : EIATTR_PARAM_CBANK
	.align		4
        /*0084*/ 	.byte	0x04, 0x0a
        /*0086*/ 	.short	(.L_3485 - .L_3484)
	.align		4
.L_3484:
        /*0088*/ 	.word	index@(.nv.constant0._ZN2at6native40_GLOBAL__N__2351210d_8_Shape_cu_49f7391c35CatArrayBatchedCopy_alignedK_contigINS1_10OpaqueTypeILj16EEEjLi2ELi128ELi1ELi8EEEvPT_NS1_25CatArrInputTensorMetadataIS5_T0_XT2_EXT3_EEENS1_16TensorSizeStrideIS8_Lj4EEEiS8_)
        /*008c*/ 	.short	0x0210
        /*008e*/ 	.short	0x0ad0


	//----- nvinfo : EIATTR_SW_WAR
	.align		4
.L_3485:
        /*0090*/ 	.byte	0x04, 0x36
        /*0092*/ 	.short	(.L_3487 - .L_3486)
.L_3486:
        /*0094*/ 	.word	0x00000008
.L_3487:


//--------------------- .nv.info._ZN2at6native40_GLOBAL__N__2351210d_8_Shape_cu_49f7391c35CatArrayBatchedCopy_alignedK_contigINS1_10OpaqueTypeILj16EEEjLi2ELi128ELi1ELi16EEEvPT_NS1_25CatArrInputTensorMetadataIS5_T0_XT2_EXT3_EEENS1_16TensorSizeStrideIS8_Lj4EEEiS8_ --------------------------
	.section	.nv.info._ZN2at6native40_GLOBAL__N__2351210d_8_Shape_cu_49f7391c35CatArrayBatchedCopy_alignedK_contigINS1_10OpaqueTypeILj16EEEjLi2ELi128ELi1ELi16EEEvPT_NS1_25CatArrInputTensorMetadataIS5_T0_XT2_EXT3_EEENS1_16TensorSizeStrideIS8_Lj4EEEiS8_,"",@"SHT_CUDA_INFO"
	.sectionflags	@""
	.align	4


	//----- nvinfo : EIATTR_CUDA_API_VERSION
	.align		4
        /*0000*/ 	.byte	0x04, 0x37
        /*0002*/ 	.short	(.L_3489 - .L_3488)
.L_3488:
        /*0004*/ 	.word	0x00000082


	//----- nvinfo : EIATTR_KPARAM_INFO
	.align		4
.L_3489:
        /*0008*/ 	.byte	0x04, 0x17
        /*000a*/ 	.short	(.L_3491 - .L_3490)
.L_3490:
        /*000c*/ 	.word	0x00000000
        /*0010*/ 	.short	0x0004
        /*0012*/ 	.short	0x0acc
        /*0014*/ 	.byte	0x00, 0xf0, 0x11, 0x00


	//----- nvinfo : EIATTR_KPARAM_INFO
	.align		4
.L_3491:
        /*0018*/ 	.byte	0x04, 0x17
        /*001a*/ 	.short	(.L_3493 - .L_3492)
.L_3492:
        /*001c*/ 	.word	0x00000000
        /*0020*/ 	.short	0x0003
        /*0022*/ 	.short	0x0ac8
        /*0024*/ 	.byte	0x00, 0xf0, 0x11, 0x00


	//----- nvinfo : EIATTR_KPARAM_INFO
	.align		4
.L_3493:
        /*0028*/ 	.byte	0x04, 0x17
        /*002a*/ 	.short	(.L_3495 - .L_3494)
.L_3494:
        /*002c*/ 	.word	0x00000000
        /*0030*/ 	.short	0x0002
        /*0032*/ 	.short	0x0aa8
        /*0034*/ 	.byte	0x00, 0xf0, 0x81, 0x00


	//----- nvinfo : EIATTR_KPARAM_INFO
	.align		4
.L_3495:
        /*0038*/ 	.byte	0x04, 0x17
        /*003a*/ 	.short	(.L_3497 - .L_3496)
.L_3496:
        /*003c*/ 	.word	0x00000000
        /*0040*/ 	.short	0x0001
        /*0042*/ 	.short	0x0008
        /*0044*/ 	.byte	0x00, 0xf0, 0x81, 0x2a


	//----- nvinfo : EIATTR_KPARAM_INFO
	.align		4
.L_3497:
        /*0048*/ 	.byte	0x04, 0x17
        /*004a*/ 	.short	(.L_3499 - .L_3498)
.L_3498:
        /*004c*/ 	.word	0x00000000
        /*0050*/ 	.short	0x0000
        /*0052*/ 	.short	0x0000
        /*0054*/ 	.byte	0x00, 0xf0, 0x21, 0x00


	//----- nvinfo : EIATTR_SPARSE_MMA_MASK
	.align		4
.L_3499:
        /*0058*/ 	.byte	0x03, 0x50
        /*005a*/ 	.short	0x0000


	//----- nvinfo : EIATTR_MAXREG_COUNT
	.align		4
        /*005c*/ 	.byte	0x03, 0x1b
        /*005e*/ 	.short	0x00ff


	//----- nvinfo : EIATTR_MERCURY_ISA_VERSION
	.align		4
        /*0060*/ 	.byte	0x03, 0x5f
        /*0062*/ 	.short	0x0101


	//----- nvinfo : EIATTR_EXIT_INSTR_OFFSETS
	.align		4
        /*0064*/ 	.byte	0x04, 0x1c
        /*0066*/ 	.short	(.L_3501 - .L_3500)


	//   ....[0]....
.L_3500:
        /*0068*/ 	.word	0x000000a0


	//   ....[1]....
        /*006c*/ 	.word	0x00000400


	//   ....[2]....
        /*0070*/ 	.word	0x00000710


	//   ....[3]....
        /*0074*/ 	.word	0x00000cb0


	//----- nvinfo : EIATTR_CRS_STACK_SIZE
	.align		4
.L_3501:
        /*0078*/ 	.byte	0x04, 0x1e
        /*007a*/ 	.short	(.L_3503 - .L_3502)
.L_3502:
        /*007c*/ 	.word	0x00000000


	//----- nvinfo : EIATTR_CBANK_PARAM_SIZE
	.align		4
.L_3503:
        /*0080*/ 	.byte	0x03, 0x19
        /*0082*/ 	.short	0x0ad0


	//----- nvinfo : EIATTR_PARAM_CBANK
	.align		4
        /*0084*/ 	.byte	0x04, 0x0a
        /*0086*/ 	.short	(.L_3505 - .L_3504)
	.align		4
.L_3504:
        /*0088*/ 	.word	index@(.nv.constant0._ZN2at6native40_GLOBAL__N__2351210d_8_Shape_cu_49f7391c35CatArrayBatchedCopy_alignedK_contigINS1_10OpaqueTypeILj16EEEjLi2ELi128ELi1ELi16EEEvPT_NS1_25CatArrInputTensorMetadataIS5_T0_XT2_EXT3_EEENS1_16TensorSizeStrideIS8_Lj4EEEiS8_)
        /*008c*/ 	.short	0x0210
        /*008e*/ 	.short	0x0ad0


	//----- nvinfo : EIATTR_SW_WAR
	.align		4
.L_3505:
        /*0090*/ 	.byte	0x04, 0x36
        /*0092*/ 	.short	(.L_3507 - .L_3506)
.L_3506:
        /*0094*/ 	.word	0x00000008
.L_3507:


//--------------------- .nv.info._ZN2at6native40_GLOBAL__N__2351210d_8_Shape_cu_49f7391c30CatArrayBatchedCopy_vectorizedINS1_10OpaqueTypeILj16EEEjLi2ELi128ELi1ELi16ELi1EEEvPcNS1_25CatArrInputTensorMetadataIT_T0_XT2_EXT3_EEENS1_16TensorSizeStrideIS8_Lj4EEEiS8_ --------------------------
	.section	.nv.info._ZN2at6native40_GLOBAL__N__2351210d_8_Shape_cu_49f7391c30CatArrayBatchedCopy_vectorizedINS1_10OpaqueTypeILj16EEEjLi2ELi128ELi1ELi16ELi1EEEvPcNS1_25CatArrInputTensorMetadataIT_T0_XT2_EXT3_EEENS1_16TensorSizeStrideIS8_Lj4EEEiS8_,"",@"SHT_CUDA_INFO"
	.sectionflags	@""
	.align	4


	//----- nvinfo : EIATTR_CUDA_API_VERSION
	.align		4
        /*0000*/ 	.byte	0x04, 0x37
        /*0002*/ 	.short	(.L_3509 - .L_3508)
.L_3508:
        /*0004*/ 	.word	0x00000082


	//----- nvinfo : EIATTR_KPARAM_INFO
	.align		4
.L_3509:
        /*0008*/ 	.byte	0x04, 0x17
        /*000a*/ 	.short	(.L_3511 - .L_3510)
.L_3510:
        /*000c*/ 	.word	0x00000000
        /*0010*/ 	.short	0x0004
        /*0012*/ 	.short	0x0acc
        /*0014*/ 	.byte	0x00, 0xf0, 0x11, 0x00


	//----- nvinfo : EIATTR_KPARAM_INFO
	.align		4
.L_3511:
        /*0018*/ 	.byte	0x04, 0x17
        /*001a*/ 	.short	(.L_3513 - .L_3512)
.L_3512:
        /*001c*/ 	.word	0x00000000
        /*0020*/ 	.short	0x0003
        /*0022*/ 	.short	0x0ac8
        /*0024*/ 	.byte	0x00, 0xf0, 0x11, 0x00


	//----- nvinfo : EIATTR_KPARAM_INFO
	.align		4
.L_3513:
        /*0028*/ 	.byte	0x04, 0x17
        /*002a*/ 	.short	(.L_3515 - .L_3514)
.L_3514:
        /*002c*/ 	.word	0x00000000
        /*0030*/ 	.short	0x0002
        /*0032*/ 	.short	0x0aa8
        /*0034*/ 	.byte	0x00, 0xf0, 0x81, 0x00


	//----- nvinfo : EIATTR_KPARAM_INFO
	.align		4
.L_3515:
        /*0038*/ 	.byte	0x04, 0x17
        /*003a*/ 	.short	(.L_3517 - .L_3516)
.L_3516:
        /*003c*/ 	.word	0x00000000
        /*0040*/ 	.short	0x0001
        /*0042*/ 	.short	0x0008
        /*0044*/ 	.byte	0x00, 0xf0, 0x81, 0x2a


	//----- nvinfo : EIATTR_KPARAM_INFO
	.align		4
.L_3517:
        /*0048*/ 	.byte	0x04, 0x17
        /*004a*/ 	.short	(.L_3519 - .L_3518)
.L_3518:
        /*004c*/ 	.word	0x00000000
        /*0050*/ 	.short	0x0000
        /*0052*/ 	.short	0x0000
        /*0054*/ 	.byte	0x00, 0xf0, 0x21, 0x00


	//----- nvinfo : EIATTR_SPARSE_MMA_MASK
	.align		4
.L_3519:
        /*0058*/ 	.byte	0x03, 0x50
        /*005a*/ 	.short	0x0000


	//----- nvinfo : EIATTR_MAXREG_COUNT
	.align		4
        /*005c*/ 	.byte	0x03, 0x1b
        /*005e*/ 	.short	0x00ff


	//----- nvinfo : EIATTR_MERCURY_ISA_VERSION
	.align		4
        /*0060*/ 	.byte	0x03, 0x5f
        /*0062*/ 	.short	0x0101


	//----- nvinfo : EIATTR_EXIT_INSTR_OFFSETS
	.align		4
        /*0064*/ 	.byte	0x04, 0x1c
        /*0066*/ 	.short	(.L_3521 - .L_3520)


	//   ....[0]....
.L_3520:
        /*0068*/ 	.word	0x000000a0


	//   ....[1]....
        /*006c*/ 	.word	0x000003b0


	//----- nvinfo : EIATTR_CRS_STACK_SIZE
	.align		4
.L_3521:
        /*0070*/ 	.byte	0x04, 0x1e
        /*0072*/ 	.short	(.L_3523 - .L_3522)
.L_3522:
        /*0074*/ 	.word	0x00000000


	//----- nvinfo : EIATTR_CBANK_PARAM_SIZE
	.align		4
.L_3523:
        /*0078*/ 	.byte	0x03, 0x19
        /*007a*/ 	.short	0x0ad0


	//----- nvinfo : EIATTR_PARAM_CBANK
	.align		4
        /*007c*/ 	.byte	0x04, 0x0a
        /*007e*/ 	.short	(.L_3525 - .L_3524)
	.align		4
.L_3524:
        /*0080*/ 	.word	index@(.nv.constant0._ZN2at6native40_GLOBAL__N__2351210d_8_Shape_cu_49f7391c30CatArrayBatchedCopy_vectorizedINS1_10OpaqueTypeILj16EEEjLi2ELi128ELi1ELi16ELi1EEEvPcNS1_25CatArrInputTensorMetadataIT_T0_XT2_EXT3_EEENS1_16TensorSizeStrideIS8_Lj4EEEiS8_)
        /*0084*/ 	.short	0x0210
        /*0086*/ 	.short	0x0ad0


	//----- nvinfo : EIATTR_SW_WAR
	.align		4
.L_3525:
        /*0088*/ 	.byte	0x04, 0x36
        /*008a*/ 	.short	(.L_3527 - .L_3526)
.L_3526:
        /*008c*/ 	.word	0x00000008
.L_3527:


//--------------------- .nv.info._ZN2at6native40_GLOBAL__N__2351210d_8_Shape_cu_49f7391c19CatArrayBatchedCopyINS1_10OpaqueTypeILj16EEEjLi1ELi128ELi1EEEvPT_NS1_25CatArrInputTensorMetadataIS5_T0_XT2_EXT3_EEENS1_16TensorSizeStrideIS8_Lj4EEEiS8_ --------------------------
	.section	.nv.info._ZN2at6native40_GLOBAL__N__2351210d_8_Shape_cu_49f7391c19CatArrayBatchedCopyINS1_10OpaqueTypeILj16EEEjLi1ELi128ELi1EEEvPT_NS1_25CatArrInputTensorMetadataIS5_T0_XT2_EXT3_EEENS1_16TensorSizeStrideIS8_Lj4EEEiS8_,"",@"SHT_CUDA_INFO"
	.sectionflags	@""
	.align	4


	//----- nvinfo : EIATTR_CUDA_API_VERSION
	.align		4
        /*0000*/ 	.byte	0x04, 0x37
        /*0002*/ 	.short	(.L_3529 - .L_3528)
.L_3528:
        /*0004*/ 	.word	0x00000082


	//----- nvinfo : EIATTR_KPARAM_INFO
	.align		4
.L_3529:
        /*0008*/ 	.byte	0x04, 0x17
        /*000a*/ 	.short	(.L_3531 - .L_3530)
.L_3530:
        /*000c*/ 	.word	0x00000000
        /*0010*/ 	.short	0x0004
        /*0012*/ 	.short	0x0acc
        /*0014*/ 	.byte	0x00, 0xf0, 0x11, 0x00


	//----- nvinfo : EIATTR_KPARAM_INFO
	.align		4
.L_3531:
        /*0018*/ 	.byte	0x04, 0x17
        /*001a*/ 	.short	(.L_3533 - .L_3532)
.L_3532:
        /*001c*/ 	.word	0x00000000
        /*0020*/ 	.short	0x0003
        /*0022*/ 	.short	0x0ac8
        /*0024*/ 	.byte	0x00, 0xf0, 0x11, 0x00


	//----- nvinfo : EIATTR_KPARAM_INFO
	.align		4
.L_3533:
        /*0028*/ 	.byte	0x04, 0x17
        /*002a*/ 	.short	(.L_3535 - .L_3534)
.L_3534:
        /*002c*/ 	.word	0x00000000
        /*0030*/ 	.short	0x0002
        /*0032*/ 	.short	0x0aa8
        /*0034*/ 	.byte	0x00, 0xf0, 0x81, 0x00


	//----- nvinfo : EIATTR_KPARAM_INFO
	.align		4
.L_3535:
        /*0038*/ 	.byte	0x04, 0x17
        /*003a*/ 	.short	(.L_3537 - .L_3536)
.L_3536:
        /*003c*/ 	.word	0x00000000
        /*0040*/ 	.short	0x0001
        /*0042*/ 	.short	0x0008
        /*0044*/ 	.byte	0x00, 0xf0, 0x81, 0x2a


	//----- nvinfo : EIATTR_KPARAM_INFO
	.align		4
.L_3537:
        /*0048*/ 	.byte	0x04, 0x17
        /*004a*/ 	.short	(.L_3539 - .L_3538)
.L_3538:
        /*004c*/ 	.word	0x00000000
        /*0050*/ 	.short	0x0000
        /*0052*/ 	.short	0x0000
        /*0054*/ 	.byte	0x00, 0xf0, 0x21, 0x00


	//----- nvinfo : EIATTR_SPARSE_MMA_MASK
	.align		4
.L_3539:
        /*0058*/ 	.byte	0x03, 0x50
        /*005a*/ 	.short	0x0000


	//----- nvinfo : EIATTR_MAXREG_COUNT
	.align		4
        /*005c*/ 	.byte	0x03, 0x1b
        /*005e*/ 	.short	0x00ff


	//----- nvinfo : EIATTR_MERCURY_ISA_VERSION
	.align		4
        /*0060*/ 	.byte	0x03, 0x5f
        /*0062*/ 	.short	0x0101


	//----- nvinfo : EIATTR_EXIT_INSTR_OFFSETS
	.align		4
        /*0064*/ 	.byte	0x04, 0x1c
        /*0066*/ 	.short	(.L_3541 - .L_3540)


	//   ....[0]....
.L_3540:
        /*0068*/ 	.word	0x000000a0


	//   ....[1]....
        /*006c*/ 	.word	0x00000240


	//   ....[2]....
        /*0070*/ 	.word	0x000002e0


	//----- nvinfo : EIATTR_CRS_STACK_SIZE
	.align		4
.L_3541:
        /*0074*/ 	.byte	0x04, 0x1e
        /*0076*/ 	.short	(.L_3543 - .L_3542)
.L_3542:
        /*0078*/ 	.word	0x00000000


	//----- nvinfo : EIATTR_CBANK_PARAM_SIZE
	.align		4
.L_3543:
        /*007c*/ 	.byte	0x03, 0x19
        /*007e*/ 	.short	0x0ad0


	//----- nvinfo : EIATTR_PARAM_CBANK
	.align		4
        /*0080*/ 	.byte	0x04, 0x0a
        /*0082*/ 	.short	(.L_3545 - .L_3544)
	.align		4
.L_3544:
        /*0084*/ 	.word	index@(.nv.constant0._ZN2at6native40_GLOBAL__N__2351210d_8_Shape_cu_49f7391c19CatArrayBatchedCopyINS1_10OpaqueTypeILj16EEEjLi1ELi128ELi1EEEvPT_NS1_25CatArrInputTensorMetadataIS5_T0_XT2_EXT3_EEENS1_16TensorSizeStrideIS8_Lj4EEEiS8_)
        /*0088*/ 	.short	0x0210
        /*008a*/ 	.short	0x0ad0


	//----- nvinfo : EIATTR_SW_WAR
	.align		4
.L_3545:
        /*008c*/ 	.byte	0x04, 0x36
        /*008e*/ 	.short	(.L_3547 - .L_3546)
.L_3546:
        /*0090*/ 	.word	0x00000008
.L_3547:


//--------------------- .nv.info._ZN2at6native40_GLOBAL__N__2351210d_8_Shape_cu_49f7391c26CatArrayBatchedCopy_contigINS1_10OpaqueTypeILj16EEEjLi1ELi128ELi1EEEvPT_NS1_25CatArrInputTensorMetadataIS5_T0_XT2_EXT3_EEENS1_16TensorSizeStrideIS8_Lj4EEEiS8_ --------------------------
	.section	.nv.info._ZN2at6native40_GLOBAL__N__2351210d_8_Shape_cu_49f7391c26CatArrayBatchedCopy_contigINS1_10OpaqueTypeILj16EEEjLi1ELi128ELi1EEEvPT_NS1_25CatArrInputTensorMetadataIS5_T0_XT2_EXT3_EEENS1_16TensorSizeStrideIS8_Lj4EEEiS8_,"",@"SHT_CUDA_INFO"
	.sectionflags	@""
	.align	4


	//----- nvinfo : EIATTR_CUDA_API_VERSION
	.align		4
        /*0000*/ 	.byte	0x04, 0x37
        /*0002*/ 	.short	(.L_3549 - .L_3548)
.L_3548:
        /*0004*/ 	.word	0x00000082


	//----- nvinfo : EIATTR_KPARAM_INFO
	.align		4
.L_3549:
        /*0008*/ 	.byte	0x04, 0x17
        /*000a*/ 	.short	(.L_3551 - .L_3550)
.L_3550:
        /*000c*/ 	.word	0x00000000
        /*0010*/ 	.short	0x0004
        /*0012*/ 	.short	0x0acc
        /*0014*/ 	.byte	0x00, 0xf0, 0x11, 0x00


	//----- nvinfo : EIATTR_KPARAM_INFO
	.align		4
.L_3551:
        /*0018*/ 	.byte	0x04, 0x17
        /*001a*/ 	.short	(.L_3553 - .L_3552)
.L_3552:
        /*001c*/ 	.word	0x00000000
        /*0020*/ 	.short	0x0003
        /*0022*/ 	.short	0x0ac8
        /*0024*/ 	.byte	0x00, 0xf0, 0x11, 0x00


	//----- nvinfo : EIATTR_KPARAM_INFO
	.align		4
.L_3553:
        /*0028*/ 	.byte	0x04, 0x17
        /*002a*/ 	.short	(.L_3555 - .L_3554)
.L_3554:
        /*002c*/ 	.word	0x00000000
        /*0030*/ 	.short	0x0002
        /*0032*/ 	.short	0x0aa8
        /*0034*/ 	.byte	0x00, 0xf0, 0x81, 0x00


	//----- nvinfo : EIATTR_KPARAM_INFO
	.align		4
.L_3555:
        /*0038*/ 	.byte	0x04, 0x17
        /*003a*/ 	.short	(.L_3557 - .L_3556)
.L_3556:
        /*003c*/ 	.word	0x00000000
        /*0040*/ 	.short	0x0001
        /*0042*/ 	.short	0x0008
        /*0044*/ 	.byte	0x00, 0xf0, 0x81, 0x2a


	//----- nvinfo : EIATTR_KPARAM_INFO
	.align		4
.L_3557:
        /*0048*/ 	.byte	0x04, 0x17
        /*004a*/ 	.short	(.L_3559 - .L_3558)
.L_3558:
        /*004c*/ 	.word	0x00000000
        /*0050*/ 	.short	0x0000
        /*0052*/ 	.short	0x0000
        /*0054*/ 	.byte	0x00, 0xf0, 0x21, 0x00


	//----- nvinfo : EIATTR_SPARSE_MMA_MASK
	.align		4
.L_3559:
        /*0058*/ 	.byte	0x03, 0x50
        /*005a*/ 	.short	0x0000


	//----- nvinfo : EIATTR_MAXREG_COUNT
	.align		4
        /*005c*/ 	.byte	0x03, 0x1b
        /*005e*/ 	.short	0x00ff


	//----- nvinfo : EIATTR_MERCURY_ISA_VERSION
	.align		4
        /*0060*/ 	.byte	0x03, 0x5f
        /*0062*/ 	.short	0x0101


	//----- nvinfo : EIATTR_EXIT_INSTR_OFFSETS
	.align		4
        /*0064*/ 	.byte	0x04, 0x1c
        /*0066*/ 	.short	(.L_3561 - .L_3560)


	//   ....[0]....
.L_3560:
        /*0068*/ 	.word	0x000000a0


	//   ....[1]....
        /*006c*/ 	.word	0x000001d0


	//----- nvinfo : EIATTR_CRS_STACK_SIZE
	.align		4
.L_3561:
        /*0070*/ 	.byte	0x04, 0x1e
        /*0072*/ 	.short	(.L_3563 - .L_3562)
.L_3562:
        /*0074*/ 	.word	0x00000000


	//----- nvinfo : EIATTR_CBANK_PARAM_SIZE
	.align		4
.L_3563:
        /*0078*/ 	.byte	0x03, 0x19
        /*007a*/ 	.short	0x0ad0


	//----- nvinfo : EIATTR_PARAM_CBANK
	.align		4
        /*007c*/ 	.byte	0x04, 0x0a
        /*007e*/ 	.short	(.L_3565 - .L_3564)
	.align		4
.L_3564:
        /*0080*/ 	.word	index@(.nv.constant0._ZN2at6native40_GLOBAL__N__2351210d_8_Shape_cu_49f7391c26CatArrayBatchedCopy_contigINS1_10OpaqueTypeILj16EEEjLi1ELi128ELi1EEEvPT_NS1_25CatArrInputTensorMetadataIS5_T0_XT2_EXT3_EEENS1_16TensorSizeStrideIS8_Lj4EEEiS8_)
        /*0084*/ 	.short	0x0210
        /*0086*/ 	.short	0x0ad0


	//----- nvinfo : EIATTR_SW_WAR
	.align		4
.L_3565:
        /*0088*/ 	.byte	0x04, 0x36
        /*008a*/ 	.short	(.L_3567 - .L_3566)
.L_3566:
        /*008c*/ 	.word	0x00000008
.L_3567:


//--------------------- .nv.info._ZN2at6native40_GLOBAL__N__2351210d_8_Shape_cu_49f7391c35CatArrayBatchedCopy_alignedK_contigINS1_10OpaqueTypeILj16EEEjLi1ELi128ELi1ELi8EEEvPT_NS1_25CatArrInputTensorMetadataIS5_T0_XT2_EXT3_EEENS1_16TensorSizeStrideIS8_Lj4EEEiS8_ --------------------------
	.section	.nv.info._ZN2at6native40_GLOBAL__N__2351210d_8_Shape_cu_49f7391c35CatArrayBatchedCopy_alignedK_contigINS1_10OpaqueTypeILj16EEEjLi1ELi128ELi1ELi8EEEvPT_NS1_25CatArrInputTensorMetadataIS5_T0_XT2_EXT3_EEENS1_16TensorSizeStrideIS8_Lj4EEEiS8_,"",@"SHT_CUDA_INFO"
	.sectionflags	@""
	.align	4


	//----- nvinfo : EIATTR_CUDA_API_VERSION
	.align		4
        /*0000*/ 	.byte	0x04, 0x37
        /*0002*/ 	.short	(.L_3569 - .L_3568)
.L_3568:
        /*0004*/ 	.word	0x00000082


	//----- nvinfo : EIATTR_KPARAM_INFO
	.align		4
.L_3569:
        /*0008*/ 	.byte	0x04, 0x17
        /*000a*/ 	.short	(.L_3571 - .L_3570)
.L_3570:
        /*000c*/ 	.word	0x00000000
        /*0010*/ 	.short	0x0004
        /*0012*/ 	.short	0x0acc
        /*0014*/ 	.byte	0x00, 0xf0, 0x11, 0x00


	//----- nvinfo : EIATTR_KPARAM_INFO
	.align		4
.L_3571:
        /*0018*/ 	.byte	0x04, 0x17
        /*001a*/ 	.short	(.L_3573 - .L_3572)
.L_3572:
        /*001c*/ 	.word	0x00000000
        /*0020*/ 	.short	0x0003
        /*0022*/ 	.short	0x0ac8
        /*0024*/ 	.byte	0x00, 0xf0, 0x11, 0x00


	//----- nvinfo : EIATTR_KPARAM_INFO
	.align		4
.L_3573:
        /*0028*/ 	.byte	0x04, 0x17
        /*002a*/ 	.short	(.L_3575 - .L_3574)
.L_3574:
        /*002c*/ 	.word	0x00000000
        /*0030*/ 	.short	0x0002
        /*0032*/ 	.short	0x0aa8
        /*0034*/ 	.byte	0x00, 0xf0, 0x81, 0x00


	//----- nvinfo : EIATTR_KPARAM_INFO
	.align		4
.L_3575:
        /*0038*/ 	.byte	0x04, 0x17
        /*003a*/ 	.short	(.L_3577 - .L_3576)
.L_3576:
        /*003c*/ 	.word	0x00000000
        /*0040*/ 	.short	0x0001
        /*0042*/ 	.short	0x0008
        /*0044*/ 	.byte	0x00, 0xf0, 0x81, 0x2a


	//----- nvinfo : EIATTR_KPARAM_INFO
	.align		4
.L_3577:
        /*0048*/ 	.byte	0x04, 0x17
        /*004a*/ 	.short	(.L_3579 - .L_3578)
.L_3578:
        /*004c*/ 	.word	0x00000000
        /*0050*/ 	.short	0x0000
        /*0052*/ 	.short	0x0000
        /*0054*/ 	.byte	0x00, 0xf0, 0x21, 0x00


	//----- nvinfo : EIATTR_SPARSE_MMA_MASK
	.align		4
.L_3579:
        /*0058*/ 	.byte	0x03, 0x50
        /*005a*/ 	.short	0x0000


	//----- nvinfo : EIATTR_MAXREG_COUNT
	.align		4
        /*005c*/ 	.byte	0x03, 0x1b
        /*005e*/ 	.short	0x00ff


	//----- nvinfo : EIATTR_MERCURY_ISA_VERSION
	.align		4
        /*0060*/ 	.byte	0x03, 0x5f
        /*0062*/ 	.short	0x0101


	//----- nvinfo : EIATTR_EXIT_INSTR_OFFSETS
	.align		4
        /*0064*/ 	.byte	0x04, 0x1c
        /*0066*/ 	.short	(.L_3581 - .L_3580)


	//   ....[0]....
.L_3580:
        /*0068*/ 	.word	0x000000a0


	//   ....[1]....
        /*006c*/ 	.word	0x00000240


	//   ....[2]....
        /*0070*/ 	.word	0x000003c0


	//   ....[3]....
        /*0074*/ 	.word	0x00000600


	//----- nvinfo : EIATTR_CRS_STACK_SIZE
	.align		4
.L_3581:
        /*0078*/ 	.byte	0x04, 0x1e
        /*007a*/ 	.short	(.L_3583 - .L_3582)
.L_3582:
        /*007c*/ 	.word	0x00000000


	//----- nvinfo : EIATTR_CBANK_PARAM_SIZE
	.align		4
.L_3583:
        /*0080*/ 	.byte	0x03, 0x19
        /*0082*/ 	.short	0x0ad0


	//----- nvinfo : EIATTR_PARAM_CBANK
	.align		4
        /*0084*/ 	.byte	0x04, 0x0a
        /*0086*/ 	.short	(.L_3585 - .L_3584)
	.align		4
.L_3584:
        /*0088*/ 	.word	index@(.nv.constant0._ZN2at6native40_GLOBAL__N__2351210d_8_Shape_cu_49f7391c35CatArrayBatchedCopy_alignedK_contigINS1_10OpaqueTypeILj16EEEjLi1ELi128ELi1ELi8EEEvPT_NS1_25CatArrInputTensorMetadataIS5_T0_XT2_EXT3_EEENS1_16TensorSizeStrideIS8_Lj4EEEiS8_)
        /*008c*/ 	.short	0x0210
        /*008e*/ 	.short	0x0ad0


	//----- nvinfo : EIATTR_SW_WAR
	.align		4
.L_3585:
        /*0090*/ 	.byte	0x04, 0x36
        /*0092*/ 	.short	(.L_3587 - .L_3586)
.L_3586:
        /*0094*/ 	.word	0x00000008
.L_3587:


//--------------------- .nv.info._ZN2at6native40_GLOBAL__N__2351210d_8_Shape_cu_49f7391c35CatArrayBatchedCopy_alignedK_contigINS1_10OpaqueTypeILj16EEEjLi1ELi128ELi1ELi16EEEvPT_NS1_25CatArrInputTensorMetadataIS5_T0_XT2_EXT3_EEENS1_16TensorSizeStrideIS8_Lj4EEEiS8_ --------------------------
	.section	.nv.info._ZN2at6native40_GLOBAL__N__2351210d_8_Shape_cu_49f7391c35CatArrayBatchedCopy_alignedK_contigINS1_10OpaqueTypeILj16EEEjLi1ELi128ELi1ELi16EEEvPT_NS1_25CatArrInputTensorMetadataIS5_T0_XT2_EXT3_EEENS1_16TensorSizeStrideIS8_Lj4EEEiS8_,"",@"SHT_CUDA_INFO"
	.sectionflags	@""
	.align	4


	//----- nvinfo : EIATTR_CUDA_API_VERSION
	.align		4
        /*0000*/ 	.byte	0x04, 0x37
        /*0002*/ 	.short	(.L_3589 - .L_3588)
.L_3588:
        /*0004*/ 	.word	0x00000082


	//----- nvinfo : EIATTR_KPARAM_INFO
	.align		4
.L_3589:
        /*0008*/ 	.byte	0x04, 0x17
        /*000a*/ 	.short	(.L_3591 - .L_3590)
.L_3590:
        /*000c*/ 	.word	0x00000000
        /*0010*/ 	.short	0x0004
        /*0012*/ 	.short	0x0acc
        /*0014*/ 	.byte	0x00, 0xf0, 0x11, 0x00


	//----- nvinfo : EIATTR_KPARAM_INFO
	.align		4
.L_3591:
        /*0018*/ 	.byte	0x04, 0x17
        /*001a*/ 	.short	(.L_3593 - .L_3592)
.L_3592:
        /*001c*/ 	.word	0x00000000
        /*0020*/ 	.short	0x0003
        /*0022*/ 	.short	0x0ac8
        /*0024*/ 	.byte	0x00, 0xf0, 0x11, 0x00


	//----- nvinfo : EIATTR_KPARAM_INFO
	.align		4
.L_3593:
        /*0028*/ 	.byte	0x04, 0x17
        /*002a*/ 	.short	(.L_3595 - .L_3594)
.L_3594:
        /*002c*/ 	.word	0x00000000
        /*0030*/ 	.short	0x0002
        /*0032*/ 	.short	0x0aa8
        /*0034*/ 	.byte	0x00, 0xf0, 0x81, 0x00


	//----- nvinfo : EIATTR_KPARAM_INFO
	.align		4
.L_3595:
        /*0038*/ 	.byte	0x04, 0x17
        /*003a*/ 	.short	(.L_3597 - .L_3596)
.L_3596:
        /*003c*/ 	.word	0x00000000
        /*0040*/ 	.short	0x0001
        /*0042*/ 	.short	0x0008
        /*0044*/ 	.byte	0x00, 0xf0, 0x81, 0x2a


	//----- nvinfo : EIATTR_KPARAM_INFO
	.align		4
.L_3597:
        /*0048*/ 	.byte	0x04, 0x17
        /*004a*/ 	.short	(.L_3599 - .L_3598)
.L_3598:
        /*004c*/ 	.word	0x00000000
        /*0050*/ 	.short	0x0000
        /*0052*/ 	.short	0x0000
        /*0054*/ 	.byte	0x00, 0xf0, 0x21, 0x00


	//----- nvinfo : EIATTR_SPARSE_MMA_MASK
	.align		4
.L_3599:
        /*0058*/ 	.byte	0x03, 0x50
        /*005a*/ 	.short	0x0000


	//----- nvinfo : EIATTR_MAXREG_COUNT
	.align		4
        /*005c*/ 	.byte	0x03, 0x1b
        /*005e*/ 	.short	0x00ff


	//----- nvinfo : EIATTR_MERCURY_ISA_VERSION
	.align		4
        /*0060*/ 	.byte	0x03, 0x5f
        /*0062*/ 	.short	0x0101


	//----- nvinfo : EIATTR_EXIT_INSTR_OFFSETS
	.align		4
        /*0064*/ 	.byte	0x04, 0x1c
        /*0066*/ 	.short	(.L_3601 - .L_3600)


	//   ....[0]....
.L_3600:
        /*0068*/ 	.word	0x000000a0


	//   ....[1]....
        /*006c*/ 	.word	0x00000240


	//   ....[2]....
        /*0070*/ 	.word	0x000003c0


	//   ....[3]....
        /*0074*/ 	.word	0x00000600


	//----- nvinfo : EIATTR_CRS_STACK_SIZE
	.align		4
.L_3601:
        /*0078*/ 	.byte	0x04, 0x1e
        /*007a*/ 	.short	(.L_3603 - .L_3602)
.L_3602:
        /*007c*/ 	.word	0x00000000


	//----- nvinfo : EIATTR_CBANK_PARAM_SIZE
	.align		4
.L_3603:
        /*0080*/ 	.byte	0x03, 0x19
        /*0082*/ 	.short	0x0ad0


	//----- nvinfo : EIATTR_PARAM_CBANK
	.align		4
        /*0084*/ 	.byte	0x04, 0x0a
        /*0086*/ 	.short	(.L_3605 - .L_3604)
	.align		4
.L_3604:
        /*0088*/ 	.word	index@(.nv.constant0._ZN2at6native40_GLOBAL__N__2351210d_8_Shape_cu_49f7391c35CatArrayBatchedCopy_alignedK_contigINS1_10OpaqueTypeILj16EEEjLi1ELi128ELi1ELi16EEEvPT_NS1_25CatArrInputTensorMetadataIS5_T0_XT2_EXT3_EEENS1_16TensorSizeStrideIS8_Lj4EEEiS8_)
        /*008c*/ 	.short	0x0210
        /*008e*/ 	.short	0x0ad0


	//----- nvinfo : EIATTR_SW_WAR
	.align		4
.L_3605:
        /*0090*/ 	.byte	0x04, 0x36
        /*0092*/ 	.short	(.L_3607 - .L_3606)
.L_3606:
        /*0094*/ 	.word	0x00000008
.L_3607:


//--------------------- .nv.info._ZN2at6native40_GLOBAL__N__2351210d_8_Shape_cu_49f7391c30CatArrayBatchedCopy_vectorizedINS1_10OpaqueTypeILj16EEEjLi1ELi128ELi1ELi16ELi1EEEvPcNS1_25CatArrInputTensorMetadataIT_T0_XT2_EXT3_EEENS1_16TensorSizeStrideIS8_Lj4EEEiS8_ --------------------------
	.section	.nv.info._ZN2at6native40_GLOBAL__N__2351210d_8_Shape_cu_49f7391c30CatArrayBatchedCopy_vectorizedINS1_10OpaqueTypeILj16EEEjLi1ELi128ELi1ELi16ELi1EEEvPcNS1_25CatArrInputTensorMetadataIT_T0_XT2_EXT3_EEENS1_16TensorSizeStrideIS8_Lj4EEEiS8_,"",@"SHT_CUDA_INFO"
	.sectionflags	@""
	.align	4


	//----- nvinfo : EIATTR_CUDA_API_VERSION
	.align		4
        /*0000*/ 	.byte	0x04, 0x37
        /*0002*/ 	.short	(.L_3609 - .L_3608)
.L_3608:
        /*0004*/ 	.word	0x00000082


	//----- nvinfo : EIATTR_KPARAM_INFO
	.align		4
.L_3609:
        /*0008*/ 	.byte	0x04, 0x17
        /*000a*/ 	.short	(.L_3611 - .L_3610)
.L_3610:
        /*000c*/ 	.word	0x00000000
        /*0010*/ 	.short	0x0004
        /*0012*/ 	.short	0x0acc
        /*0014*/ 	.byte	0x00, 0xf0, 0x11, 0x00


	//----- nvinfo : EIATTR_KPARAM_INFO
	.align		4
.L_3611:
        /*0018*/ 	.byte	0x04, 0x17
        /*001a*/ 	.short	(.L_3613 - .L_3612)
.L_3612:
        /*001c*/ 	.word	0x00000000
        /*0020*/ 	.short	0x0003
        /*0022*/ 	.short	0x0ac8
        /*0024*/ 	.byte	0x00, 0xf0, 0x11, 0x00


	//----- nvinfo : EIATTR_KPARAM_INFO
	.align		4
.L_3613:
        /*0028*/ 	.byte	0x04, 0x17
        /*002a*/ 	.short	(.L_3615 - .L_3614)
.L_3614:
        /*002c*/ 	.word	0x00000000
        /*0030*/ 	.short	0x0002
        /*0032*/ 	.short	0x0aa8
        /*0034*/ 	.byte	0x00, 0xf0, 0x81, 0x00


	//----- nvinfo : EIATTR_KPARAM_INFO
	.align		4
.L_3615:
        /*0038*/ 	.byte	0x04, 0x17
        /*003a*/ 	.short	(.L_3617 - .L_3616)
.L_3616:
        /*003c*/ 	.word	0x00000000
        /*0040*/ 	.short	0x0001
        /*0042*/ 	.short	0x0008
        /*0044*/ 	.byte	0x00, 0xf0, 0x81, 0x2a


	//----- nvinfo : EIATTR_KPARAM_INFO
	.align		4
.L_3617:
        /*0048*/ 	.byte	0x04, 0x17
        /*004a*/ 	.short	(.L_3619 - .L_3618)
.L_3618:
        /*004c*/ 	.word	0x00000000
        /*0050*/ 	.short	0x0000
        /*0052*/ 	.short	0x0000
        /*0054*/ 	.byte	0x00, 0xf0, 0x21, 0x00


	//----- nvinfo : EIATTR_SPARSE_MMA_MASK
	.align		4
.L_3619:
        /*0058*/ 	.byte	0x03, 0x50
        /*005a*/ 	.short	0x0000


	//----- nvinfo : EIATTR_MAXREG_COUNT
	.align		4
        /*005c*/ 	.byte	0x03, 0x1b
        /*005e*/ 	.short	0x00ff


	//----- nvinfo : EIATTR_MERCURY_ISA_VERSION
	.align		4
        /*0060*/ 	.byte	0x03, 0x5f
        /*0062*/ 	.short	0x0101


	//----- nvinfo : EIATTR_EXIT_INSTR_OFFSETS
	.align		4
        /*0064*/ 	.byte	0x04, 0x1c
        /*0066*/ 	.short	(.L_3621 - .L_3620)


	//   ....[0]....
.L_3620:
        /*0068*/ 	.word	0x000000a0


	//   ....[1]....
        /*006c*/ 	.word	0x00000200


	//----- nvinfo : EIATTR_CRS_STACK_SIZE
	.align		4
.L_3621:
        /*0070*/ 	.byte	0x04, 0x1e
        /*0072*/ 	.short	(.L_3623 - .L_3622)
.L_3622:
        /*0074*/ 	.word	0x00000000


	//----- nvinfo : EIATTR_CBANK_PARAM_SIZE
	.align		4
.L_3623:
        /*0078*/ 	.byte	0x03, 0x19
        /*007a*/ 	.short	0x0ad0


	//----- nvinfo : EIATTR_PARAM_CBANK
	.align		4
        /*007c*/ 	.byte	0x04, 0x0a
        /*007e*/ 	.short	(.L_3625 - .L_3624)
	.align		4
.L_3624:
        /*0080*/ 	.word	index@(.nv.constant0._ZN2at6native40_GLOBAL__N__2351210d_8_Shape_cu_49f7391c30CatArrayBatchedCopy_vectorizedINS1_10OpaqueTypeILj16EEEjLi1ELi128ELi1ELi16ELi1EEEvPcNS1_25CatArrInputTensorMetadataIT_T0_XT2_EXT3_EEENS1_16TensorSizeStrideIS8_Lj4EEEiS8_)
        /*0084*/ 	.short	0x0210
        /*0086*/ 	.short	0x0ad0


	//----- nvinfo : EIATTR_SW_WAR
	.align		4
.L_3625:
        /*0088*/ 	.byte	0x04, 0x36
        /*008a*/ 	.short	(.L_3627 - .L_3626)
.L_3626:
        /*008c*/ 	.word	0x00000008
.L_3627:


//--------------------- .nv.info._ZN2at6native40_GLOBAL__N__2351210d_8_Shape_cu_49f7391c19CatArrayBatchedCopyINS1_10OpaqueTypeILj8EEEjLi4ELi128ELi1EEEvPT_NS1_25CatArrInputTensorMetadataIS5_T0_XT2_EXT3_EEENS1_16TensorSizeStrideIS8_Lj4EEEiS8_ --------------------------
	.section	.nv.info._ZN2at6native40_GLOBAL__N__2351210d_8_Shape_cu_49f7391c19CatArrayBatchedCopyINS1_10OpaqueTypeILj8EEEjLi4ELi128ELi1EEEvPT_NS1_25CatArrInputTensorMetadataIS5_T0_XT2_EXT3_EEENS1_16TensorSizeStrideIS8_Lj4EEEiS8_,"",@"SHT_CUDA_INFO"
	.sectionflags	@""
	.align	4


	//----- nvinfo : EIATTR_CUDA_API_VERSION
	.align		4
        /*0000*/ 	.byte	0x04, 0x37
        /*0002*/ 	.short	(.L_3629 - .L_3628)
.L_3628:
        /*0004*/ 	.word	0x00000082


	//----- nvinfo : EIATTR_KPARAM_INFO
	.align		4
.L_3629:
        /*0008*/ 	.byte	0x04, 0x17
        /*000a*/ 	.short	(.L_3631 - .L_3630)
.L_3630:
        /*000c*/ 	.word	0x00000000
        /*0010*/ 	.short	0x0004
        /*0012*/ 	.short	0x0acc
        /*0014*/ 	.byte	0x00, 0xf0, 0x11, 0x00


	//----- nvinfo : EIATTR_KPARAM_INFO
	.align		4
.L_3631:
        /*0018*/ 	.byte	0x04, 0x17
        /*001a*/ 	.short	(.L_3633 - .L_3632)
.L_3632:
        /*001c*/ 	.word	0x00000000
        /*0020*/ 	.short	0x0003
        /*0022*/ 	.short	0x0ac8
        /*0024*/ 	.byte	0x00, 0xf0, 0x11, 0x00


	//----- nvinfo : EIATTR_KPARAM_INFO
	.align		4
.L_3633:
        /*0028*/ 	.byte	0x04, 0x17
        /*002a*/ 	.short	(.L_3635 - .L_3634)
.L_3634:
        /*002c*/ 	.word	0x00000000
        /*0030*/ 	.short	0x0002
        /*0032*/ 	.short	0x0aa8
        /*0034*/ 	.byte	0x00, 0xf0, 0x81, 0x00


	//----- nvinfo : EIATTR_KPARAM_INFO
	.align		4
.L_3635:
        /*0038*/ 	.byte	0x04, 0x17
        /*003a*/ 	.short	(.L_3637 - .L_3636)
.L_3636:
        /*003c*/ 	.word	0x00000000
        /*0040*/ 	.short	0x0001
        /*0042*/ 	.short	0x0008
        /*0044*/ 	.byte	0x00, 0xf0, 0x81, 0x2a


	//----- nvinfo : EIATTR_KPARAM_INFO
	.align		4
.L_3637:
        /*0048*/ 	.byte	0x04, 0x17
        /*004a*/ 	.short	(.L_3639 - .L_3638)
.L_3638:
        /*004c*/ 	.word	0x00000000
        /*0050*/ 	.short	0x0000
        /*0052*/ 	.short	0x0000
        /*0054*/ 	.byte	0x00, 0xf0, 0x21, 0x00


	//----- nvinfo : EIATTR_SPARSE_MMA_MASK
	.align		4
.L_3639:
        /*0058*/ 	.byte	0x03, 0x50
        /*005a*/ 	.short	0x0000


	//----- nvinfo : EIATTR_MAXREG_COUNT
	.align		4
        /*005c*/ 	.byte	0x03, 0x1b
        /*005e*/ 	.short	0x00ff


	//----- nvinfo : EIATTR_MERCURY_ISA_VERSION
	.align		4
        /*0060*/ 	.byte	0x03, 0x5f
        /*0062*/ 	.short	0x0101


	//----- nvinfo : EIATTR_EXIT_INSTR_OFFSETS
	.align		4
        /*0064*/ 	.byte	0x04, 0x1c
        /*0066*/ 	.short	(.L_3641 - .L_3640)


	//   ....[0]....
.L_3640:
        /*0068*/ 	.word	0x000000a0


	//   ....[1]....
        /*006c*/ 	.word	0x00000710


	//   ....[2]....
        /*0070*/ 	.word	0x000010e0


	//----- nvinfo : EIATTR_CRS_STACK_SIZE
	.align		4
.L_3641:
        /*0074*/ 	.byte	0x04, 0x1e
        /*0076*/ 	.short	(.L_3643 - .L_3642)
.L_3642:
        /*0078*/ 	.word	0x00000000


	//----- nvinfo : EIATTR_CBANK_PARAM_SIZE
	.align		4
.L_3643:
        /*007c*/ 	.byte	0x03, 0x19
        /*007e*/ 	.short	0x0ad0


	//----- nvinfo : EIATTR_PARAM_CBANK
	.align		4
        /*0080*/ 	.byte	0x04, 0x0a
        /*0082*/ 	.short	(.L_3645 - .L_3644)
	.align		4
.L_3644:
        /*0084*/ 	.word	index@(.nv.constant0._ZN2at6native40_GLOBAL__N__2351210d_8_Shape_cu_49f7391c19CatArrayBatchedCopyINS1_10OpaqueTypeILj8EEEjLi4ELi128ELi1EEEvPT_NS1_25CatArrInputTensorMetadataIS5_T0_XT2_EXT3_EEENS1_16TensorSizeStrideIS8_Lj4EEEiS8_)
        /*0088*/ 	.short	0x0210
        /*008a*/ 	.short	0x0ad0


	//----- nvinfo : EIATTR_SW_WAR
	.align		4
.L_3645:
        /*008c*/ 	.byte	0x04, 0x36
        /*008e*/ 	.short	(.L_3647 - .L_3646)
.L_3646:
        /*0090*/ 	.word	0x00000008
.L_3647:


//--------------------- .nv.info._ZN2at6native40_GLOBAL__N__2351210d_8_Shape_cu_49f7391c26CatArrayBatchedCopy_contigINS1_10OpaqueTypeILj8EEEjLi4ELi128ELi1EEEvPT_NS1_25CatArrInputTensorMetadataIS5_T0_XT2_EXT3_EEENS1_16TensorSizeStrideIS8_Lj4EEEiS8_ --------------------------
	.section	.nv.info._ZN2at6native40_GLOBAL__N__2351210d_8_Shape_cu_49f7391c26CatArrayBatchedCopy_contigINS1_10OpaqueTypeILj8EEEjLi4ELi128ELi1EEEvPT_NS1_25CatArrInputTensorMetadataIS5_T0_XT2_EXT3_EEENS1_16TensorSizeStrideIS8_Lj4EEEiS8_,"",@"SHT_CUDA_INFO"
	.sectionflags	@""
	.align	4


	//----- nvinfo : EIATTR_CUDA_API_VERSION
	.align		4
        /*0000*/ 	.byte	0x04, 0x37
        /*0002*/ 	.short	(.L_3649 - .L_3648)
.L_3648:
        /*0004*/ 	.word	0x00000082


	//----- nvinfo : EIATTR_KPARAM_INFO
	.align		4
.L_3649:
        /*0008*/ 	.byte	0x04, 0x17
        /*000a*/ 	.short	(.L_3651 - .L_3650)
.L_3650:
        /*000c*/ 	.word	0x00000000
        /*0010*/ 	.short	0x0004
        /*0012*/ 	.short	0x0acc
        /*0014*/ 	.byte	0x00, 0xf0, 0x11, 0x00


	//----- nvinfo : EIATTR_KPARAM_INFO
	.align		4
.L_3651:
        /*0018*/ 	.byte	0x04, 0x17
        /*001a*/ 	.short	(.L_3653 - .L_3652)
.L_3652:
        /*001c*/ 	.word	0x00000000
        /*0020*/ 	.short	0x0003
        /*0022*/ 	.short	0x0ac8
        /*0024*/ 	.byte	0x00, 0xf0, 0x11, 0x00


	//----- nvinfo : EIATTR_KPARAM_INFO
	.align		4
.L_3653:
        /*0028*/ 	.byte	0x04, 0x17
        /*002a*/ 	.short	(.L_3655 - .L_3654)
.L_3654:
        /*002c*/ 	.word	0x00000000
        /*0030*/ 	.short	0x0002
        /*0032*/ 	.short	0x0aa8
        /*0034*/ 	.byte	0x00, 0xf0, 0x81, 0x00


	//----- nvinfo : EIATTR_KPARAM_INFO
	.align		4
.L_3655:
        /*0038*/ 	.byte	0x04, 0x17
        /*003a*/ 	.short	(.L_3657 - .L_3656)
.L_3656:
        /*003c*/ 	.word	0x00000000
        /*0040*/ 	.short	0x0001
        /*0042*/ 	.short	0x0008
        /*0044*/ 	.byte	0x00, 0xf0, 0x81, 0x2a


	//----- nvinfo : EIATTR_KPARAM_INFO
	.align		4
.L_3657:
        /*0048*/ 	.byte	0x04, 0x17
        /*004a*/ 	.short	(.L_3659 - .L_3658)
.L_3658:
        /*004c*/ 	.word	0x00000000
        /*0050*/ 	.short	0x0000
        /*0052*/ 	.short	0x0000
        /*0054*/ 	.byte	0x00, 0xf0, 0x21, 0x00


	//----- nvinfo : EIATTR_SPARSE_MMA_MASK
	.align		4
.L_3659:
        /*0058*/ 	.byte	0x03, 0x50
        /*005a*/ 	.short	0x0000


	//----- nvinfo : EIATTR_MAXREG_COUNT
	.align		4
        /*005c*/ 	.byte	0x03, 0x1b
        /*005e*/ 	.short	0x00ff


	//----- nvinfo : EIATTR_MERCURY_ISA_VERSION
	.align		4
        /*0060*/ 	.byte	0x03, 0x5f
        /*0062*/ 	.short	0x0101


	//----- nvinfo : EIATTR_EXIT_INSTR_OFFSETS
	.align		4
        /*0064*/ 	.byte	0x04, 0x1c
        /*0066*/ 	.short	(.L_3661 - .L_3660)


	//   ....[0]....
.L_3660:
        /*0068*/ 	.word	0x000000a0


	//   ....[1]....
        /*006c*/ 	.word	0x00000690


	//----- nvinfo : EIATTR_CRS_STACK_SIZE
	.align		4
.L_3661:
        /*0070*/ 	.byte	0x04, 0x1e
        /*0072*/ 	.short	(.L_3663 - .L_3662)
.L_3662:
        /*0074*/ 	.word	0x00000000


	//----- nvinfo : EIATTR_CBANK_PARAM_SIZE
	.align		4
.L_3663:
        /*0078*/ 	.byte	0x03, 0x19
        /*007a*/ 	.short	0x0ad0


	//----- nvinfo : EIATTR_PARAM_CBANK
	.align		4
        /*007c*/ 	.byte	0x04, 0x0a
        /*007e*/ 	.short	(.L_3665 - .L_3664)
	.align		4
.L_3664:
        /*0080*/ 	.word	index@(.nv.constant0._ZN2at6native40_GLOBAL__N__2351210d_8_Shape_cu_49f7391c26CatArrayBatchedCopy_contigINS1_10OpaqueTypeILj8EEEjLi4ELi128ELi1EEEvPT_NS1_25CatArrInputTensorMetadataIS5_T0_XT2_EXT3_EEENS1_16TensorSizeStrideIS8_Lj4EEEiS8_)
        /*0084*/ 	.short	0x0210
        /*0086*/ 	.short	0x0ad0


	//----- nvinfo : EIATTR_SW_WAR
	.align		4
.L_3665:
        /*0088*/ 	.byte	0x04, 0x36
        /*008a*/ 	.short	(.L_3667 - .L_3666)
.L_3666:
        /*008c*/ 	.word	0x00000008
.L_3667:


//--------------------- .nv.info._ZN2at6native40_GLOBAL__N__2351210d_8_Shape_cu_49f7391c35CatArrayBatchedCopy_alignedK_contigINS1_10OpaqueTypeILj8EEEjLi4ELi128ELi1ELi8EEEvPT_NS1_25CatArrInputTensorMetadataIS5_T0_XT2_EXT3_EEENS1_16TensorSizeStrideIS8_Lj4EEEiS8_ --------------------------
	.section	.nv.info._ZN2at6native40_GLOBAL__N__2351210d_8_Shape_cu_49f7391c35CatArrayBatchedCopy_alignedK_contigINS1_10OpaqueTypeILj8EEEjLi4ELi128ELi1ELi8EEEvPT_NS1_25CatArrInputTensorMetadataIS5_T0_XT2_EXT3_EEENS1_16TensorSizeStrideIS8_Lj4EEEiS8_,"",@"SHT_CUDA_INFO"
	.sectionflags	@""
	.align	4


	//----- nvinfo : EIATTR_CUDA_API_VERSION
	.align		4
        /*0000*/ 	.byte	0x04, 0x37
        /*0002*/ 	.short	(.L_3669 - .L_3668)
.L_3668:
        /*0004*/ 	.word	0x00000082


	//----- nvinfo : EIATTR_KPARAM_INFO
	.align		4
.L_3669:
        /*0008*/ 	.byte	0x04, 0x17
        /*000a*/ 	.short	(.L_3671 - .L_3670)
.L_3670:
        /*000c*/ 	.word	0x00000000
        /*0010*/ 	.short	0x0004
        /*0012*/ 	.short	0x0acc
        /*0014*/ 	.byte	0x00, 0xf0, 0x11, 0x00


	//----- nvinfo : EIATTR_KPARAM_INFO
	.align		4
.L_3671:
        /*0018*/ 	.byte	0x04, 0x17
        /*001a*/ 	.short	(.L_3673 - .L_3672)
.L_3672:
        /*001c*/ 	.word	0x00000000
        /*0020*/ 	.short	0x0003
        /*0022*/ 	.short	0x0ac8
        /*0024*/ 	.byte	0x00, 0xf0, 0x11, 0x00


	//----- nvinfo : EIATTR_KPARAM_INFO
	.align		4
.L_3673:
        /*0028*/ 	.byte	0x04, 0x17
        /*002a*/ 	.short	(.L_3675 - .L_3674)
.L_3674:
        /*002c*/ 	.word	0x00000000
        /*0030*/ 	.short	0x0002
        /*0032*/ 	.short	0x0aa8
        /*0034*/ 	.byte	0x00, 0xf0, 0x81, 0x00


	//----- nvinfo : EIATTR_KPARAM_INFO
	.align		4
.L_3675:
        /*0038*/ 	.byte	0x04, 0x17
        /*003a*/ 	.short	(.L_3677 - .L_3676)
.L_3676:
        /*003c*/ 	.word	0x00000000
        /*0040*/ 	.short	0x0001
        /*0042*/ 	.short	0x0008
        /*0044*/ 	.byte	0x00, 0xf0, 0x81, 0x2a


	//----- nvinfo : EIATTR_KPARAM_INFO
	.align		4
.L_3677:
        /*0048*/ 	.byte	0x04, 0x17
        /*004a*/ 	.short	(.L_3679 - .L_3678)
.L_3678:
        /*004c*/ 	.word	0x00000000
        /*0050*/ 	.short	0x0000
        /*0052*/ 	.short	0x0000
        /*0054*/ 	.byte	0x00, 0xf0, 0x21, 0x00


	//----- nvinfo : EIATTR_SPARSE_MMA_MASK
	.align		4
.L_3679:
        /*0058*/ 	.byte	0x03, 0x50
        /*005a*/ 	.short	0x0000


	//----- nvinfo : EIATTR_MAXREG_COUNT
	.align		4
        /*005c*/ 	.byte	0x03, 0x1b
        /*005e*/ 	.short	0x00ff


	//----- nvinfo : EIATTR_MERCURY_ISA_VERSION
	.align		4
        /*0060*/ 	.byte	0x03, 0x5f
        /*0062*/ 	.short	0x0101


	//----- nvinfo : EIATTR_EXIT_INSTR_OFFSETS
	.align		4
        /*0064*/ 	.byte	0x04, 0x1c
        /*0066*/ 	.short	(.L_3681 - .L_3680)


	//   ....[0]....
.L_3680:
        /*0068*/ 	.word	0x000000a0


	//   ....[1]....
        /*006c*/ 	.word	0x00000710


	//   ....[2]....
        /*0070*/ 	.word	0x00000d50


	//   ....[3]....
        /*0074*/ 	.word	0x00001ae0


	//----- nvinfo : EIATTR_CRS_STACK_SIZE
	.align		4
.L_3681:
        /*0078*/ 	.byte	0x04, 0x1e
        /*007a*/ 	.short	(.L_3683 - .L_3682)
.L_3682:
        /*007c*/ 	.word	0x00000000


	//----- nvinfo : EIATTR_CBANK_PARAM_SIZE
	.align		4
.L_3683:
        /*0080*/ 	.byte	0x03, 0x19
        /*0082*/ 	.short	0x0ad0


	//----- nvinfo : EIATTR_PARAM_CBANK
	.align		4
        /*0084*/ 	.byte	0x04, 0x0a
        /*0086*/ 	.short	(.L_3685 - .L_3684)
	.align		4
.L_3684:
        /*0088*/ 	.word	index@(.nv.constant0._ZN2at6native40_GLOBAL__N__2351210d_8_Shape_cu_49f7391c35CatArrayBatchedCopy_alignedK_contigINS1_10OpaqueTypeILj8EEEjLi4ELi128ELi1ELi8EEEvPT_NS1_25CatArrInputTensorMetadataIS5_T0_XT2_EXT3_EEENS1_16TensorSizeStrideIS8_Lj4EEEiS8_)
        /*008c*/ 	.short	0x0210
        /*008e*/ 	.short	0x0ad0


	//----- nvinfo : EIATTR_SW_WAR
	.align		4
.L_3685:
        /*0090*/ 	.byte	0x04, 0x36
        /*0092*/ 	.short	(.L_3687 - .L_3686)
.L_3686:
        /*0094*/ 	.word	0x00000008
.L_3687:


//--------------------- .nv.info._ZN2at6native40_GLOBAL__N__2351210d_8_Shape_cu_49f7391c35CatArrayBatchedCopy_alignedK_contigINS1_10OpaqueTypeILj8EEEjLi4ELi128ELi1ELi16EEEvPT_NS1_25CatArrInputTensorMetadataIS5_T0_XT2_EXT3_EEENS1_16TensorSizeStrideIS8_Lj4EEEiS8_ --------------------------
	.section	.nv.info._ZN2at6native40_GLOBAL__N__2351210d_8_Shape_cu_49f7391c35CatArrayBatchedCopy_alignedK_contigINS1_10OpaqueTypeILj8EEEjLi4ELi128ELi1ELi16EEEvPT_NS1_25CatArrInputTensorMetadataIS5_T0_XT2_EXT3_EEENS1_16TensorSizeStrideIS8_Lj4EEEiS8_,"",@"SHT_CUDA_INFO"
	.sectionflags	@""
	.align	4


	//----- nvinfo : EIATTR_CUDA_API_VERSION
	.align		4
        /*0000*/ 	.byte	0x04, 0x37
        /*0002*/ 	.short	(.L_3689 - .L_3688)
.L_3688:
        /*0004*/ 	.word	0x00000082


	//----- nvinfo : EIATTR_KPARAM_INFO
	.align		4
.L_3689:
        /*0008*/ 	.byte	0x04, 0x17
        /*000a*/ 	.short	(.L_3691 - .L_3690)
.L_3690:
        /*000c*/ 	.word	0x00000000
        /*0010*/ 	.short	0x0004
        /*0012*/ 	.short	0x0acc
        /*0014*/ 	.byte	0x00, 0xf0, 0x11, 0x00


	//----- nvinfo : EIATTR_KPARAM_INFO
	.align		4
.L_3691:
        /*0018*/ 	.byte	0x04, 0x17
        /*001a*/ 	.short	(.L_3693 - .L_3692)
.L_3692:
        /*001c*/ 	.word	0x00000000
        /*0020*/ 	.short	0x0003
        /*0022*/ 	.short	0x0ac8
        /*0024*/ 	.byte	0x00, 0xf0, 0x11, 0x00


	//----- nvinfo : EIATTR_KPARAM_INFO
	.align		4
.L_3693:
        /*0028*/ 	.byte	0x04, 0x17
        /*002a*/ 	.short	(.L_3695 - .L_3694)
.L_3694:
        /*002c*/ 	.word	0x00000000
        /*0030*/ 	.short	0x0002
        /*0032*/ 	.short	0x0aa8
        /*0034*/ 	.byte	0x00, 0xf0, 0x81, 0x00


	//----- nvinfo : EIATTR_KPARAM_INFO
	.align		4
.L_3695:
        /*0038*/ 	.byte	0x04, 0x17
        /*003a*/ 	.short	(.L_3697 - .L_3696)
.L_3696:
        /*003c*/ 	.word	0x00000000
        /*0040*/ 	.short	0x0001
        /*0042*/ 	.short	0x0008
        /*0044*/ 	.byte	0x00, 0xf0, 0x81, 0x2a


	//----- nvinfo : EIATTR_KPARAM_INFO
	.align		4
.L_3697:
        /*0048*/ 	.byte	0x04, 0x17
        /*004a*/ 	.short	(.L_3699 - .L_3698)
.L_3698:
        /*004c*/ 	.word	0x00000000
        /*0050*/ 	.short	0x0000
        /*0052*/ 	.short	0x0000
        /*0054*/ 	.byte	0x00, 0xf0, 0x21, 0x00


	//----- nvinfo : EIATTR_SPARSE_MMA_MASK
	.align		4
.L_3699:
        /*0058*/ 	.byte	0x03, 0x50
        /*005a*/ 	.short	0x0000


	//----- nvinfo : EIATTR_MAXREG_COUNT
	.align		4
        /*005c*/ 	.byte	0x03, 0x1b
        /*005e*/ 	.short	0x00ff


	//----- nvinfo : EIATTR_MERCURY_ISA_VERSION
	.align		4
        /*0060*/ 	.byte	0x03, 0x5f
        /*0062*/ 	.short	0x0101


	//----- nvinfo : EIATTR_EXIT_INSTR_OFFSETS
	.align		4
        /*0064*/ 	.byte	0x04, 0x1c
        /*0066*/ 	.short	(.L_3701 - .L_3700)


	//   ....[0]....
.L_3700:
        /*0068*/ 	.word	0x000000b0


	//   ....[1]....
        /*006c*/ 	.word	0x000009d0


	//   ....[2]....
        /*0070*/ 	.word	0x00001010


	//   ....[3]....
        /*0074*/ 	.word	0x00001da0


	//----- nvinfo : EIATTR_CRS_STACK_SIZE
	.align		4
.L_3701:
        /*0078*/ 	.byte	0x04, 0x1e
        /*007a*/ 	.short	(.L_3703 - .L_3702)
.L_3702:
        /*007c*/ 	.word	0x00000000


	//----- nvinfo : EIATTR_CBANK_PARAM_SIZE
	.align		4
.L_3703:
        /*0080*/ 	.byte	0x03, 0x19
        /*0082*/ 	.short	0x0ad0


	//----- nvinfo : EIATTR_PARAM_CBANK
	.align		4
        /*0084*/ 	.byte	0x04, 0x0a
        /*0086*/ 	.short	(.L_3705 - .L_3704)
	.align		4
.L_3704:
        /*0088*/ 	.word	index@(.nv.constant0._ZN2at6native40_GLOBAL__N__2351210d_8_Shape_cu_49f7391c35CatArrayBatchedCopy_alignedK_contigINS1_10OpaqueTypeILj8EEEjLi4ELi128ELi1ELi16EEEvPT_NS1_25CatArrInputTensorMetadataIS5_T0_XT2_EXT3_EEENS1_16TensorSizeStrideIS8_Lj4EEEiS8_)
        /*008c*/ 	.short	0x0210
        /*008e*/ 	.short	0x0ad0


	//----- nvinfo : EIATTR_SW_WAR
	.align		4
.L_3705:
        /*0090*/ 	.byte	0x04, 0x36
        /*0092*/ 	.short	(.L_3707 - .L_3706)
.L_3706:
        /*0094*/ 	.word	0x00000008
.L_3707:


//--------------------- .nv.info._ZN2at6native40_GLOBAL__N__2351210d_8_Shape_cu_49f7391c30CatArrayBatchedCopy_vectorizedINS1_10OpaqueTypeILj8EEEjLi4ELi128ELi1ELi16ELi2EEEvPcNS1_25CatArrInputTensorMetadataIT_T0_XT2_EXT3_EEENS1_16TensorSizeStrideIS8_Lj4EEEiS8_ --------------------------
	.section	.nv.info._ZN2at6native40_GLOBAL__N__2351210d_8_Shape_cu_49f7391c30CatArrayBatchedCopy_vectorizedINS1_10OpaqueTypeILj8EEEjLi4ELi128ELi1ELi16ELi2EEEvPcNS1_25CatArrInputTensorMetadataIT_T0_XT2_EXT3_EEENS1_16TensorSizeStrideIS8_Lj4EEEiS8_,"",@"SHT_CUDA_INFO"
	.sectionflags	@""
	.align	4


	//----- nvinfo : EIATTR_CUDA_API_VERSION
	.align		4
        /*0000*/ 	.byte	0x04, 0x37
        /*0002*/ 	.short	(.L_3709 - .L_3708)
.L_3708:
        /*0004*/ 	.word	0x00000082


	//----- nvinfo : EIATTR_KPARAM_INFO
	.align		4
.L_3709:
        /*0008*/ 	.byte	0x04, 0x17
        /*000a*/ 	.short	(.L_3711 - .L_3710)
.L_3710:
        /*000c*/ 	.word	0x00000000
        /*0010*/ 	.short	0x0004
        /*0012*/ 	.short	0x0acc
        /*0014*/ 	.byte	0x00, 0xf0, 0x11, 0x00


	//----- nvinfo : EIATTR_KPARAM_INFO
	.align		4
.L_3711:
        /*0018*/ 	.byte	0x04, 0x17
        /*001a*/ 	.short	(.L_3713 - .L_3712)
.L_3712:
        /*001c*/ 	.word	0x00000000
        /*0020*/ 	.short	0x0003
        /*0022*/ 	.short	0x0ac8
        /*0024*/ 	.byte	0x00, 0xf0, 0x11, 0x00


	//----- nvinfo : EIATTR_KPARAM_INFO
	.align		4
.L_3713:
        /*0028*/ 	.byte	0x04, 0x17
        /*002a*/ 	.short	(.L_3715 - .L_3714)
.L_3714:
        /*002c*/ 	.word	0x00000000
        /*0030*/ 	.short	0x0002
        /*0032*/ 	.short	0x0aa8
        /*0034*/ 	.byte	0x00, 0xf0, 0x81, 0x00


	//----- nvinfo : EIATTR_KPARAM_INFO
	.align		4
.L_3715:
        /*0038*/ 	.byte	0x04, 0x17
        /*003a*/ 	.short	(.L_3717 - .L_3716)
.L_3716:
        /*003c*/ 	.word	0x00000000
        /*0040*/ 	.short	0x0001
        /*0042*/ 	.short	0x0008
        /*0044*/ 	.byte	0x00, 0xf0, 0x81, 0x2a


	//----- nvinfo : EIATTR_KPARAM_INFO
	.align		4
.L_3717:
        /*0048*/ 	.byte	0x04, 0x17
        /*004a*/ 	.short	(.L_3719 - .L_3718)
.L_3718:
        /*004c*/ 	.word	0x00000000
        /*0050*/ 	.short	0x0000
        /*0052*/ 	.short	0x0000
        /*0054*/ 	.byte	0x00, 0xf0, 0x21, 0x00


	//----- nvinfo : EIATTR_SPARSE_MMA_MASK
	.align		4
.L_3719:
        /*0058*/ 	.byte	0x03, 0x50
        /*005a*/ 	.short	0x0000


	//----- nvinfo : EIATTR_MAXREG_COUNT
	.align		4
        /*005c*/ 	.byte	0x03, 0x1b
        /*005e*/ 	.short	0x00ff


	//----- nvinfo : EIATTR_MERCURY_ISA_VERSION
	.align		4
        /*0060*/ 	.byte	0x03, 0x5f
        /*0062*/ 	.short	0x0101


	//----- nvinfo : EIATTR_EXIT_INSTR_OFFSETS
	.align		4
        /*0064*/ 	.byte	0x04, 0x1c
        /*0066*/ 	.short	(.L_3721 - .L_3720)


	//   ....[0]....
.L_3720:
        /*0068*/ 	.word	0x000000b0


	//   ....[1]....
        /*006c*/ 	.word	0x00000700


	//----- nvinfo : EIATTR_CRS_STACK_SIZE
	.align		4
.L_3721:
        /*0070*/ 	.byte	0x04, 0x1e
        /*0072*/ 	.short	(.L_3723 - .L_3722)
.L_3722:
        /*0074*/ 	.word	0x00000000


	//----- nvinfo : EIATTR_CBANK_PARAM_SIZE
	.align		4
.L_3723:
        /*0078*/ 	.byte	0x03, 0x19
        /*007a*/ 	.short	0x0ad0


	//----- nvinfo : EIATTR_PARAM_CBANK
	.align		4
        /*007c*/ 	.byte	0x04, 0x0a
        /*007e*/ 	.short	(.L_3725 - .L_3724)
	.align		4
.L_3724:
        /*0080*/ 	.word	index@(.nv.constant0._ZN2at6native40_GLOBAL__N__2351210d_8_Shape_cu_49f7391c30CatArrayBatchedCopy_vectorizedINS1_10OpaqueTypeILj8EEEjLi4ELi128ELi1ELi16ELi2EEEvPcNS1_25CatArrInputTensorMetadataIT_T0_XT2_EXT3_EEENS1_16TensorSizeStrideIS8_Lj4EEEiS8_)
        /*0084*/ 	.short	0x0210
        /*0086*/ 	.short	0x0ad0


	//----- nvinfo : EIATTR_SW_WAR
	.align		4
.L_3725:
        /*0088*/ 	.byte	0x04, 0x36
        /*008a*/ 	.short	(.L_3727 - .L_3726)
.L_3726:
        /*008c*/ 	.word	0x00000008
.L_3727:


//--------------------- .nv.info._ZN2at6native40_GLOBAL__N__2351210d_8_Shape_cu_49f7391c19CatArrayBatchedCopyINS1_10OpaqueTypeILj8EEEjLi3ELi128ELi1EEEvPT_NS1_25CatArrInputTensorMetadataIS5_T0_XT2_EXT3_EEENS1_16TensorSizeStrideIS8_Lj4EEEiS8_ --------------------------
	.section	.nv.info._ZN2at6native40_GLOBAL__N__2351210d_8_Shape_cu_49f7391c19CatArrayBatchedCopyINS1_10OpaqueTypeILj8EEEjLi3ELi128ELi1EEEvPT_NS1_25CatArrInputTensorMetadataIS5_T0_XT2_EXT3_EEENS1_16TensorSizeStrideIS8_Lj4EEEiS8_,"",@"SHT_CUDA_INFO"
	.sectionflags	@""
	.align	4


	//----- nvinfo : EIATTR_CUDA_API_VERSION
	.align		4
        /*0000*/ 	.byte	0x04, 0x37
        /*0002*/ 	.short	(.L_3729 - .L_3728)
.L_3728:
        /*0004*/ 	.word	0x00000082


	//----- nvinfo : EIATTR_KPARAM_INFO
	.align		4
.L_3729:
        /*0008*/ 	.byte	0x04, 0x17
        /*000a*/ 	.short	(.L_3731 - .L_3730)
.L_3730:
        /*000c*/ 	.word	0x00000000
        /*0010*/ 	.short	0x0004
        /*0012*/ 	.short	0x0acc
        /*0014*/ 	.byte	0x00, 0xf0, 0x11, 0x00


	//----- nvinfo : EIATTR_KPARAM_INFO
	.align		4
.L_3731:
        /*0018*/ 	.byte	0x04, 0x17
        /*001a*/ 	.short	(.L_3733 - .L_3732)
.L_3732:
        /*001c*/ 	.word	0x00000000
        /*0020*/ 	.short	0x0003
        /*0022*/ 	.short	0x0ac8
        /*0024*/ 	.byte	0x00, 0xf0, 0x11, 0x00


	//----- nvinfo : EIATTR_KPARAM_INFO
	.align		4
.L_3733:
        /*0028*/ 	.byte	0x04, 0x17
        /*002a*/ 	.short	(.L_3735 - .L_3734)
.L_3734:
        /*002c*/ 	.word	0x00000000
        /*0030*/ 	.short	0x0002
        /*0032*/ 	.short	0x0aa8
        /*0034*/ 	.byte	0x00, 0xf0, 0x81, 0x00


	//----- nvinfo : EIATTR_KPARAM_INFO
	.align		4
.L_3735:
        /*0038*/ 	.byte	0x04, 0x17
        /*003a*/ 	.short	(.L_3737 - .L_3736)
.L_3736:
        /*003c*/ 	.word	0x00000000
        /*0040*/ 	.short	0x0001
        /*0042*/ 	.short	0x0008
        /*0044*/ 	.byte	0x00, 0xf0, 0x81, 0x2a


	//----- nvinfo : EIATTR_KPARAM_INFO
	.align		4
.L_3737:
        /*0048*/ 	.byte	0x04, 0x17
        /*004a*/ 	.short	(.L_3739 - .L_3738)
.L_3738:
        /*004c*/ 	.word	0x00000000
        /*0050*/ 	.short	0x0000
        /*0052*/ 	.short	0x0000
        /*0054*/ 	.byte	0x00, 0xf0, 0x21, 0x00


	//----- nvinfo : EIATTR_SPARSE_MMA_MASK
	.align		4
.L_3739:
        /*0058*/ 	.byte	0x03, 0x50
        /*005a*/ 	.short	0x0000


	//----- nvinfo : EIATTR_MAXREG_COUNT
	.align		4
        /*005c*/ 	.byte	0x03, 0x1b
        /*005e*/ 	.short	0x00ff


	//----- nvinfo : EIATTR_MERCURY_ISA_VERSION
	.align		4
        /*0060*/ 	.byte	0x03, 0x5f
        /*0062*/ 	.short	0x0101


	//----- nvinfo : EIATTR_EXIT_INSTR_OFFSETS
	.align		4
        /*0064*/ 	.byte	0x04, 0x1c
        /*0066*/ 	.short	(.L_3741 - .L_3740)


	//   ....[0]....
.L_3740:
        /*0068*/ 	.word	0x000000a0


	//   ....[1]....
        /*006c*/ 	.word	0x00000550


	//   ....[2]....
        /*0070*/ 	.word	0x00000c10


	//----- nvinfo : EIATTR_CRS_STACK_SIZE
	.align		4
.L_3741:
        /*0074*/ 	.byte	0x04, 0x1e
        /*0076*/ 	.short	(.L_3743 - .L_3742)
.L_3742:
        /*0078*/ 	.word	0x00000000


	//----- nvinfo : EIATTR_CBANK_PARAM_SIZE
	.align		4
.L_3743:
        /*007c*/ 	.byte	0x03, 0x19
        /*007e*/ 	.short	0x0ad0


	//----- nvinfo : EIATTR_PARAM_CBANK
	.align		4
        /*0080*/ 	.byte	0x04, 0x0a
        /*0082*/ 	.short	(.L_3745 - .L_3744)
	.align		4
.L_3744:
        /*0084*/ 	.word	index@(.nv.constant0._ZN2at6native40_GLOBAL__N__2351210d_8_Shape_cu_49f7391c19CatArrayBatchedCopyINS1_10OpaqueTypeILj8EEEjLi3ELi128ELi1EEEvPT_NS1_25CatArrInputTensorMetadataIS5_T0_XT2_EXT3_EEENS1_16TensorSizeStrideIS8_Lj4EEEiS8_)
        /*0088*/ 	.short	0x0210
        /*008a*/ 	.short	0x0ad0


	//----- nvinfo : EIATTR_SW_WAR
	.align		4
.L_3745:
        /*008c*/ 	.byte	0x04, 0x36
        /*008e*/ 	.short	(.L_3747 - .L_3746)
.L_3746:
        /*0090*/ 	.word	0x00000008
.L_3747:


//--------------------- .nv.info._ZN2at6native40_GLOBAL__N__2351210d_8_Shape_cu_49f7391c26CatArrayBatchedCopy_contigINS1_10OpaqueTypeILj8EEEjLi3ELi128ELi1EEEvPT_NS1_25CatArrInputTensorMetadataIS5_T0_XT2_EXT3_EEENS1_16TensorSizeStrideIS8_Lj4EEEiS8_ --------------------------
	.section	.nv.info._ZN2at6native40_GLOBAL__N__2351210d_8_Shape_cu_49f7391c26CatArrayBatchedCopy_contigINS1_10OpaqueTypeILj8EEEjLi3ELi128ELi1EEEvPT_NS1_25CatArrInputTensorMetadataIS5_T0_XT2_EXT3_EEENS1_16TensorSizeStrideIS8_Lj4EEEiS8_,"",@"SHT_CUDA_INFO"
	.sectionflags	@""
	.align	4


	//----- nvinfo : EIATTR_CUDA_API_VERSION
	.align		4
        /*0000*/ 	.byte	0x04, 0x37
        /*0002*/ 	.short	(.L_3749 - .L_3748)
.L_3748:
        /*0004*/ 	.word	0x00000082


	//----- nvinfo : EIATTR_KPARAM_INFO
	.align		4
.L_3749:
        /*0008*/ 	.byte	0x04, 0x17
        /*000a*/ 	.short	(.L_3751 - .L_3750)
.L_3750:
        /*000c*/ 	.word	0x00000000
        /*0010*/ 	.short	0x0004
        /*0012*/ 	.short	0x0acc
        /*0014*/ 	.byte	0x00, 0xf0, 0x11, 0x00


	//----- nvinfo : EIATTR_KPARAM_INFO
	.align		4
.L_3751:
        /*0018*/ 	.byte	0x04, 0x17
        /*001a*/ 	.short	(.L_3753 - .L_3752)
.L_3752:
        /*001c*/ 	.word	0x00000000
        /*0020*/ 	.short	0x0003
        /*0022*/ 	.short	0x0ac8
        /*0024*/ 	.byte	0x00, 0xf0, 0x11, 0x00


	//----- nvinfo : EIATTR_KPARAM_INFO
	.align		4
.L_3753:
        /*0028*/ 	.byte	0x04, 0x17
        /*002a*/ 	.short	(.L_3755 - .L_3754)
.L_3754:
        /*002c*/ 	.word	0x00000000
        /*0030*/ 	.short	0x0002
        /*0032*/ 	.short	0x0aa8
        /*0034*/ 	.byte	0x00, 0xf0, 0x81, 0x00


	//----- nvinfo : EIATTR_KPARAM_INFO
	.align		4
.L_3755:
        /*0038*/ 	.byte	0x04, 0x17
        /*003a*/ 	.short	(.L_3757 - .L_3756)
.L_3756:
        /*003c*/ 	.word	0x00000000
        /*0040*/ 	.short	0x0001
        /*0042*/ 	.short	0x0008
        /*0044*/ 	.byte	0x00, 0xf0, 0x81, 0x2a


	//----- nvinfo : EIATTR_KPARAM_INFO
	.align		4
.L_3757:
        /*0048*/ 	.byte	0x04, 0x17
        /*004a*/ 	.short	(.L_3759 - .L_3758)
.L_3758:
        /*004c*/ 	.word	0x00000000
        /*0050*/ 	.short	0x0000
        /*0052*/ 	.short	0x0000
        /*0054*/ 	.byte	0x00, 0xf0, 0x21, 0x00


	//----- nvinfo : EIATTR_SPARSE_MMA_MASK
	.align		4
.L_3759:
        /*0058*/ 	.byte	0x03, 0x50
        /*005a*/ 	.short	0x0000


	//----- nvinfo : EIATTR_MAXREG_COUNT
	.align		4
        /*005c*/ 	.byte	0x03, 0x1b
        /*005e*/ 	.short	0x00ff


	//----- nvinfo : EIATTR_MERCURY_ISA_VERSION
	.align		4
        /*0060*/ 	.byte	0x03, 0x5f
        /*0062*/ 	.short	0x0101


	//----- nvinfo : EIATTR_EXIT_INSTR_OFFSETS
	.align		4
        /*0064*/ 	.byte	0x04, 0x1c
        /*0066*/ 	.short	(.L_3761 - .L_3760)


	//   ....[0]....
.L_3760:
        /*0068*/ 	.word	0x000000a0


	//   ....[1]....
        /*006c*/ 	.word	0x00000510


	//----- nvinfo : EIATTR_CRS_STACK_SIZE
	.align		4
.L_3761:
        /*0070*/ 	.byte	0x04, 0x1e
        /*0072*/ 	.short	(.L_3763 - .L_3762)
.L_3762:
        /*0074*/ 	.word	0x00000000


	//----- nvinfo : EIATTR_CBANK_PARAM_SIZE
	.align		4
.L_3763:
        /*0078*/ 	.byte	0x03, 0x19
        /*007a*/ 	.short	0x0ad0


	//----- nvinfo : EIATTR_PARAM_CBANK
	.align		4
        /*007c*/ 	.byte	0x04, 0x0a
        /*007e*/ 	.short	(.L_3765 - .L_3764)
	.align		4
.L_3764:
        /*0080*/ 	.word	index@(.nv.constant0._ZN2at6native40_GLOBAL__N__2351210d_8_Shape_cu_49f7391c26CatArrayBatchedCopy_contigINS1_10OpaqueTypeILj8EEEjLi3ELi128ELi1EEEvPT_NS1_25CatArrInputTensorMetadataIS5_T0_XT2_EXT3_EEENS1_16TensorSizeStrideIS8_Lj4EEEiS8_)
        /*0084*/ 	.short	0x0210
        /*0086*/ 	.short	0x0ad0


	//----- nvinfo : EIATTR_SW_WAR
	.align		4
.L_3765:
        /*0088*/ 	.byte	0x04, 0x36
        /*008a*/ 	.short	(.L_3767 - .L_3766)
.L_3766:
        /*008c*/ 	.word	0x00000008
.L_3767:


//--------------------- .nv.info._ZN2at6native40_GLOBAL__N__2351210d_8_Shape_cu_49f7391c35CatArrayBatchedCopy_alignedK_contigINS1_10OpaqueTypeILj8EEEjLi3ELi128ELi1ELi8EEEvPT_NS1_25CatArrInputTensorMetadataIS5_T0_XT2_EXT3_EEENS1_16TensorSizeStrideIS8_Lj4EEEiS8_ --------------------------
	.section	.nv.info._ZN2at6native40_GLOBAL__N__2351210d_8_Shape_cu_49f7391c35CatArrayBatchedCopy_alignedK_contigINS1_10OpaqueTypeILj8EEEjLi3ELi128ELi1ELi8EEEvPT_NS1_25CatArrInputTensorMetadataIS5_T0_XT2_EXT3_EEENS1_16TensorSizeStrideIS8_Lj4EEEiS8_,"",@"SHT_CUDA_INFO"
	.sectionflags	@""
	.align	4


	//----- nvinfo : EIATTR_CUDA_API_VERSION
	.align		4
        /*0000*/ 	.byte	0x04, 0x37
        /*0002*/ 	.short	(.L_3769 - .L_3768)
.L_3768:
        /*0004*/ 	.word	0x00000082


	//----- nvinfo : EIATTR_KPARAM_INFO
	.align		4
.L_3769:
        /*0008*/ 	.byte	0x04, 0x17
        /*000a*/ 	.short	(.L_3771 - .L_3770)
.L_3770:
        /*000c*/ 	.word	0x00000000
        /*0010*/ 	.short	0x0004
        /*0012*/ 	.short	0x0acc
        /*0014*/ 	.byte	0x00, 0xf0, 0x11, 0x00


	//----- nvinfo : EIATTR_KPARAM_INFO
	.align		4
.L_3771:
        /*0018*/ 	.byte	0x04, 0x17
        /*001a*/ 	.short	(.L_3773 - .L_3772)
.L_3772:
        /*001c*/ 	.word	0x00000000
        /*0020*/ 	.short	0x0003
        /*0022*/ 	.short	0x0ac8
        /*0024*/ 	.byte	0x00, 0xf0, 0x11, 0x00


	//----- nvinfo : EIATTR_KPARAM_INFO
	.align		4
.L_3773:
        /*0028*/ 	.byte	0x04, 0x17
        /*002a*/ 	.short	(.L_3775 - .L_3774)
.L_3774:
        /*002c*/ 	.word	0x00000000
        /*0030*/ 	.short	0x0002
        /*0032*/ 	.short	0x0aa8
        /*0034*/ 	.byte	0x00, 0xf0, 0x81, 0x00


	//----- nvinfo : EIATTR_KPARAM_INFO
	.align		4
.L_3775:
        /*0038*/ 	.byte	0x04, 0x17
        /*003a*/ 	.short	(.L_3777 - .L_3776)
.L_3776:
        /*003c*/ 	.word	0x00000000
        /*0040*/ 	.short	0x0001
        /*0042*/ 	.short	0x0008
        /*0044*/ 	.byte	0x00, 0xf0, 0x81, 0x2a


	//----- nvinfo : EIATTR_KPARAM_INFO
	.align		4
.L_3777:
        /*0048*/ 	.byte	0x04, 0x17
        /*004a*/ 	.short	(.L_3779 - .L_3778)
.L_3778:
        /*004c*/ 	.word	0x00000000
        /*0050*/ 	.short	0x0000
        /*0052*/ 	.short	0x0000
        /*0054*/ 	.byte	0x00, 0xf0, 0x21, 0x00


	//----- nvinfo : EIATTR_SPARSE_MMA_MASK
	.align		4
.L_3779:
        /*0058*/ 	.byte	0x03, 0x50
        /*005a*/ 	.short	0x0000


	//----- nvinfo : EIATTR_MAXREG_COUNT
	.align		4
        /*005c*/ 	.byte	0x03, 0x1b
        /*005e*/ 	.short	0x00ff


	//----- nvinfo : EIATTR_MERCURY_ISA_VERSION
	.align		4
        /*0060*/ 	.byte	0x03, 0x5f
        /*0062*/ 	.short	0x0101


	//----- nvinfo : EIATTR_EXIT_INSTR_OFFSETS
	.align		4
        /*0064*/ 	.byte	0x04, 0x1c
        /*0066*/ 	.short	(.L_3781 - .L_3780)


	//   ....[0]....
.L_3780:
        /*0068*/ 	.word	0x000000a0


	//   ....[1]....
        /*006c*/ 	.word	0x00000590


	//   ....[2]....
        /*0070*/ 	.word	0x00000a50


	//   ....[3]....
        /*0074*/ 	.word	0x00001420


	//----- nvinfo : EIATTR_CRS_STACK_SIZE
	.align		4
.L_3781:
        /*0078*/ 	.byte	0x04, 0x1e
        /*007a*/ 	.short	(.L_3783 - .L_3782)
.L_3782:
        /*007c*/ 	.word	0x00000000


	//----- nvinfo : EIATTR_CBANK_PARAM_SIZE
	.align		4
.L_3783:
        /*0080*/ 	.byte	0x03, 0x19
        /*0082*/ 	.short	0x0ad0


	//----- nvinfo : EIATTR_PARAM_CBANK
	.align		4
        /*0084*/ 	.byte	0x04, 0x0a
        /*0086*/ 	.short	(.L_3785 - .L_3784)
	.align		4
.L_3784:
        /*0088*/ 	.word	index@(.nv.constant0._ZN2at6native40_GLOBAL__N__2351210d_8_Shape_cu_49f7391c35CatArrayBatchedCopy_alignedK_contigINS1_10OpaqueTypeILj8EEEjLi3ELi128ELi1ELi8EEEvPT_NS1_25CatArrInputTensorMetadataIS5_T0_XT2_EXT3_EEENS1_16TensorSizeStrideIS8_Lj4EEEiS8_)
        /*008c*/ 	.short	0x0210
        /*008e*/ 	.short	0x0ad0


	//----- nvinfo : EIATTR_SW_WAR
	.align		4
.L_3785:
        /*0090*/ 	.byte	0x04, 0x36
        /*0092*/ 	.short	(.L_3787 - .L_3786)
.L_3786:
        /*0094*/ 	.word	0x00000008
.L_3787:


//--------------------- .nv.info._ZN2at6native40_GLOBAL__N__2351210d_8_Shape_cu_49f7391c35CatArrayBatchedCopy_alignedK_contigINS1_10OpaqueTypeILj8EEEjLi3ELi128ELi1ELi16EEEvPT_NS1_25CatArrInputTensorMetadataIS5_T0_XT2_EXT3_EEENS1_16TensorSizeStrideIS8_Lj4EEEiS8_ --------------------------
	.section	.nv.info._ZN2at6native40_GLOBAL__N__2351210d_8_Shape_cu_49f7391c35CatArrayBatchedCopy_alignedK_contigINS1_10OpaqueTypeILj8EEEjLi3ELi128ELi1ELi16EEEvPT_NS1_25CatArrInputTensorMetadataIS5_T0_XT2_EXT3_EEENS1_16TensorSizeStrideIS8_Lj4EEEiS8_,"",@"SHT_CUDA_INFO"
	.sectionflags	@""
	.align	4


	//----- nvinfo : EIATTR_CUDA_API_VERSION
	.align		4
        /*0000*/ 	.byte	0x04, 0x37
        /*0002*/ 	.short	(.L_3789 - .L_3788)
.L_3788:
        /*0004*/ 	.word	0x00000082


	//----- nvinfo : EIATTR_KPARAM_INFO
	.align		4
.L_3789:
        /*0008*/ 	.byte	0x04, 0x17
        /*000a*/ 	.short	(.L_3791 - .L_3790)
.L_3790:
        /*000c*/ 	.word	0x00000000
        /*0010*/ 	.short	0x0004
        /*0012*/ 	.short	0x0acc
        /*0014*/ 	.byte	0x00, 0xf0, 0x11, 0x00


	//----- nvinfo : EIATTR_KPARAM_INFO
	.align		4
.L_3791:
        /*0018*/ 	.byte	0x04, 0x17
        /*001a*/ 	.short	(.L_3793 - .L_3792)
.L_3792:
        /*001c*/ 	.word	0x00000000
        /*0020*/ 	.short	0x0003
        /*0022*/ 	.short	0x0ac8
        /*0024*/ 	.byte	0x00, 0xf0, 0x11, 0x00


	//----- nvinfo : EIATTR_KPARAM_INFO
	.align		4
.L_3793:
        /*0028*/ 	.byte	0x04, 0x17
        /*002a*/ 	.short	(.L_3795 - .L_3794)
.L_3794:
        /*002c*/ 	.word	0x00000000
        /*0030*/ 	.short	0x0002
        /*0032*/ 	.short	0x0aa8
        /*0034*/ 	.byte	0x00, 0xf0, 0x81, 0x00


	//----- nvinfo : EIATTR_KPARAM_INFO
	.align		4
.L_3795:
        /*0038*/ 	.byte	0x04, 0x17
        /*003a*/ 	.short	(.L_3797 - .L_3796)
.L_3796:
        /*003c*/ 	.word	0x00000000
        /*0040*/ 	.short	0x0001
        /*0042*/ 	.short	0x0008
        /*0044*/ 	.byte	0x00, 0xf0, 0x81, 0x2a


	//----- nvinfo : EIATTR_KPARAM_INFO
	.align		4
.L_3797:
        /*0048*/ 	.byte	0x04, 0x17
        /*004a*/ 	.short	(.L_3799 - .L_3798)
.L_3798:
        /*004c*/ 	.word	0x00000000
        /*0050*/ 	.short	0x0000
        /*0052*/ 	.short	0x0000
        /*0054*/ 	.byte	0x00, 0xf0, 0x21, 0x00


	//----- nvinfo : EIATTR_SPARSE_MMA_MASK
	.align		4
.L_3799:
        /*0058*/ 	.byte	0x03, 0x50
        /*005a*/ 	.short	0x0000


	//----- nvinfo : EIATTR_MAXREG_COUNT
	.align		4
        /*005c*/ 	.byte	0x03, 0x1b
        /*005e*/ 	.short	0x00ff


	//----- nvinfo : EIATTR_MERCURY_ISA_VERSION
	.align		4
        /*0060*/ 	.byte	0x03, 0x5f
        /*0062*/ 	.short	0x0101


	//----- nvinfo : EIATTR_EXIT_INSTR_OFFSETS
	.align		4
        /*0064*/ 	.byte	0x04, 0x1c
        /*0066*/ 	.short	(.L_3801 - .L_3800)


	//   ....[0]....
.L_3800:
        /*0068*/ 	.word	0x000000b0


	//   ....[1]....
        /*006c*/ 	.word	0x00000770


	//   ....[2]....
        /*0070*/ 	.word	0x00000c30


	//   ....[3]....
        /*0074*/ 	.word	0x00001600


	//----- nvinfo : EIATTR_CRS_STACK_SIZE
	.align		4
.L_3801:
        /*0078*/ 	.byte	0x04, 0x1e
        /*007a*/ 	.short	(.L_3803 - .L_3802)
.L_3802:
        /*007c*/ 	.word	0x00000000


	//----- nvinfo : EIATTR_CBANK_PARAM_SIZE
	.align		4
.L_3803:
        /*0080*/ 	.byte	0x03, 0x19
        /*0082*/ 	.short	0x0ad0


	//----- nvinfo : EIATTR_PARAM_CBANK
	.align		4
        /*0084*/ 	.byte	0x04, 0x0a
        /*0086*/ 	.short	(.L_3805 - .L_3804)
	.align		4
.L_3804:
        /*0088*/ 	.word	index@(.nv.constant0._ZN2at6native40_GLOBAL__N__2351210d_8_Shape_cu_49f7391c35CatArrayBatchedCopy_alignedK_contigINS1_10OpaqueTypeILj8EEEjLi3ELi128ELi1ELi16EEEvPT_NS1_25CatArrInputTensorMetadataIS5_T0_XT2_EXT3_EEENS1_16TensorSizeStrideIS8_Lj4EEEiS8_)
        /*008c*/ 	.short	0x0210
        /*008e*/ 	.short	0x0ad0


	//----- nvinfo : EIATTR_SW_WAR
	.align		4
.L_3805:
        /*0090*/ 	.byte	0x04, 0x36
        /*0092*/ 	.short	(.L_3807 - .L_3806)
.L_3806:
        /*0094*/ 	.word	0x00000008
.L_3807:


//--------------------- .nv.info._ZN2at6native40_GLOBAL__N__2351210d_8_Shape_cu_49f7391c30CatArrayBatchedCopy_vectorizedINS1_10OpaqueTypeILj8EEEjLi3ELi128ELi1ELi16ELi2EEEvPcNS1_25CatArrInputTensorMetadataIT_T0_XT2_EXT3_EEENS1_16TensorSizeStrideIS8_Lj4EEEiS8_ --------------------------
	.section	.nv.info._ZN2at6native40_GLOBAL__N__2351210d_8_Shape_cu_49f7391c30CatArrayBatchedCopy_vectorizedINS1_10OpaqueTypeILj8EEEjLi3ELi128ELi1ELi16ELi2EEEvPcNS1_25CatArrInputTensorMetadataIT_T0_XT2_EXT3_EEENS1_16TensorSizeStrideIS8_Lj4EEEiS8_,"",@"SHT_CUDA_INFO"
	.sectionflags	@""
	.align	4


	//----- nvinfo : EIATTR_CUDA_API_VERSION
	.align		4
        /*0000*/ 	.byte	0x04, 0x37
        /*0002*/ 	.short	(.L_3809 - .L_3808)
.L_3808:
        /*0004*/ 	.word	0x00000082


	//----- nvinfo : EIATTR_KPARAM_INFO
	.align		4
.L_3809:
        /*0008*/ 	.byte	0x04, 0x17
        /*000a*/ 	.short	(.L_3811 - .L_3810)
.L_3810:
        /*000c*/ 	.word	0x00000000
        /*0010*/ 	.short	0x0004
        /*0012*/ 	.short	0x0acc
        /*0014*/ 	.byte	0x00, 0xf0, 0x11, 0x00


	//----- nvinfo : EIATTR_KPARAM_INFO
	.align		4
.L_3811:
        /*0018*/ 	.byte	0x04, 0x17
        /*001a*/ 	.short	(.L_3813 - .L_3812)
.L_3812:
        /*001c*/ 	.word	0x00000000
        /*0020*/ 	.short	0x0003
        /*0022*/ 	.short	0x0ac8
        /*0024*/ 	.byte	0x00, 0xf0, 0x11, 0x00


	//----- nvinfo : EIATTR_KPARAM_INFO
	.align		4
.L_3813:
        /*0028*/ 	.byte	0x04, 0x17
        /*002a*/ 	.short	(.L_3815 - .L_3814)
.L_3814:
        /*002c*/ 	.word	0x00000000
        /*0030*/ 	.short	0x0002
        /*0032*/ 	.short	0x0aa8
        /*0034*/ 	.byte	0x00, 0xf0, 0x81, 0x00


	//----- nvinfo : EIATTR_KPARAM_INFO
	.align		4
.L_3815:
        /*0038*/ 	.byte	0x04, 0x17
        /*003a*/ 	.short	(.L_3817 - .L_3816)
.L_3816:
        /*003c*/ 	.word	0x00000000
        /*0040*/ 	.short	0x0001
        /*0042*/ 	.short	0x0008
        /*0044*/ 	.byte	0x00, 0xf0, 0x81, 0x2a


	//----- nvinfo : EIATTR_KPARAM_INFO
	.align		4
.L_3817:
        /*0048*/ 	.byte	0x04, 0x17
        /*004a*/ 	.short	(.L_3819 - .L_3818)
.L_3818:
        /*004c*/ 	.word	0x00000000
        /*0050*/ 	.short	0x0000
        /*0052*/ 	.short	0x0000
        /*0054*/ 	.byte	0x00, 0xf0, 0x21, 0x00


	//----- nvinfo : EIATTR_SPARSE_MMA_MASK
	.align		4
.L_3819:
        /*0058*/ 	.byte	0x03, 0x50
        /*005a*/ 	.short	0x0000


	//----- nvinfo : EIATTR_MAXREG_COUNT
	.align		4
        /*005c*/ 	.byte	0x03, 0x1b
        /*005e*/ 	.short	0x00ff


	//----- nvinfo : EIATTR_MERCURY_ISA_VERSION
	.align		4
        /*0060*/ 	.byte	0x03, 0x5f
        /*0062*/ 	.short	0x0101


	//----- nvinfo : EIATTR_EXIT_INSTR_OFFSETS
	.align		4
        /*0064*/ 	.byte	0x04, 0x1c
        /*0066*/ 	.short	(.L_3821 - .L_3820)


	//   ....[0]....
.L_3820:
        /*0068*/ 	.word	0x000000b0


	//   ....[1]....
        /*006c*/ 	.word	0x00000570


	//----- nvinfo : EIATTR_CRS_STACK_SIZE
	.align		4
.L_3821:
        /*0070*/ 	.byte	0x04, 0x1e
        /*0072*/ 	.short	(.L_3823 - .L_3822)
.L_3822:
        /*0074*/ 	.word	0x00000000


	//----- nvinfo : EIATTR_CBANK_PARAM_SIZE
	.align		4
.L_3823:
        /*0078*/ 	.byte	0x03, 0x19
        /*007a*/ 	.short	0x0ad0


	//----- nvinfo : EIATTR_PARAM_CBANK
	.align		4
        /*007c*/ 	.byte	0x04, 0x0a
        /*007e*/ 	.short	(.L_3825 - .L_3824)
	.align		4
.L_3824:
        /*0080*/ 	.word	index@(.nv.constant0._ZN2at6native40_GLOBAL__N__2351210d_8_Shape_cu_49f7391c30CatArrayBatchedCopy_vectorizedINS1_10OpaqueTypeILj8EEEjLi3ELi128ELi1ELi16ELi2EEEvPcNS1_25CatArrInputTensorMetadataIT_T0_XT2_EXT3_EEENS1_16TensorSizeStrideIS8_Lj4EEEiS8_)
        /*0084*/ 	.short	0x0210
        /*0086*/ 	.short	0x0ad0


	//----- nvinfo : EIATTR_SW_WAR
	.align		4
.L_3825:
        /*0088*/ 	.byte	0x04, 0x36
        /*008a*/ 	.short	(.L_3827 - .L_3826)
.L_3826:
        /*008c*/ 	.word	0x00000008
.L_3827:


//--------------------- .nv.info._ZN2at6native40_GLOBAL__N__2351210d_8_Shape_cu_49f7391c19CatArrayBatchedCopyINS1_10OpaqueTypeILj8EEEjLi2ELi128ELi1EEEvPT_NS1_25CatArrInputTensorMetadataIS5_T0_XT2_EXT3_EEENS1_16TensorSizeStrideIS8_Lj4EEEiS8_ --------------------------
	.section	.nv.info._ZN2at6native40_GLOBAL__N__2351210d_8_Shape_cu_49f7391c19CatArrayBatchedCopyINS1_10OpaqueTypeILj8EEEjLi2ELi128ELi1EEEvPT_NS1_25CatArrInputTensorMetadataIS5_T0_XT2_EXT3_EEENS1_16TensorSizeStrideIS8_Lj4EEEiS8_,"",@"SHT_CUDA_INFO"
	.sectionflags	@""
	.align	4


	//----- nvinfo : EIATTR_CUDA_API_VERSION
	.align		4
        /*0000*/ 	.byte	0x04, 0x37
        /*0002*/ 	.short	(.L_3829 - .L_3828)
.L_3828:
        /*0004*/ 	.word	0x00000082


	//----- nvinfo : EIATTR_KPARAM_INFO
	.align		4
.L_3829:
        /*0008*/ 	.byte	0x04, 0x17
        /*000a*/ 	.short	(.L_3831 - .L_3830)
.L_3830:
        /*000c*/ 	.word	0x00000000
        /*0010*/ 	.short	0x0004
        /*0012*/ 	.short	0x0acc
        /*0014*/ 	.byte	0x00, 0xf0, 0x11, 0x00


	//----- nvinfo : EIATTR_KPARAM_INFO
	.align		4
.L_3831:
        /*0018*/ 	.byte	0x04, 0x17
        /*001a*/ 	.short	(.L_3833 - .L_3832)
.L_3832:
        /*001c*/ 	.word	0x00000000
        /*0020*/ 	.short	0x0003
        /*0022*/ 	.short	0x0ac8
        /*0024*/ 	.byte	0x00, 0xf0, 0x11, 0x00


	//----- nvinfo : EIATTR_KPARAM_INFO
	.align		4
.L_3833:
        /*0028*/ 	.byte	0x04, 0x17
        /*002a*/ 	.short	(.L_3835 - .L_3834)
.L_3834:
        /*002c*/ 	.word	0x00000000
        /*0030*/ 	.short	0x0002
        /*0032*/ 	.short	0x0aa8
        /*0034*/ 	.byte	0x00, 0xf0, 0x81, 0x00


	//----- nvinfo : EIATTR_KPARAM_INFO
	.align		4
.L_3835:
        /*0038*/ 	.byte	0x04, 0x17
        /*003a*/ 	.short	(.L_3837 - .L_3836)
.L_3836:
        /*003c*/ 	.word	0x00000000
        /*0040*/ 	.short	0x0001
        /*0042*/ 	.short	0x0008
        /*0044*/ 	.byte	0x00, 0xf0, 0x81, 0x2a


	//----- nvinfo : EIATTR_KPARAM_INFO
	.align		4
.L_3837:
        /*0048*/ 	.byte	0x04, 0x17
        /*004a*/ 	.short	(.L_3839 - .L_3838)
.L_3838:
        /*004c*/ 	.word	0x00000000
        /*0050*/ 	.short	0x0000
        /*0052*/ 	.short	0x0000
        /*0054*/ 	.byte	0x00, 0xf0, 0x21, 0x00


	//----- nvinfo : EIATTR_SPARSE_MMA_MASK
	.align		4
.L_3839:
        /*0058*/ 	.byte	0x03, 0x50
        /*005a*/ 	.short	0x0000


	//----- nvinfo : EIATTR_MAXREG_COUNT
	.align		4
        /*005c*/ 	.byte	0x03, 0x1b
        /*005e*/ 	.short	0x00ff


	//----- nvinfo : EIATTR_MERCURY_ISA_VERSION
	.align		4
        /*0060*/ 	.byte	0x03, 0x5f
        /*0062*/ 	.short	0x0101


	//----- nvinfo : EIATTR_EXIT_INSTR_OFFSETS
	.align		4
        /*0064*/ 	.byte	0x04, 0x1c
        /*0066*/ 	.short	(.L_3841 - .L_3840)


	//   ....[0]....
.L_3840:
        /*0068*/ 	.word	0x000000a0


	//   ....[1]....
        /*006c*/ 	.word	0x000003b0


	//   ....[2]....
        /*0070*/ 	.word	0x00000770


	//----- nvinfo : EIATTR_CRS_STACK_SIZE
	.align		4
.L_3841:
        /*0074*/ 	.byte	0x04, 0x1e
        /*0076*/ 	.short	(.L_3843 - .L_3842)
.L_3842:
        /*0078*/ 	.word	0x00000000


	//----- nvinfo : EIATTR_CBANK_PARAM_SIZE
	.align		4
.L_3843:
        /*007c*/ 	.byte	0x03, 0x19
        /*007e*/ 	.short	0x0ad0


	//----- nvinfo : EIATTR_PARAM_CBANK
	.align		4
        /*0080*/ 	.byte	0x04, 0x0a
        /*0082*/ 	.short	(.L_3845 - .L_3844)
	.align		4
.L_3844:
        /*0084*/ 	.word	index@(.nv.constant0._ZN2at6native40_GLOBAL__N__2351210d_8_Shape_cu_49f7391c19CatArrayBatchedCopyINS1_10OpaqueTypeILj8EEEjLi2ELi128ELi1EEEvPT_NS1_25CatArrInputTensorMetadataIS5_T0_XT2_EXT3_EEENS1_16TensorSizeStrideIS8_Lj4EEEiS8_)
        /*0088*/ 	.short	0x0210
        /*008a*/ 	.short	0x0ad0


	//----- nvinfo : EIATTR_SW_WAR
	.align		4
.L_3845:
        /*008c*/ 	.byte	0x04, 0x36
        /*008e*/ 	.short	(.L_3847 - .L_3846)
.L_3846:
        /*0090*/ 	.word	0x00000008
.L_3847:


//--------------------- .nv.info._ZN2at6native40_GLOBAL__N__2351210d_8_Shape_cu_49f7391c26CatArrayBatchedCopy_contigINS1_10OpaqueTypeILj8EEEjLi2ELi128ELi1EEEvPT_NS1_25CatArrInputTensorMetadataIS5_T0_XT2_EXT3_EEENS1_16TensorSizeStrideIS8_Lj4EEEiS8_ --------------------------
	.section	.nv.info._ZN2at6native40_GLOBAL__N__2351210d_8_Shape_cu_49f7391c26CatArrayBatchedCopy_contigINS1_10OpaqueTypeILj8EEEjLi2ELi128ELi1EEEvPT_NS1_25CatArrInputTensorMetadataIS5_T0_XT2_EXT3_EEENS1_16TensorSizeStrideIS8_Lj4EEEiS8_,"",@"SHT_CUDA_INFO"
	.sectionflags	@""
	.align	4


	//----- nvinfo : EIATTR_CUDA_API_VERSION
	.align		4
        /*0000*/ 	.byte	0x04, 0x37
        /*0002*/ 	.short	(.L_3849 - .L_3848)
.L_3848:
        /*0004*/ 	.word	0x00000082


	//----- nvinfo : EIATTR_KPARAM_INFO
	.align		4
.L_3849:
        /*0008*/ 	.byte	0x04, 0x17
        /*000a*/ 	.short	(.L_3851 - .L_3850)
.L_3850:
        /*000c*/ 	.word	0x00000000
        /*0010*/ 	.short	0x0004
        /*0012*/ 	.short	0x0acc
        /*0014*/ 	.byte	0x00, 0xf0, 0x11, 0x00


	//----- nvinfo : EIATTR_KPARAM_INFO
	.align		4
.L_3851:
        /*0018*/ 	.byte	0x04, 0x17
        /*001a*/ 	.short	(.L_3853 - .L_3852)
.L_3852:
        /*001c*/ 	.word	0x00000000
        /*0020*/ 	.short	0x0003
        /*0022*/ 	.short	0x0ac8
        /*0024*/ 	.byte	0x00, 0xf0, 0x11, 0x00


	//----- nvinfo : EIATTR_KPARAM_INFO
	.align		4
.L_3853:
        /*0028*/ 	.byte	0x04, 0x17
        /*002a*/ 	.short	(.L_3855 - .L_3854)
.L_3854:
        /*002c*/ 	.word	0x00000000
        /*0030*/ 	.short	0x0002
        /*0032*/ 	.short	0x0aa8
        /*0034*/ 	.byte	0x00, 0xf0, 0x81, 0x00


	//----- nvinfo : EIATTR_KPARAM_INFO
	.align		4
.L_3855:
        /*0038*/ 	.byte	0x04, 0x17
        /*003a*/ 	.short	(.L_3857 - .L_3856)
.L_3856:
        /*003c*/ 	.word	0x00000000
        /*0040*/ 	.short	0x0001
        /*0042*/ 	.short	0x0008
        /*0044*/ 	.byte	0x00, 0xf0, 0x81, 0x2a


	//----- nvinfo : EIATTR_KPARAM_INFO
	.align		4
.L_3857:
        /*0048*/ 	.byte	0x04, 0x17
        /*004a*/ 	.short	(.L_3859 - .L_3858)
.L_3858:
        /*004c*/ 	.word	0x00000000
        /*0050*/ 	.short	0x0000
        /*0052*/ 	.short	0x0000
        /*0054*/ 	.byte	0x00, 0xf0, 0x21, 0x00


	//----- nvinfo : EIATTR_SPARSE_MMA_MASK
	.align		4
.L_3859:
        /*0058*/ 	.byte	0x03, 0x50
        /*005a*/ 	.short	0x0000


	//----- nvinfo : EIATTR_MAXREG_COUNT
	.align		4
        /*005c*/ 	.byte	0x03, 0x1b
        /*005e*/ 	.short	0x00ff


	//----- nvinfo : EIATTR_MERCURY_ISA_VERSION
	.align		4
        /*0060*/ 	.byte	0x03, 0x5f
        /*0062*/ 	.short	0x0101


	//----- nvinfo : EIATTR_EXIT_INSTR_OFFSETS
	.align		4
        /*0064*/ 	.byte	0x04, 0x1c
        /*0066*/ 	.short	(.L_3861 - .L_3860)


	//   ....[0]....
.L_3860:
        /*0068*/ 	.word	0x000000a0


	//   ....[1]....
        /*006c*/ 	.word	0x00000370


	//----- nvinfo : EIATTR_CRS_STACK_SIZE
	.align		4
.L_3861:
        /*0070*/ 	.byte	0x04, 0x1e
        /*0072*/ 	.short	(.L_3863 - .L_3862)
.L_3862:
        /*0074*/ 	.word	0x00000000


	//----- nvinfo : EIATTR_CBANK_PARAM_SIZE
	.align		4
.L_3863:
        /*0078*/ 	.byte	0x03, 0x19
        /*007a*/ 	.short	0x0ad0


	//----- nvinfo : EIATTR_PARAM_CBANK
	.align		4
        /*007c*/ 	.byte	0x04, 0x0a
        /*007e*/ 	.short	(.L_3865 - .L_3864)
	.align		4
.L_3864:
        /*0080*/ 	.word	index@(.nv.constant0._ZN2at6native40_GLOBAL__N__2351210d_8_Shape_cu_49f7391c26CatArrayBatchedCopy_contigINS1_10OpaqueTypeILj8EEEjLi2ELi128ELi1EEEvPT_NS1_25CatArrInputTensorMetadataIS5_T0_XT2_EXT3_EEENS1_16TensorSizeStrideIS8_Lj4EEEiS8_)
        /*0084*/ 	.short	0x0210
        /*0086*/ 	.short	0x0ad0


	//----- nvinfo : EIATTR_SW_WAR
	.align		4
.L_3865:
        /*0088*/ 	.byte	0x04, 0x36
        /*008a*/ 	.short	(.L_3867 - .L_3866)
.L_3866:
        /*008c*/ 	.word	0x00000008
.L_3867:


//--------------------- .nv.info._ZN2at6native40_GLOBAL__N__2351210d_8_Shape_cu_49f7391c35CatArrayBatchedCopy_alignedK_contigINS1_10OpaqueTypeILj8EEEjLi2ELi128ELi1ELi8EEEvPT_NS1_25CatArrInputTensorMetadataIS5_T0_XT2_EXT3_EEENS1_16TensorSizeStrideIS8_Lj4EEEiS8_ --------------------------
	.section	.nv.info._ZN2at6native40_GLOBAL__N__2351210d_8_Shape_cu_49f7391c35CatArrayBatchedCopy_alignedK_contigINS1_10OpaqueTypeILj8EEEjLi2ELi128ELi1ELi8EEEvPT_NS1_25CatArrInputTensorMetadataIS5_T0_XT2_EXT3_EEENS1_16TensorSizeStrideIS8_Lj4EEEiS8_,"",@"SHT_CUDA_INFO"
	.sectionflags	@""
	.align	4


	//----- nvinfo : EIATTR_CUDA_API_VERSION
	.align		4
        /*0000*/ 	.byte	0x04, 0x37
        /*0002*/ 	.short	(.L_3869 - .L_3868)
.L_3868:
        /*0004*/ 	.word	0x00000082


	//----- nvinfo : EIATTR_KPARAM_INFO
	.align		4
.L_3869:
        /*0008*/ 	.byte	0x04, 0x17
        /*000a*/ 	.short	(.L_3871 - .L_3870)
.L_3870:
        /*000c*/ 	.word	0x00000000
        /*0010*/ 	.short	0x0004
        /*0012*/ 	.short	0x0acc
        /*0014*/ 	.byte	0x00, 0xf0, 0x11, 0x00


	//----- nvinfo : EIATTR_KPARAM_INFO
	.align		4
.L_3871:
        /*0018*/ 	.byte	0x04, 0x17
        /*001a*/ 	.short	(.L_3873 - .L_3872)
.L_3872:
        /*001c*/ 	.word	0x00000000
        /*0020*/ 	.short	0x0003
        /*0022*/ 	.short	0x0ac8
        /*0024*/ 	.byte	0x00, 0xf0, 0x11, 0x00


	//----- nvinfo : EIATTR_KPARAM_INFO
	.align		4
.L_3873:
        /*0028*/ 	.byte	0x04, 0x17
        /*002a*/ 	.short	(.L_3875 - .L_3874)
.L_3874:
        /*002c*/ 	.word	0x00000000
        /*0030*/ 	.short	0x0002
        /*0032*/ 	.short	0x0aa8
        /*0034*/ 	.byte	0x00, 0xf0, 0x81, 0x00


	//----- nvinfo : EIATTR_KPARAM_INFO
	.align		4
.L_3875:
        /*0038*/ 	.byte	0x04, 0x17
        /*003a*/ 	.short	(.L_3877 - .L_3876)
.L_3876:
        /*003c*/ 	.word	0x00000000
        /*0040*/ 	.short	0x0001
        /*0042*/ 	.short	0x0008
        /*0044*/ 	.byte	0x00, 0xf0, 0x81, 0x2a


	//----- nvinfo : EIATTR_KPARAM_INFO
	.align		4
.L_3877:
        /*0048*/ 	.byte	0x04, 0x17
        /*004a*/ 	.short	(.L_3879 - .L_3878)
.L_3878:
        /*004c*/ 	.word	0x00000000
        /*0050*/ 	.short	0x0000
        /*0052*/ 	.short	0x0000
        /*0054*/ 	.byte	0x00, 0xf0, 0x21, 0x00


	//----- nvinfo : EIATTR_SPARSE_MMA_MASK
	.align		4
.L_3879:
        /*0058*/ 	.byte	0x03, 0x50
        /*005a*/ 	.short	0x0000


	//----- nvinfo : EIATTR_MAXREG_COUNT
	.align		4
        /*005c*/ 	.byte	0x03, 0x1b
        /*005e*/ 	.short	0x00ff


	//----- nvinfo : EIATTR_MERCURY_ISA_VERSION
	.align		4
        /*0060*/ 	.byte	0x03, 0x5f
        /*0062*/ 	.short	0x0101


	//----- nvinfo : EIATTR_EXIT_INSTR_OFFSETS
	.align		4
        /*0064*/ 	.byte	0x04, 0x1c
        /*0066*/ 	.short	(.L_3881 - .L_3880)


	//   ....[0]....
.L_3880:
        /*0068*/ 	.word	0x000000a0


	//   ....[1]....
        /*006c*/ 	.word	0x00000420


	//   ....[2]....
        /*0070*/ 	.word	0x00000730


	//   ....[3]....
        /*0074*/ 	.word	0x00000d30


	//----- nvinfo : EIATTR_CRS_STACK_SIZE
	.align		4
.L_3881:
        /*0078*/ 	.byte	0x04, 0x1e
        /*007a*/ 	.short	(.L_3883 - .L_3882)
.L_3882:
        /*007c*/ 	.word	0x00000000


	//----- nvinfo : EIATTR_CBANK_PARAM_SIZE
	.align		4
.L_3883:
        /*0080*/ 	.byte	0x03, 0x19
        /*0082*/ 	.short	0x0ad0


	//----- nvinfo : EIATTR_PARAM_CBANK
	.align		4
        /*0084*/ 	.byte	0x04, 0x0a
        /*0086*/ 	.short	(.L_3885 - .L_3884)
	.align		4
.L_3884:
        /*0088*/ 	.word	index@(.nv.constant0._ZN2at6native40_GLOBAL__N__2351210d_8_Shape_cu_49f7391c35CatArrayBatchedCopy_alignedK_contigINS1_10OpaqueTypeILj8EEEjLi2ELi128ELi1ELi8EEEvPT_NS1_25CatArrInputTensorMetadataIS5_T0_XT2_EXT3_EEENS1_16TensorSizeStrideIS8_Lj4EEEiS8_)
        /*008c*/ 	.short	0x0210
        /*008e*/ 	.short	0x0ad0


	//----- nvinfo : EIATTR_SW_WAR
	.align		4
.L_3885:
        /*0090*/ 	.byte	0x04, 0x36
        /*0092*/ 	.short	(.L_3887 - .L_3886)
.L_3886:
        /*0094*/ 	.word	0x00000008
.L_3887:


//--------------------- .nv.info._ZN2at6native40_GLOBAL__N__2351210d_8_Shape_cu_49f7391c35CatArrayBatchedCopy_alignedK_contigINS1_10OpaqueTypeILj8EEEjLi2ELi128ELi1ELi16EEEvPT_NS1_25CatArrInputTensorMetadataIS5_T0_XT2_EXT3_EEENS1_16TensorSizeStrideIS8_Lj4EEEiS8_ --------------------------
	.section	.nv.info._ZN2at6native40_GLOBAL__N__2351210d_8_Shape_cu_49f7391c35CatArrayBatchedCopy_alignedK_contigINS1_10OpaqueTypeILj8EEEjLi2ELi128ELi1ELi16EEEvPT_NS1_25CatArrInputTensorMetadataIS5_T0_XT2_EXT3_EEENS1_16TensorSizeStrideIS8_Lj4EEEiS8_,"",@"SHT_CUDA_INFO"
	.sectionflags	@""
	.align	4


	//----- nvinfo : EIATTR_CUDA_API_VERSION
	.align		4
        /*0000*/ 	.byte	0x04, 0x37
        /*0002*/ 	.short	(.L_3889 - .L_3888)
.L_3888:
        /*0004*/ 	.word	0x00000082


	//----- nvinfo : EIATTR_KPARAM_INFO
	.align		4
.L_3889:
        /*0008*/ 	.byte	0x04, 0x17
        /*000a*/ 	.short	(.L_3891 - .L_3890)
.L_3890:
        /*000c*/ 	.word	0x00000000
        /*0010*/ 	.short	0x0004
        /*0012*/ 	.short	0x0acc
        /*0014*/ 	.byte	0x00, 0xf0, 0x11, 0x00


	//----- nvinfo : EIATTR_KPARAM_INFO
	.align		4
.L_3891:
        /*0018*/ 	.byte	0x04, 0x17
        /*001a*/ 	.short	(.L_3893 - .L_3892)
.L_3892:
        /*001c*/ 	.word	0x00000000
        /*0020*/ 	.short	0x0003
        /*0022*/ 	.short	0x0ac8
        /*0024*/ 	.byte	0x00, 0xf0, 0x11, 0x00


	//----- nvinfo : EIATTR_KPARAM_INFO
	.align		4
.L_3893:
        /*0028*/ 	.byte	0x04, 0x17
        /*002a*/ 	.short	(.L_3895 - .L_3894)
.L_3894:
        /*002c*/ 	.word	0x00000000
        /*0030*/ 	.short	0x0002
        /*0032*/ 	.short	0x0aa8
        /*0034*/ 	.byte	0x00, 0xf0, 0x81, 0x00


	//----- nvinfo : EIATTR_KPARAM_INFO
	.align		4
.L_3895:
        /*0038*/ 	.byte	0x04, 0x17
        /*003a*/ 	.short	(.L_3897 - .L_3896)
.L_3896:
        /*003c*/ 	.word	0x00000000
        /*0040*/ 	.short	0x0001
        /*0042*/ 	.short	0x0008
        /*0044*/ 	.byte	0x00, 0xf0, 0x81, 0x2a


	//----- nvinfo : EIATTR_KPARAM_INFO
	.align		4
.L_3897:
        /*0048*/ 	.byte	0x04, 0x17
        /*004a*/ 	.short	(.L_3899 - .L_3898)
.L_3898:
        /*004c*/ 	.word	0x00000000
        /*0050*/ 	.short	0x0000
        /*0052*/ 	.short	0x0000
        /*0054*/ 	.byte	0x00, 0xf0, 0x21, 0x00


	//----- nvinfo : EIATTR_SPARSE_MMA_MASK
	.align		4
.L_3899:
        /*0058*/ 	.byte	0x03, 0x50
        /*005a*/ 	.short	0x0000


	//----- nvinfo : EIATTR_MAXREG_COUNT
	.align		4
        /*005c*/ 	.byte	0x03, 0x1b
        /*005e*/ 	.short	0x00ff


	//----- nvinfo : EIATTR_MERCURY_ISA_VERSION
	.align		4
        /*0060*/ 	.byte	0x03, 0x5f
        /*0062*/ 	.short	0x0101


	//----- nvinfo : EIATTR_EXIT_INSTR_OFFSETS
	.align		4
        /*0064*/ 	.byte	0x04, 0x1c
        /*0066*/ 	.short	(.L_3901 - .L_3900)


	//   ....[0]....
.L_3900:
        /*0068*/ 	.word	0x000000b0


	//   ....[1]....
        /*006c*/ 	.word	0x00000530


	//   ....[2]....
        /*0070*/ 	.word	0x00000850


	//   ....[3]....
        /*0074*/ 	.word	0x00000ea0


	//----- nvinfo : EIATTR_CRS_STACK_SIZE
	.align		4
.L_3901:
        /*0078*/ 	.byte	0x04, 0x1e
        /*007a*/ 	.short	(.L_3903 - .L_3902)
.L_3902:
        /*007c*/ 	.word	0x00000000


	//----- nvinfo : EIATTR_CBANK_PARAM_SIZE
	.align		4
.L_3903:
        /*0080*/ 	.byte	0x03, 0x19
        /*0082*/ 	.short	0x0ad0


	//----- nvinfo : EIATTR_PARAM_CBANK
	.align		4
        /*0084*/ 	.byte	0x04, 0x0a
        /*0086*/ 	.short	(.L_3905 - .L_3904)
	.align		4
.L_3904:
        /*0088*/ 	.word	index@(.nv.constant0._ZN2at6native40_GLOBAL__N__2351210d_8_Shape_cu_49f7391c35CatArrayBatchedCopy_alignedK_contigINS1_10OpaqueTypeILj8EEEjLi2ELi128ELi1ELi16EEEvPT_NS1_25CatArrInputTensorMetadataIS5_T0_XT2_EXT3_EEENS1_16TensorSizeStrideIS8_Lj4EEEiS8_)
        /*008c*/ 	.short	0x0210
        /*008e*/ 	.short	0x0ad0


	//----- nvinfo : EIATTR_SW_WAR
	.align		4
.L_3905:
        /*0090*/ 	.byte	0x04, 0x36
        /*0092*/ 	.short	(.L_3907 - .L_3906)
.L_3906:
        /*0094*/ 	.word	0x00000008
.L_3907:


//--------------------- .nv.info._ZN2at6native40_GLOBAL__N__2351210d_8_Shape_cu_49f7391c30CatArrayBatchedCopy_vectorizedINS1_10OpaqueTypeILj8EEEjLi2ELi128ELi1ELi16ELi2EEEvPcNS1_25CatArrInputTensorMetadataIT_T0_XT2_EXT3_EEENS1_16TensorSizeStrideIS8_Lj4EEEiS8_ --------------------------
	.section	.nv.info._ZN2at6native40_GLOBAL__N__2351210d_8_Shape_cu_49f7391c30CatArrayBatchedCopy_vectorizedINS1_10OpaqueTypeILj8EEEjLi2ELi128ELi1ELi16ELi2EEEvPcNS1_25CatArrInputTensorMetadataIT_T0_XT2_EXT3_EEENS1_16TensorSizeStrideIS8_Lj4EEEiS8_,"",@"SHT_CUDA_INFO"
	.sectionflags	@""
	.align	4


	//----- nvinfo : EIATTR_CUDA_API_VERSION
	.align		4
        /*0000*/ 	.byte	0x04, 0x37
        /*0002*/ 	.short	(.L_3909 - .L_3908)
.L_3908:
        /*0004*/ 	.word	0x00000082


	//----- nvinfo : EIATTR_KPARAM_INFO
	.align		4
.L_3909:
        /*0008*/ 	.byte	0x04, 0x17
        /*000a*/ 	.short	(.L_3911 - .L_3910)
.L_3910:
        /*000c*/ 	.word	0x00000000
        /*0010*/ 	.short	0x0004
        /*0012*/ 	.short	0x0acc
        /*0014*/ 	.byte	0x00, 0xf0, 0x11, 0x00


	//----- nvinfo : EIATTR_KPARAM_INFO
	.align		4
.L_3911:
        /*0018*/ 	.byte	0x04, 0x17
        /*001a*/ 	.short	(.L_3913 - .L_3912)
.L_3912:
        /*001c*/ 	.word	0x00000000
        /*0020*/ 	.short	0x0003
        /*0022*/ 	.short	0x0ac8
        /*0024*/ 	.byte	0x00, 0xf0, 0x11, 0x00


	//----- nvinfo : EIATTR_KPARAM_INFO
	.align		4
.L_3913:
        /*0028*/ 	.byte	0x04, 0x17
        /*002a*/ 	.short	(.L_3915 - .L_3914)
.L_3914:
        /*002c*/ 	.word	0x00000000
        /*0030*/ 	.short	0x0002
        /*0032*/ 	.short	0x0aa8
        /*0034*/ 	.byte	0x00, 0xf0, 0x81, 0x00


	//----- nvinfo : EIATTR_KPARAM_INFO
	.align		4
.L_3915:
        /*0038*/ 	.byte	0x04, 0x17
        /*003a*/ 	.short	(.L_3917 - .L_3916)
.L_3916:
        /*003c*/ 	.word	0x00000000
        /*0040*/ 	.short	0x0001
        /*0042*/ 	.short	0x0008
        /*0044*/ 	.byte	0x00, 0xf0, 0x81, 0x2a


	//----- nvinfo : EIATTR_KPARAM_INFO
	.align		4
.L_3917:
        /*0048*/ 	.byte	0x04, 0x17
        /*004a*/ 	.short	(.L_3919 - .L_3918)
.L_3918:
        /*004c*/ 	.word	0x00000000
        /*0050*/ 	.short	0x0000
        /*0052*/ 	.short	0x0000
        /*0054*/ 	.byte	0x00, 0xf0, 0x21, 0x00


	//----- nvinfo : EIATTR_SPARSE_MMA_MASK
	.align		4
.L_3919:
        /*0058*/ 	.byte	0x03, 0x50
        /*005a*/ 	.short	0x0000


	//----- nvinfo : EIATTR_MAXREG_COUNT
	.align		4
        /*005c*/ 	.byte	0x03, 0x1b
        /*005e*/ 	.short	0x00ff


	//----- nvinfo : EIATTR_MERCURY_ISA_VERSION
	.align		4
        /*0060*/ 	.byte	0x03, 0x5f
        /*0062*/ 	.short	0x0101


	//----- nvinfo : EIATTR_EXIT_INSTR_OFFSETS
	.align		4
        /*0064*/ 	.byte	0x04, 0x1c
        /*0066*/ 	.short	(.L_3921 - .L_3920)


	//   ....[0]....
.L_3920:
        /*0068*/ 	.word	0x000000b0


	//   ....[1]....
        /*006c*/ 	.word	0x000003e0


	//----- nvinfo : EIATTR_CRS_STACK_SIZE
	.align		4
.L_3921:
        /*0070*/ 	.byte	0x04, 0x1e
        /*0072*/ 	.short	(.L_3923 - .L_3922)
.L_3922:
        /*0074*/ 	.word	0x00000000


	//----- nvinfo : EIATTR_CBANK_PARAM_SIZE
	.align		4
.L_3923:
        /*0078*/ 	.byte	0x03, 0x19
        /*007a*/ 	.short	0x0ad0


	//----- nvinfo : EIATTR_PARAM_CBANK
	.align		4
        /*007c*/ 	.byte	0x04, 0x0a
        /*007e*/ 	.short	(.L_3925 - .L_3924)
	.align		4
.L_3924:
        /*0080*/ 	.word	index@(.nv.constant0._ZN2at6native40_GLOBAL__N__2351210d_8_Shape_cu_49f7391c30CatArrayBatchedCopy_vectorizedINS1_10OpaqueTypeILj8EEEjLi2ELi128ELi1ELi16ELi2EEEvPcNS1_25CatArrInputTensorMetadataIT_T0_XT2_EXT3_EEENS1_16TensorSizeStrideIS8_Lj4EEEiS8_)
        /*0084*/ 	.short	0x0210
        /*0086*/ 	.short	0x0ad0


	//----- nvinfo : EIATTR_SW_WAR
	.align		4
.L_3925:
        /*0088*/ 	.byte	0x04, 0x36
        /*008a*/ 	.short	(.L_3927 - .L_3926)
.L_3926:
        /*008c*/ 	.word	0x00000008
.L_3927:


//--------------------- .nv.info._ZN2at6native40_GLOBAL__N__2351210d_8_Shape_cu_49f7391c19CatArrayBatchedCopyINS1_10OpaqueTypeILj8EEEjLi1ELi128ELi1EEEvPT_NS1_25CatArrInputTensorMetadataIS5_T0_XT2_EXT3_EEENS1_16TensorSizeStrideIS8_Lj4EEEiS8_ --------------------------
	.section	.nv.info._ZN2at6native40_GLOBAL__N__2351210d_8_Shape_cu_49f7391c19CatArrayBatchedCopyINS1_10OpaqueTypeILj8EEEjLi1ELi128ELi1EEEvPT_NS1_25CatArrInputTensorMetadataIS5_T0_XT2_EXT3_EEENS1_16TensorSizeStrideIS8_Lj4EEEiS8_,"",@"SHT_CUDA_INFO"
	.sectionflags	@""
	.align	4


	//----- nvinfo : EIATTR_CUDA_API_VERSION
	.align		4
        /*0000*/ 	.byte	0x04, 0x37
        /*0002*/ 	.short	(.L_3929 - .L_3928)
.L_3928:
        /*0004*/ 	.word	0x00000082


	//----- nvinfo : EIATTR_KPARAM_INFO
	.align		4
.L_3929:
        /*0008*/ 	.byte	0x04, 0x17
        /*000a*/ 	.short	(.L_3931 - .L_3930)
.L_3930:
        /*000c*/ 	.word	0x00000000
        /*0010*/ 	.short	0x0004
        /*0012*/ 	.short	0x0acc
        /*0014*/ 	.byte	0x00, 0xf0, 0x11, 0x00


	//----- nvinfo : EIATTR_KPARAM_INFO
	.align		4
.L_3931:
        /*0018*/ 	.byte	0x04, 0x17
        /*001a*/ 	.short	(.L_3933 - .L_3932)
.L_3932:
        /*001c*/ 	.word	0x00000000
        /*0020*/ 	.short	0x0003
        /*0022*/ 	.short	0x0ac8
        /*0024*/ 	.byte	0x00, 0xf0, 0x11, 0x00


	//----- nvinfo : EIATTR_KPARAM_INFO
	.align		4
.L_3933:
        /*0028*/ 	.byte	0x04, 0x17
        /*002a*/ 	.short	(.L_3935 - .L_3934)
.L_3934:
        /*002c*/ 	.word	0x00000000
        /*0030*/ 	.short	0x0002
        /*0032*/ 	.short	0x0aa8
        /*0034*/ 	.byte	0x00, 0xf0, 0x81, 0x00


	//----- nvinfo : EIATTR_KPARAM_INFO
	.align		4
.L_3935:
        /*0038*/ 	.byte	0x04, 0x17
        /*003a*/ 	.short	(.L_3937 - .L_3936)
.L_3936:
        /*003c*/ 	.word	0x00000000
        /*0040*/ 	.short	0x0001
        /*0042*/ 	.short	0x0008
        /*0044*/ 	.byte	0x00, 0xf0, 0x81, 0x2a


	//----- nvinfo : EIATTR_KPARAM_INFO
	.align		4
.L_3937:
        /*0048*/ 	.byte	0x04, 0x17
        /*004a*/ 	.short	(.L_3939 - .L_3938)
.L_3938:
        /*004c*/ 	.word	0x00000000
        /*0050*/ 	.short	0x0000
        /*0052*/ 	.short	0x0000
        /*0054*/ 	.byte	0x00, 0xf0, 0x21, 0x00


	//----- nvinfo : EIATTR_SPARSE_MMA_MASK
	.align		4
.L_3939:
        /*0058*/ 	.byte	0x03, 0x50
        /*005a*/ 	.short	0x0000


	//----- nvinfo : EIATTR_MAXREG_COUNT
	.align		4
        /*005c*/ 	.byte	0x03, 0x1b
        /*005e*/ 	.short	0x00ff


	//----- nvinfo : EIATTR_MERCURY_ISA_VERSION
	.align		4
        /*0060*/ 	.byte	0x03, 0x5f
        /*0062*/ 	.short	0x0101


	//----- nvinfo : EIATTR_EXIT_INSTR_OFFSETS
	.align		4
        /*0064*/ 	.byte	0x04, 0x1c
        /*0066*/ 	.short	(.L_3941 - .L_3940)


	//   ....[0]....
.L_3940:
        /*0068*/ 	.word	0x000000a0


	//   ....[1]....
        /*006c*/ 	.word	0x00000240


	//   ....[2]....
        /*0070*/ 	.word	0x000002e0


	//----- nvinfo : EIATTR_CRS_STACK_SIZE
	.align		4
.L_3941:
        /*0074*/ 	.byte	0x04, 0x1e
        /*0076*/ 	.short	(.L_3943 - .L_3942)
.L_3942:
        /*0078*/ 	.word	0x00000000


	//----- nvinfo : EIATTR_CBANK_PARAM_SIZE
	.align		4
.L_3943:
        /*007c*/ 	.byte	0x03, 0x19
        /*007e*/ 	.short	0x0ad0


	//----- nvinfo : EIATTR_PARAM_CBANK
	.align		4
        /*0080*/ 	.byte	0x04, 0x0a
        /*0082*/ 	.short	(.L_3945 - .L_3944)
	.align		4
.L_3944:
        /*0084*/ 	.word	index@(.nv.constant0._ZN2at6native40_GLOBAL__N__2351210d_8_Shape_cu_49f7391c19CatArrayBatchedCopyINS1_10OpaqueTypeILj8EEEjLi1ELi128ELi1EEEvPT_NS1_25CatArrInputTensorMetadataIS5_T0_XT2_EXT3_EEENS1_16TensorSizeStrideIS8_Lj4EEEiS8_)
        /*0088*/ 	.short	0x0210
        /*008a*/ 	.short	0x0ad0


	//----- nvinfo : EIATTR_SW_WAR
	.align		4
.L_3945:
        /*008c*/ 	.byte	0x04, 0x36
        /*008e*/ 	.short	(.L_3947 - .L_3946)
.L_3946:
        /*0090*/ 	.word	0x00000008
.L_3947:


//--------------------- .nv.info._ZN2at6native40_GLOBAL__N__2351210d_8_Shape_cu_49f7391c26CatArrayBatchedCopy_contigINS1_10OpaqueTypeILj8EEEjLi1ELi128ELi1EEEvPT_NS1_25CatArrInputTensorMetadataIS5_T0_XT2_EXT3_EEENS1_16TensorSizeStrideIS8_Lj4EEEiS8_ --------------------------
	.section	.nv.info._ZN2at6native40_GLOBAL__N__2351210d_8_Shape_cu_49f7391c26CatArrayBatchedCopy_contigINS1_10OpaqueTypeILj8EEEjLi1ELi128ELi1EEEvPT_NS1_25CatArrInputTensorMetadataIS5_T0_XT2_EXT3_EEENS1_16TensorSizeStrideIS8_Lj4EEEiS8_,"",@"SHT_CUDA_INFO"
	.sectionflags	@""
	.align	4


	//----- nvinfo : EIATTR_CUDA_API_VERSION
	.align		4
        /*0000*/ 	.byte	0x04, 0x37
        /*0002*/ 	.short	(.L_3949 - .L_3948)
.L_3948:
        /*0004*/ 	.word	0x00000082


	//----- nvinfo : EIATTR_KPARAM_INFO
	.align		4
.L_3949:
        /*0008*/ 	.byte	0x04, 0x17
        /*000a*/ 	.short	(.L_3951 - .L_3950)
.L_3950:
        /*000c*/ 	.word	0x00000000
        /*0010*/ 	.short	0x0004
        /*0012*/ 	.short	0x0acc
        /*0014*/ 	.byte	0x00, 0xf0, 0x11, 0x00


	//----- nvinfo : EIATTR_KPARAM_INFO
	.align		4
.L_3951:
        /*0018*/ 	.byte	0x04, 0x17
        /*001a*/ 	.short	(.L_3953 - .L_3952)
.L_3952:
        /*001c*/ 	.word	0x00000000
        /*0020*/ 	.short	0x0003
        /*0022*/ 	.short	0x0ac8
        /*0024*/ 	.byte	0x00, 0xf0, 0x11, 0x00


	//----- nvinfo : EIATTR_KPARAM_INFO
	.align		4
.L_3953:
        /*0028*/ 	.byte	0x04, 0x17
        /*002a*/ 	.short	(.L_3955 - .L_3954)
.L_3954:
        /*002c*/ 	.word	0x00000000
        /*0030*/ 	.short	0x0002
        /*0032*/ 	.short	0x0aa8
        /*0034*/ 	.byte	0x00, 0xf0, 0x81, 0x00


	//----- nvinfo : EIATTR_KPARAM_INFO
	.align		4
.L_3955:
        /*0038*/ 	.byte	0x04, 0x17
        /*003a*/ 	.short	(.L_3957 - .L_3956)
.L_3956:
        /*003c*/ 	.word	0x00000000
        /*0040*/ 	.short	0x0001
        /*0042*/ 	.short	0x0008
        /*0044*/ 	.byte	0x00, 0xf0, 0x81, 0x2a


	//----- nvinfo : EIATTR_KPARAM_INFO
	.align		4
.L_3957:
        /*0048*/ 	.byte	0x04, 0x17
        /*004a*/ 	.short	(.L_3959 - .L_3958)
.L_3958:
        /*004c*/ 	.word	0x00000000
        /*0050*/ 	.short	0x0000
        /*0052*/ 	.short	0x0000
        /*0054*/ 	.byte	0x00, 0xf0, 0x21, 0x00


	//----- nvinfo : EIATTR_SPARSE_MMA_MASK
	.align		4
.L_3959:
        /*0058*/ 	.byte	0x03, 0x50
        /*005a*/ 	.short	0x0000


	//----- nvinfo : EIATTR_MAXREG_COUNT
	.align		4
        /*005c*/ 	.byte	0x03, 0x1b
        /*005e*/ 	.short	0x00ff


	//----- nvinfo : EIATTR_MERCURY_ISA_VERSION
	.align		4
        /*0060*/ 	.byte	0x03, 0x5f
        /*0062*/ 	.short	0x0101


	//----- nvinfo : EIATTR_EXIT_INSTR_OFFSETS
	.align		4
        /*0064*/ 	.byte	0x04, 0x1c
        /*0066*/ 	.short	(.L_3961 - .L_3960)


	//   ....[0]....
.L_3960:
        /*0068*/ 	.word	0x000000a0


	//   ....[1]....
        /*006c*/ 	.word	0x000001d0


	//----- nvinfo : EIATTR_CRS_STACK_SIZE
	.align		4
.L_3961:
        /*0070*/ 	.byte	0x04, 0x1e
        /*0072*/ 	.short	(.L_3963 - .L_3962)
.L_3962:
        /*0074*/ 	.word	0x00000000


	//----- nvinfo : EIATTR_CBANK_PARAM_SIZE
	.align		4
.L_3963:
        /*0078*/ 	.byte	0x03, 0x19
        /*007a*/ 	.short	0x0ad0


	//----- nvinfo : EIATTR_PARAM_CBANK
	.align		4
        /*007c*/ 	.byte	0x04, 0x0a
        /*007e*/ 	.short	(.L_3965 - .L_3964)
	.align		4
.L_3964:
        /*0080*/ 	.word	index@(.nv.constant0._ZN2at6native40_GLOBAL__N__2351210d_8_Shape_cu_49f7391c26CatArrayBatchedCopy_contigINS1_10OpaqueTypeILj8EEEjLi1ELi128ELi1EEEvPT_NS1_25CatArrInputTensorMetadataIS5_T0_XT2_EXT3_EEENS1_16TensorSizeStrideIS8_Lj4EEEiS8_)
        /*0084*/ 	.short	0x0210
        /*0086*/ 	.short	0x0ad0


	//----- nvinfo : EIATTR_SW_WAR
	.align		4
.L_3965:
        /*0088*/ 	.byte	0x04, 0x36
        /*008a*/ 	.short	(.L_3967 - .L_3966)
.L_3966:
        /*008c*/ 	.word	0x00000008
.L_3967:


//--------------------- .nv.info._ZN2at6native40_GLOBAL__N__2351210d_8_Shape_cu_49f7391c35CatArrayBatchedCopy_alignedK_contigINS1_10OpaqueTypeILj8EEEjLi1ELi128ELi1ELi8EEEvPT_NS1_25CatArrInputTensorMetadataIS5_T0_XT2_EXT3_EEENS1_16TensorSizeStrideIS8_Lj4EEEiS8_ --------------------------
	.section	.nv.info._ZN2at6native40_GLOBAL__N__2351210d_8_Shape_cu_49f7391c35CatArrayBatchedCopy_alignedK_contigINS1_10OpaqueTypeILj8EEEjLi1ELi128ELi1ELi8EEEvPT_NS1_25CatArrInputTensorMetadataIS5_T0_XT2_EXT3_EEENS1_16TensorSizeStrideIS8_Lj4EEEiS8_,"",@"SHT_CUDA_INFO"
	.sectionflags	@""
	.align	4


	//----- nvinfo : EIATTR_CUDA_API_VERSION
	.align		4
        /*0000*/ 	.byte	0x04, 0x37
        /*0002*/ 	.short	(.L_3969 - .L_3968)
.L_3968:
        /*0004*/ 	.word	0x00000082


	//----- nvinfo : EIATTR_KPARAM_INFO
	.align		4
.L_3969:
        /*0008*/ 	.byte	0x04, 0x17
        /*000a*/ 	.short	(.L_3971 - .L_3970)
.L_3970:
        /*000c*/ 	.word	0x00000000
        /*0010*/ 	.short	0x0004
        /*0012*/ 	.short	0x0acc
        /*0014*/ 	.byte	0x00, 0xf0, 0x11, 0x00


	//----- nvinfo : EIATTR_KPARAM_INFO
	.align		4
.L_3971:
        /*0018*/ 	.byte	0x04, 0x17
        /*001a*/ 	.short	(.L_3973 - .L_3972)
.L_3972:
        /*001c*/ 	.word	0x00000000
        /*0020*/ 	.short	0x0003
        /*0022*/ 	.short	0x0ac8
        /*0024*/ 	.byte	0x00, 0xf0, 0x11, 0x00


	//----- nvinfo : EIATTR_KPARAM_INFO
	.align		4
.L_3973:
        /*0028*/ 	.byte	0x04, 0x17
        /*002a*/ 	.short	(.L_3975 - .L_3974)
.L_3974:
        /*002c*/ 	.word	0x00000000
        /*0030*/ 	.short	0x0002
        /*0032*/ 	.short	0x0aa8
        /*0034*/ 	.byte	0x00, 0xf0, 0x81, 0x00


	//----- nvinfo : EIATTR_KPARAM_INFO
	.align		4
.L_3975:
        /*0038*/ 	.byte	0x04, 0x17
        /*003a*/ 	.short	(.L_3977 - .L_3976)
.L_3976:
        /*003c*/ 	.word	0x00000000
        /*0040*/ 	.short	0x0001
        /*0042*/ 	.short	0x0008
        /*0044*/ 	.byte	0x00, 0xf0, 0x81, 0x2a


	//----- nvinfo : EIATTR_KPARAM_INFO
	.align		4
.L_3977:
        /*0048*/ 	.byte	0x04, 0x17
        /*004a*/ 	.short	(.L_3979 - .L_3978)
.L_3978:
        /*004c*/ 	.word	0x00000000
        /*0050*/ 	.short	0x0000
        /*0052*/ 	.short	0x0000
        /*0054*/ 	.byte	0x00, 0xf0, 0x21, 0x00


	//----- nvinfo : EIATTR_SPARSE_MMA_MASK
	.align		4
.L_3979:
        /*0058*/ 	.byte	0x03, 0x50
        /*005a*/ 	.short	0x0000


	//----- nvinfo : EIATTR_MAXREG_COUNT
	.align		4
        /*005c*/ 	.byte	0x03, 0x1b
        /*005e*/ 	.short	0x00ff


	//----- nvinfo : EIATTR_MERCURY_ISA_VERSION
	.align		4
        /*0060*/ 	.byte	0x03, 0x5f
        /*0062*/ 	.short	0x0101


	//----- nvinfo : EIATTR_EXIT_INSTR_OFFSETS
	.align		4
        /*0064*/ 	.byte	0x04, 0x1c
        /*0066*/ 	.short	(.L_3981 - .L_3980)


	//   ....[0]....
.L_3980:
        /*0068*/ 	.word	0x000000a0


	//   ....[1]....
        /*006c*/ 	.word	0x00000240


	//   ....[2]....
        /*0070*/ 	.word	0x000003b0


	//   ....[3]....
        /*0074*/ 	.word	0x00000650


	//----- nvinfo : EIATTR_CRS_STACK_SIZE
	.align		4
.L_3981:
        /*0078*/ 	.byte	0x04, 0x1e
        /*007a*/ 	.short	(.L_3983 - .L_3982)
.L_3982:
        /*007c*/ 	.word	0x00000000


	//----- nvinfo : EIATTR_CBANK_PARAM_SIZE
	.align		4
.L_3983:
        /*0080*/ 	.byte	0x03, 0x19
        /*0082*/ 	.short	0x0ad0


	//----- nvinfo : EIATTR_PARAM_CBANK
	.align		4
        /*0084*/ 	.byte	0x04, 0x0a
        /*0086*/ 	.short	(.L_3985 - .L_3984)
	.align		4
.L_3984:
        /*0088*/ 	.word	index@(.nv.constant0._ZN2at6native40_GLOBAL__N__2351210d_8_Shape_cu_49f7391c35CatArrayBatchedCopy_alignedK_contigINS1_10OpaqueTypeILj8EEEjLi1ELi128ELi1ELi8EEEvPT_NS1_25CatArrInputTensorMetadataIS5_T0_XT2_EXT3_EEENS1_16TensorSizeStrideIS8_Lj4EEEiS8_)
        /*008c*/ 	.short	0x0210
        /*008e*/ 	.short	0x0ad0


	//----- nvinfo : EIATTR_SW_WAR
	.align		4
.L_3985:
        /*0090*/ 	.byte	0x04, 0x36
        /*0092*/ 	.short	(.L_3987 - .L_3986)
.L_3986:
        /*0094*/ 	.word	0x00000008
.L_3987:


//--------------------- .nv.info._ZN2at6native40_GLOBAL__N__2351210d_8_Shape_cu_49f7391c35CatArrayBatchedCopy_alignedK_contigINS1_10OpaqueTypeILj8EEEjLi1ELi128ELi1ELi16EEEvPT_NS1_25CatArrInputTensorMetadataIS5_T0_XT2_EXT3_EEENS1_16TensorSizeStrideIS8_Lj4EEEiS8_ --------------------------
	.section	.nv.info._ZN2at6native40_GLOBAL__N__2351210d_8_Shape_cu_49f7391c35CatArrayBatchedCopy_alignedK_contigINS1_10OpaqueTypeILj8EEEjLi1ELi128ELi1ELi16EEEvPT_NS1_25CatArrInputTensorMetadataIS5_T0_XT2_EXT3_EEENS1_16TensorSizeStrideIS8_Lj4EEEiS8_,"",@"SHT_CUDA_INFO"
	.sectionflags	@""
	.align	4


	//----- nvinfo : EIATTR_CUDA_API_VERSION
	.align		4
        /*0000*/ 	.byte	0x04, 0x37
        /*0002*/ 	.short	(.L_3989 - .L_3988)
.L_3988:
        /*0004*/ 	.word	0x00000082


	//----- nvinfo : EIATTR_KPARAM_INFO
	.align		4
.L_3989:
        /*0008*/ 	.byte	0x04, 0x17
        /*000a*/ 	.short	(.L_3991 - .L_3990)
.L_3990:
        /*000c*/ 	.word	0x00000000
        /*0010*/ 	.short	0x0004
        /*0012*/ 	.short	0x0acc
        /*0014*/ 	.byte	0x00, 0xf0, 0x11, 0x00


	//----- nvinfo : EIATTR_KPARAM_INFO
	.align		4
.L_3991:
        /*0018*/ 	.byte	0x04, 0x17
        /*001a*/ 	.short	(.L_3993 - .L_3992)
.L_3992:
        /*001c*/ 	.word	0x00000000
        /*0020*/ 	.short	0x0003
        /*0022*/ 	.short	0x0ac8
        /*0024*/ 	.byte	0x00, 0xf0, 0x11, 0x00


	//----- nvinfo : EIATTR_KPARAM_INFO
	.align		4
.L_3993:
        /*0028*/ 	.byte	0x04, 0x17
        /*002a*/ 	.short	(.L_3995 - .L_3994)
.L_3994:
        /*002c*/ 	.word	0x00000000
        /*0030*/ 	.short	0x0002
        /*0032*/ 	.short	0x0aa8
        /*0034*/ 	.byte	0x00, 0xf0, 0x81, 0x00


	//----- nvinfo : EIATTR_KPARAM_INFO
	.align		4
.L_3995:
        /*0038*/ 	.byte	0x04, 0x17
        /*003a*/ 	.short	(.L_3997 - .L_3996)
.L_3996:
        /*003c*/ 	.word	0x00000000
        /*0040*/ 	.short	0x0001
        /*0042*/ 	.short	0x0008
        /*0044*/ 	.byte	0x00, 0xf0, 0x81, 0x2a


	//----- nvinfo : EIATTR_KPARAM_INFO
	.align		4
.L_3997:
        /*0048*/ 	.byte	0x04, 0x17
        /*004a*/ 	.short	(.L_3999 - .L_3998)
.L_3998:
        /*004c*/ 	.word	0x00000000
        /*0050*/ 	.short	0x0000
        /*0052*/ 	.short	0x0000
        /*0054*/ 	.byte	0x00, 0xf0, 0x21, 0x00


	//----- nvinfo : EIATTR_SPARSE_MMA_MASK
	.align		4
.L_3999:
        /*0058*/ 	.byte	0x03, 0x50
        /*005a*/ 	.short	0x0000


	//----- nvinfo : EIATTR_MAXREG_COUNT
	.align		4
        /*005c*/ 	.byte	0x03, 0x1b
        /*005e*/ 	.short	0x00ff


	//----- nvinfo : EIATTR_MERCURY_ISA_VERSION
	.align		4
        /*0060*/ 	.byte	0x03, 0x5f
        /*0062*/ 	.short	0x0101


	//----- nvinfo : EIATTR_EXIT_INSTR_OFFSETS
	.align		4
        /*0064*/ 	.byte	0x04, 0x1c
        /*0066*/ 	.short	(.L_4001 - .L_4000)


	//   ....[0]....
.L_4000:
        /*0068*/ 	.word	0x000000b0


	//   ....[1]....
        /*006c*/ 	.word	0x000002a0


	//   ....[2]....
        /*0070*/ 	.word	0x00000420


	//   ....[3]....
        /*0074*/ 	.word	0x000006c0


	//----- nvinfo : EIATTR_CRS_STACK_SIZE
	.align		4
.L_4001:
        /*0078*/ 	.byte	0x04, 0x1e
        /*007a*/ 	.short	(.L_4003 - .L_4002)
.L_4002:
        /*007c*/ 	.word	0x00000000


	//----- nvinfo : EIATTR_CBANK_PARAM_SIZE
	.align		4
.L_4003:
        /*0080*/ 	.byte	0x03, 0x19
        /*0082*/ 	.short	0x0ad0


	//----- nvinfo : EIATTR_PARAM_CBANK
	.align		4
        /*0084*/ 	.byte	0x04, 0x0a
        /*0086*/ 	.short	(.L_4005 - .L_4004)
	.align		4
.L_4004:
        /*0088*/ 	.word	index@(.nv.constant0._ZN2at6native40_GLOBAL__N__2351210d_8_Shape_cu_49f7391c35CatArrayBatchedCopy_alignedK_contigINS1_10OpaqueTypeILj8EEEjLi1ELi128ELi1ELi16EEEvPT_NS1_25CatArrInputTensorMetadataIS5_T0_XT2_EXT3_EEENS1_16TensorSizeStrideIS8_Lj4EEEiS8_)
        /*008c*/ 	.short	0x0210
        /*008e*/ 	.short	0x0ad0


	//----- nvinfo : EIATTR_SW_WAR
	.align		4
.L_4005:
        /*0090*/ 	.byte	0x04, 0x36
        /*0092*/ 	.short	(.L_4007 - .L_4006)
.L_4006:
        /*0094*/ 	.word	0x00000008
.L_4007:


//--------------------- .nv.info._ZN2at6native40_GLOBAL__N__2351210d_8_Shape_cu_49f7391c30CatArrayBatchedCopy_vectorizedINS1_10OpaqueTypeILj8EEEjLi1ELi128ELi1ELi16ELi2EEEvPcNS1_25CatArrInputTensorMetadataIT_T0_XT2_EXT3_EEENS1_16TensorSizeStrideIS8_Lj4EEEiS8_ --------------------------
	.section	.nv.info._ZN2at6native40_GLOBAL__N__2351210d_8_Shape_cu_49f7391c30CatArrayBatchedCopy_vectorizedINS1_10OpaqueTypeILj8EEEjLi1ELi128ELi1ELi16ELi2EEEvPcNS1_25CatArrInputTensorMetadataIT_T0_XT2_EXT3_EEENS1_16TensorSizeStrideIS8_Lj4EEEiS8_,"",@"SHT_CUDA_INFO"
	.sectionflags	@""
	.align	4


	//----- nvinfo : EIATTR_CUDA_API_VERSION
	.align		4
        /*0000*/ 	.byte	0x04, 0x37
        /*0002*/ 	.short	(.L_4009 - .L_4008)
.L_4008:
        /*0004*/ 	.word	0x00000082


	//----- nvinfo : EIATTR_KPARAM_INFO
	.align		4
.L_4009:
        /*0008*/ 	.byte	0x04, 0x17
        /*000a*/ 	.short	(.L_4011 - .L_4010)
.L_4010:
        /*000c*/ 	.word	0x00000000
        /*0010*/ 	.short	0x0004
        /*0012*/ 	.short	0x0acc
        /*0014*/ 	.byte	0x00, 0xf0, 0x11, 0x00


	//----- nvinfo : EIATTR_KPARAM_INFO
	.align		4
.L_4011:
        /*0018*/ 	.byte	0x04, 0x17
        /*001a*/ 	.short	(.L_4013 - .L_4012)
.L_4012:
        /*001c*/ 	.word	0x00000000
        /*0020*/ 	.short	0x0003
        /*0022*/ 	.short	0x0ac8
        /*0024*/ 	.byte	0x00, 0xf0, 0x11, 0x00


	//----- nvinfo : EIATTR_KPARAM_INFO
	.align		4
.L_4013:
        /*0028*/ 	.byte	0x04, 0x17
        /*002a*/ 	.short	(.L_4015 - .L_4014)
.L_4014:
        /*002c*/ 	.word	0x00000000
        /*0030*/ 	.short	0x0002
        /*0032*/ 	.short	0x0aa8
        /*0034*/ 	.byte	0x00, 0xf0, 0x81, 0x00


	//----- nvinfo : EIATTR_KPARAM_INFO
	.align		4
.L_4015:
        /*0038*/ 	.byte	0x04, 0x17
        /*003a*/ 	.short	(.L_4017 - .L_4016)
.L_4016:
        /*003c*/ 	.word	0x00000000
        /*0040*/ 	.short	0x0001
        /*0042*/ 	.short	0x0008
        /*0044*/ 	.byte	0x00, 0xf0, 0x81, 0x2a


	//----- nvinfo : EIATTR_KPARAM_INFO
	.align		4
.L_4017:
        /*0048*/ 	.byte	0x04, 0x17
        /*004a*/ 	.short	(.L_4019 - .L_4018)
.L_4018:
        /*004c*/ 	.word	0x00000000
        /*0050*/ 	.short	0x0000
        /*0052*/ 	.short	0x0000
        /*0054*/ 	.byte	0x00, 0xf0, 0x21, 0x00


	//----- nvinfo : EIATTR_SPARSE_MMA_MASK
	.align		4
.L_4019:
        /*0058*/ 	.byte	0x03, 0x50
        /*005a*/ 	.short	0x0000


	//----- nvinfo : EIATTR_MAXREG_COUNT
	.align		4
        /*005c*/ 	.byte	0x03, 0x1b
        /*005e*/ 	.short	0x00ff


	//----- nvinfo : EIATTR_MERCURY_ISA_VERSION
	.align		4
        /*0060*/ 	.byte	0x03, 0x5f
        /*0062*/ 	.short	0x0101


	//----- nvinfo : EIATTR_EXIT_INSTR_OFFSETS
	.align		4
        /*0064*/ 	.byte	0x04, 0x1c
        /*0066*/ 	.short	(.L_4021 - .L_4020)


	//   ....[0]....
.L_4020:
        /*0068*/ 	.word	0x000000b0


	//   ....[1]....
        /*006c*/ 	.word	0x00000220


	//----- nvinfo : EIATTR_CRS_STACK_SIZE
	.align		4
.L_4021:
        /*0070*/ 	.byte	0x04, 0x1e
        /*0072*/ 	.short	(.L_4023 - .L_4022)
.L_4022:
        /*0074*/ 	.word	0x00000000


	//----- nvinfo : EIATTR_CBANK_PARAM_SIZE
	.align		4
.L_4023:
        /*0078*/ 	.byte	0x03, 0x19
        /*007a*/ 	.short	0x0ad0


	//----- nvinfo : EIATTR_PARAM_CBANK
	.align		4
        /*007c*/ 	.byte	0x04, 0x0a
        /*007e*/ 	.short	(.L_4025 - .L_4024)
	.align		4
.L_4024:
        /*0080*/ 	.word	index@(.nv.constant0._ZN2at6native40_GLOBAL__N__2351210d_8_Shape_cu_49f7391c30CatArrayBatchedCopy_vectorizedINS1_10OpaqueTypeILj8EEEjLi1ELi128ELi1ELi16ELi2EEEvPcNS1_25CatArrInputTensorMetadataIT_T0_XT2_EXT3_EEENS1_16TensorSizeStrideIS8_Lj4EEEiS8_)
        /*0084*/ 	.short	0x0210
        /*0086*/ 	.short	0x0ad0


	//----- nvinfo : EIATTR_SW_WAR
	.align		4
.L_4025:
        /*0088*/ 	.byte	0x04, 0x36
        /*008a*/ 	.short	(.L_4027 - .L_4026)
.L_4026:
        /*008c*/ 	.word	0x00000008
.L_4027:


//--------------------- .nv.info._ZN2at6native40_GLOBAL__N__2351210d_8_Shape_cu_49f7391c19CatArrayBatchedCopyINS1_10OpaqueTypeILj4EEEjLi4ELi128ELi1EEEvPT_NS1_25CatArrInputTensorMetadataIS5_T0_XT2_EXT3_EEENS1_16TensorSizeStrideIS8_Lj4EEEiS8_ --------------------------
	.section	.nv.info._ZN2at6native40_GLOBAL__N__2351210d_8_Shape_cu_49f7391c19CatArrayBatchedCopyINS1_10OpaqueTypeILj4EEEjLi4ELi128ELi1EEEvPT_NS1_25CatArrInputTensorMetadataIS5_T0_XT2_EXT3_EEENS1_16TensorSizeStrideIS8_Lj4EEEiS8_,"",@"SHT_CUDA_INFO"
	.sectionflags	@""
	.align	4


	//----- nvinfo : EIATTR_CUDA_API_VERSION
	.align		4
        /*0000*/ 	.byte	0x04, 0x37
        /*0002*/ 	.short	(.L_4029 - .L_4028)
.L_4028:
        /*0004*/ 	.word	0x00000082


	//----- nvinfo : EIATTR_KPARAM_INFO
	.align		4
.L_4029:
        /*0008*/ 	.byte	0x04, 0x17
        /*000a*/ 	.short	(.L_4031 - .L_4030)
.L_4030:
        /*000c*/ 	.word	0x00000000
        /*0010*/ 	.short	0x0004
        /*0012*/ 	.short	0x0acc
        /*0014*/ 	.byte	0x00, 0xf0, 0x11, 0x00


	//----- nvinfo : EIATTR_KPARAM_INFO
	.align		4
.L_4031:
        /*0018*/ 	.byte	0x04, 0x17
        /*001a*/ 	.short	(.L_4033 - .L_4032)
.L_4032:
        /*001c*/ 	.word	0x00000000
        /*0020*/ 	.short	0x0003
        /*0022*/ 	.short	0x0ac8
        /*0024*/ 	.byte	0x00, 0xf0, 0x11, 0x00


	//----- nvinfo : EIATTR_KPARAM_INFO
	.align		4
.L_4033:
        /*0028*/ 	.byte	0x04, 0x17
        /*002a*/ 	.short	(.L_4035 - .L_4034)
.L_4034:
        /*002c*/ 	.word	0x00000000
        /*0030*/ 	.short	0x0002
        /*0032*/ 	.short	0x0aa8
        /*0034*/ 	.byte	0x00, 0xf0, 0x81, 0x00


	//----- nvinfo : EIATTR_KPARAM_INFO
	.align		4
.L_4035:
        /*0038*/ 	.byte	0x04, 0x17
        /*003a*/ 	.short	(.L_4037 - .L_4036)
.L_4036:
        /*003c*/ 	.word	0x00000000
        /*0040*/ 	.short	0x0001
        /*0042*/ 	.short	0x0008
        /*0044*/ 	.byte	0x00, 0xf0, 0x81, 0x2a


	//----- nvinfo : EIATTR_KPARAM_INFO
	.align		4
.L_4037:
        /*0048*/ 	.byte	0x04, 0x17
        /*004a*/ 	.short	(.L_4039 - .L_4038)
.L_4038:
        /*004c*/ 	.word	0x00000000
        /*0050*/ 	.short	0x0000
        /*0052*/ 	.short	0x0000
        /*0054*/ 	.byte	0x00, 0xf0, 0x21, 0x00


	//----- nvinfo : EIATTR_SPARSE_MMA_MASK
	.align		4
.L_4039:
        /*0058*/ 	.byte	0x03, 0x50
        /*005a*/ 	.short	0x0000


	//----- nvinfo : EIATTR_MAXREG_COUNT
	.align		4
        /*005c*/ 	.byte	0x03, 0x1b
        /*005e*/ 	.short	0x00ff


	//----- nvinfo : EIATTR_MERCURY_ISA_VERSION
	.align		4
        /*0060*/ 	.byte	0x03, 0x5f
        /*0062*/ 	.short	0x0101


	//----- nvinfo : EIATTR_EXIT_INSTR_OFFSETS
	.align		4
        /*0064*/ 	.byte	0x04, 0x1c
        /*0066*/ 	.short	(.L_4041 - .L_4040)


	//   ....[0]....
.L_4040:
        /*0068*/ 	.word	0x000000a0


	//   ....[1]....
        /*006c*/ 	.word	0x00000710


	//   ....[2]....
        /*0070*/ 	.word	0x000010e0


	//----- nvinfo : EIATTR_CRS_STACK_SIZE
	.align		4
.L_4041:
        /*0074*/ 	.byte	0x04, 0x1e
        /*0076*/ 	.short	(.L_4043 - .L_4042)
.L_4042:
        /*0078*/ 	.word	0x00000000


	//----- nvinfo : EIATTR_CBANK_PARAM_SIZE
	.align		4
.L_4043:
        /*007c*/ 	.byte	0x03, 0x19
        /*007e*/ 	.short	0x0ad0


	//----- nvinfo : EIATTR_PARAM_CBANK
	.align		4
        /*0080*/ 	.byte	0x04, 0x0a
        /*0082*/ 	.short	(.L_4045 - .L_4044)
	.align		4
.L_4044:
        /*0084*/ 	.word	index@(.nv.constant0._ZN2at6native40_GLOBAL__N__2351210d_8_Shape_cu_49f7391c19CatArrayBatchedCopyINS1_10OpaqueTypeILj4EEEjLi4ELi128ELi1EEEvPT_NS1_25CatArrInputTensorMetadataIS5_T0_XT2_EXT3_EEENS1_16TensorSizeStrideIS8_Lj4EEEiS8_)
        /*0088*/ 	.short	0x0210
        /*008a*/ 	.short	0x0ad0


	//----- nvinfo : EIATTR_SW_WAR
	.align		4
.L_4045:
        /*008c*/ 	.byte	0x04, 0x36
        /*008e*/ 	.short	(.L_4047 - .L_4046)
.L_4046:
        /*0090*/ 	.word	0x00000008
.L_4047:


//--------------------- .nv.info._ZN2at6native40_GLOBAL__N__2351210d_8_Shape_cu_49f7391c26CatArrayBatchedCopy_contigINS1_10OpaqueTypeILj4EEEjLi4ELi128ELi1EEEvPT_NS1_25CatArrInputTensorMetadataIS5_T0_XT2_EXT3_EEENS1_16TensorSizeStrideIS8_Lj4EEEiS8_ --------------------------
	.section	.nv.info._ZN2at6native40_GLOBAL__N__2351210d_8_Shape_cu_49f7391c26CatArrayBatchedCopy_contigINS1_10OpaqueTypeILj4EEEjLi4ELi128ELi1EEEvPT_NS1_25CatArrInputTensorMetadataIS5_T0_XT2_EXT3_EEENS1_16TensorSizeStrideIS8_Lj4EEEiS8_,"",@"SHT_CUDA_INFO"
	.sectionflags	@""
	.align	4


	//----- nvinfo : EIATTR_CUDA_API_VERSION
	.align		4
        /*0000*/ 	.byte	0x04, 0x37
        /*0002*/ 	.short	(.L_4049 - .L_4048)
.L_4048:
        /*0004*/ 	.word	0x00000082


	//----- nvinfo : EIATTR_KPARAM_INFO
	.align		4
.L_4049:
        /*0008*/ 	.byte	0x04, 0x17
        /*000a*/ 	.short	(.L_4051 - .L_4050)
.L_4050:
        /*000c*/ 	.word	0x00000000
        /*0010*/ 	.short	0x0004
        /*0012*/ 	.short	0x0acc
        /*0014*/ 	.byte	0x00, 0xf0, 0x11, 0x00


	//----- nvinfo : EIATTR_KPARAM_INFO
	.align		4
.L_4051:
        /*0018*/ 	.byte	0x04, 0x17
        /*001a*/ 	.short	(.L_4053 - .L_4052)
.L_4052:
        /*001c*/ 	.word	0x00000000
        /*0020*/ 	.short	0x0003
        /*0022*/ 	.short	0x0ac8
        /*0024*/ 	.byte	0x00, 0xf0, 0x11, 0x00


	//----- nvinfo : EIATTR_KPARAM_INFO
	.align		4
.L_4053:
        /*0028*/ 	.byte	0x04, 0x17
        /*002a*/ 	.short	(.L_4055 - .L_4054)
.L_4054:
        /*002c*/ 	.word	0x00000000
        /*0030*/ 	.short	0x0002
        /*0032*/ 	.short	0x0aa8
        /*0034*/ 	.byte	0x00, 0xf0, 0x81, 0x00


	//----- nvinfo : EIATTR_KPARAM_INFO
	.align		4
.L_4055:
        /*0038*/ 	.byte	0x04, 0x17
        /*003a*/ 	.short	(.L_4057 - .L_4056)
.L_4056:
        /*003c*/ 	.word	0x00000000
        /*0040*/ 	.short	0x0001
        /*0042*/ 	.short	0x0008
        /*0044*/ 	.byte	0x00, 0xf0, 0x81, 0x2a


	//----- nvinfo : EIATTR_KPARAM_INFO
	.align		4
.L_4057:
        /*0048*/ 	.byte	0x04, 0x17
        /*004a*/ 	.short	(.L_4059 - .L_4058)
.L_4058:
        /*004c*/ 	.word	0x00000000
        /*0050*/ 	.short	0x0000
        /*0052*/ 	.short	0x0000
        /*0054*/ 	.byte	0x00, 0xf0, 0x21, 0x00


	//----- nvinfo : EIATTR_SPARSE_MMA_MASK
	.align		4
.L_4059:
        /*0058*/ 	.byte	0x03, 0x50
        /*005a*/ 	.short	0x0000


	//----- nvinfo : EIATTR_MAXREG_COUNT
	.align		4
        /*005c*/ 	.byte	0x03, 0x1b
        /*005e*/ 	.short	0x00ff


	//----- nvinfo : EIATTR_MERCURY_ISA_VERSION
	.align		4
        /*0060*/ 	.byte	0x03, 0x5f
        /*0062*/ 	.short	0x0101


	//----- nvinfo : EIATTR_EXIT_INSTR_OFFSETS
	.align		4
        /*0064*/ 	.byte	0x04, 0x1c
        /*0066*/ 	.short	(.L_4061 - .L_4060)


	//   ....[0]....
.L_4060:
        /*0068*/ 	.word	0x000000a0


	//   ....[1]....
        /*006c*/ 	.word	0x00000690


	//----- nvinfo : EIATTR_CRS_STACK_SIZE
	.align		4
.L_4061:
        /*0070*/ 	.byte	0x04, 0x1e
        /*0072*/ 	.short	(.L_4063 - .L_4062)
.L_4062:
        /*0074*/ 	.word	0x00000000


	//----- nvinfo : EIATTR_CBANK_PARAM_SIZE
	.align		4
.L_4063:
        /*0078*/ 	.byte	0x03, 0x19
        /*007a*/ 	.short	0x0ad0


	//----- nvinfo : EIATTR_PARAM_CBANK
	.align		4
        /*007c*/ 	.byte	0x04, 0x0a
        /*007e*/ 	.short	(.L_4065 - .L_4064)
	.align		4
.L_4064:
        /*0080*/ 	.word	index@(.nv.constant0._ZN2at6native40_GLOBAL__N__2351210d_8_Shape_cu_49f7391c26CatArrayBatchedCopy_contigINS1_10OpaqueTypeILj4EEEjLi4ELi128ELi1EEEvPT_NS1_25CatArrInputTensorMetadataIS5_T0_XT2_EXT3_EEENS1_16TensorSizeStrideIS8_Lj4EEEiS8_)
        /*0084*/ 	.short	0x0210
        /*0086*/ 	.short	0x0ad0


	//----- nvinfo : EIATTR_SW_WAR
	.align		4
.L_4065:
        /*0088*/ 	.byte	0x04, 0x36
        /*008a*/ 	.short	(.L_4067 - .L_4066)
.L_4066:
        /*008c*/ 	.word	0x00000008
.L_4067:


//--------------------- .nv.info._ZN2at6native40_GLOBAL__N__2351210d_8_Shape_cu_49f7391c35CatArrayBatchedCopy_alignedK_contigINS1_10OpaqueTypeILj4EEEjLi4ELi128ELi1ELi8EEEvPT_NS1_25CatArrInputTensorMetadataIS5_T0_XT2_EXT3_EEENS1_16TensorSizeStrideIS8_Lj4EEEiS8_ --------------------------
	.section	.nv.info._ZN2at6native40_GLOBAL__N__2351210d_8_Shape_cu_49f7391c35CatArrayBatchedCopy_alignedK_contigINS1_10OpaqueTypeILj4EEEjLi4ELi128ELi1ELi8EEEvPT_NS1_25CatArrInputTensorMetadataIS5_T0_XT2_EXT3_EEENS1_16TensorSizeStrideIS8_Lj4EEEiS8_,"",@"SHT_CUDA_INFO"
	.sectionflags	@""
	.align	4


	//----- nvinfo : EIATTR_CUDA_API_VERSION
	.align		4
        /*0000*/ 	.byte	0x04, 0x37
        /*0002*/ 	.short	(.L_4069 - .L_4068)
.L_4068:
        /*0004*/ 	.word	0x00000082


	//----- nvinfo : EIATTR_KPARAM_INFO
	.align		4
.L_4069:
        /*0008*/ 	.byte	0x04, 0x17
        /*000a*/ 	.short	(.L_4071 - .L_4070)
.L_4070:
        /*000c*/ 	.word	0x00000000
        /*0010*/ 	.short	0x0004
        /*0012*/ 	.short	0x0acc
        /*0014*/ 	.byte	0x00, 0xf0, 0x11, 0x00


	//----- nvinfo : EIATTR_KPARAM_INFO
	.align		4
.L_4071:
        /*0018*/ 	.byte	0x04, 0x17
        /*001a*/ 	.short	(.L_4073 - .L_4072)
.L_4072:
        /*001c*/ 	.word	0x00000000
        /*0020*/ 	.short	0x0003
        /*0022*/ 	.short	0x0ac8
        /*0024*/ 	.byte	0x00, 0xf0, 0x11, 0x00


	//----- nvinfo : EIATTR_KPARAM_INFO
	.align		4
.L_4073:
        /*0028*/ 	.byte	0x04, 0x17
        /*002a*/ 	.short	(.L_4075 - .L_4074)
.L_4074:
        /*002c*/ 	.word	0x00000000
        /*0030*/ 	.short	0x0002
        /*0032*/ 	.short	0x0aa8
        /*0034*/ 	.byte	0x00, 0xf0, 0x81, 0x00


	//----- nvinfo : EIATTR_KPARAM_INFO
	.align		4
.L_4075:
        /*0038*/ 	.byte	0x04, 0x17
        /*003a*/ 	.short	(.L_4077 - .L_4076)
.L_4076:
        /*003c*/ 	.word	0x00000000
        /*0040*/ 	.short	0x0001
        /*0042*/ 	.short	0x0008
        /*0044*/ 	.byte	0x00, 0xf0, 0x81, 0x2a


	//----- nvinfo : EIATTR_KPARAM_INFO
	.align		4
.L_4077:
        /*0048*/ 	.byte	0x04, 0x17
        /*004a*/ 	.short	(.L_4079 - .L_4078)
.L_4078:
        /*004c*/ 	.word	0x00000000
        /*0050*/ 	.short	0x0000
        /*0052*/ 	.short	0x0000
        /*0054*/ 	.byte	0x00, 0xf0, 0x21, 0x00


	//----- nvinfo : EIATTR_SPARSE_MMA_MASK
	.align		4
.L_4079:
        /*0058*/ 	.byte	0x03, 0x50
        /*005a*/ 	.short	0x0000


	//----- nvinfo : EIATTR_MAXREG_COUNT
	.align		4
        /*005c*/ 	.byte	0x03, 0x1b
        /*005e*/ 	.short	0x00ff


	//----- nvinfo : EIATTR_MERCURY_ISA_VERSION
	.align		4
        /*0060*/ 	.byte	0x03, 0x5f
        /*0062*/ 	.short	0x0101


	//----- nvinfo : EIATTR_EXIT_INSTR_OFFSETS
	.align		4
        /*0064*/ 	.byte	0x04, 0x1c
        /*0066*/ 	.short	(.L_4081 - .L_4080)


	//   ....[0]....
.L_4080:
        /*0068*/ 	.word	0x000000b0


	//   ....[1]....
        /*006c*/ 	.word	0x000009d0


	//   ....[2]....
        /*0070*/ 	.word	0x00001010


	//   ....[3]....
        /*0074*/ 	.word	0x00001da0


	//----- nvinfo : EIATTR_CRS_STACK_SIZE
	.align		4
.L_4081:
        /*0078*/ 	.byte	0x04, 0x1e
        /*007a*/ 	.short	(.L_4083 - .L_4082)
.L_4082:
        /*007c*/ 	.word	0x00000000


	//----- nvinfo : EIATTR_CBANK_PARAM_SIZE
	.align		4
.L_4083:
        /*0080*/ 	.byte	0x03, 0x19
        /*0082*/ 	.short	0x0ad0


	//----- nvinfo : EIATTR_PARAM_CBANK
	.align		4
        /*0084*/ 	.byte	0x04, 0x0a
        /*0086*/ 	.short	(.L_4085 - .L_4084)
	.align		4
.L_4084:
        /*0088*/ 	.word	index@(.nv.constant0._ZN2at6native40_GLOBAL__N__2351210d_8_Shape_cu_49f7391c35CatArrayBatchedCopy_alignedK_contigINS1_10OpaqueTypeILj4EEEjLi4ELi128ELi1ELi8EEEvPT_NS1_25CatArrInputTensorMetadataIS5_T0_XT2_EXT3_EEENS1_16TensorSizeStrideIS8_Lj4EEEiS8_)
        /*008c*/ 	.short	0x0210
        /*008e*/ 	.short	0x0ad0


	//----- nvinfo : EIATTR_SW_WAR
	.align		4
.L_4085:
        /*0090*/ 	.byte	0x04, 0x36
        /*0092*/ 	.short	(.L_4087 - .L_4086)
.L_4086:
        /*0094*/ 	.word	0x00000008
.L_4087:


//--------------------- .nv.info._ZN2at6native40_GLOBAL__N__2351210d_8_Shape_cu_49f7391c35CatArrayBatchedCopy_alignedK_contigINS1_10OpaqueTypeILj4EEEjLi4ELi128ELi1ELi16EEEvPT_NS1_25CatArrInputTensorMetadataIS5_T0_XT2_EXT3_EEENS1_16TensorSizeStrideIS8_Lj4EEEiS8_ --------------------------
	.section	.nv.info._ZN2at6native40_GLOBAL__N__2351210d_8_Shape_cu_49f7391c35CatArrayBatchedCopy_alignedK_contigINS1_10OpaqueTypeILj4EEEjLi4ELi128ELi1ELi16EEEvPT_NS1_25CatArrInputTensorMetadataIS5_T0_XT2_EXT3_EEENS1_16TensorSizeStrideIS8_Lj4EEEiS8_,"",@"SHT_CUDA_INFO"
	.sectionflags	@""
	.align	4


	//----- nvinfo : EIATTR_CUDA_API_VERSION
	.align		4
        /*0000*/ 	.byte	0x04, 0x37
        /*0002*/ 	.short	(.L_4089 - .L_4088)
.L_4088:
        /*0004*/ 	.word	0x00000082


	//----- nvinfo : EIATTR_KPARAM_INFO
	.align		4
.L_4089:
        /*0008*/ 	.byte	0x04, 0x17
        /*000a*/ 	.short	(.L_4091 - .L_4090)
.L_4090:
        /*000c*/ 	.word	0x00000000
        /*0010*/ 	.short	0x0004
        /*0012*/ 	.short	0x0acc
        /*0014*/ 	.byte	0x00, 0xf0, 0x11, 0x00


	//----- nvinfo : EIATTR_KPARAM_INFO
	.align		4
.L_4091:
        /*0018*/ 	.byte	0x04, 0x17
        /*001a*/ 	.short	(.L_4093 - .L_4092)
.L_4092:
        /*001c*/ 	.word	0x00000000
        /*0020*/ 	.short	0x0003
        /*0022*/ 	.short	0x0ac8
        /*0024*/ 	.byte	0x00, 0xf0, 0x11, 0x00


	//----- nvinfo : EIATTR_KPARAM_INFO
	.align		4
.L_4093:
        /*0028*/ 	.byte	0x04, 0x17
        /*002a*/ 	.short	(.L_4095 - .L_4094)
.L_4094:
        /*002c*/ 	.word	0x00000000
        /*0030*/ 	.short	0x0002
        /*0032*/ 	.short	0x0aa8
        /*0034*/ 	.byte	0x00, 0xf0, 0x81, 0x00


	//----- nvinfo : EIATTR_KPARAM_INFO
	.align		4
.L_4095:
        /*0038*/ 	.byte	0x04, 0x17
        /*003a*/ 	.short	(.L_4097 - .L_4096)
.L_4096:
        /*003c*/ 	.word	0x00000000
        /*0040*/ 	.short	0x0001
        /*0042*/ 	.short	0x0008
        /*0044*/ 	.byte	0x00, 0xf0, 0x81, 0x2a


	//----- nvinfo : EIATTR_KPARAM_INFO
	.align		4
.L_4097:
        /*0048*/ 	.byte	0x04, 0x17
        /*004a*/ 	.short	(.L_4099 - .L_4098)
.L_4098:
        /*004c*/ 	.word	0x00000000
        /*0050*/ 	.short	0x0000
        /*0052*/ 	.short	0x0000
        /*0054*/ 	.byte	0x00, 0xf0, 0x21, 0x00


	//----- nvinfo : EIATTR_SPARSE_MMA_MASK
	.align		4
.L_4099:
        /*0058*/ 	.byte	0x03, 0x50
        /*005a*/ 	.short	0x0000


	//----- nvinfo : EIATTR_MAXREG_COUNT
	.align		4
        /*005c*/ 	.byte	0x03, 0x1b
        /*005e*/ 	.short	0x00ff


	//----- nvinfo : EIATTR_MERCURY_ISA_VERSION
	.align		4
        /*0060*/ 	.byte	0x03, 0x5f
        /*0062*/ 	.short	0x0101


	//----- nvinfo : EIATTR_EXIT_INSTR_OFFSETS
	.align		4
        /*0064*/ 	.byte	0x04, 0x1c
        /*0066*/ 	.short	(.L_4101 - .L_4100)


	//   ....[0]....
.L_4100:
        /*0068*/ 	.word	0x000000b0


	//   ....[1]....
        /*006c*/ 	.word	0x00000ee0


	//   ....[2]....
        /*0070*/ 	.word	0x00001520


	//   ....[3]....
        /*0074*/ 	.word	0x000022b0


	//----- nvinfo : EIATTR_CRS_STACK_SIZE
	.align		4
.L_4101:
        /*0078*/ 	.byte	0x04, 0x1e
        /*007a*/ 	.short	(.L_4103 - .L_4102)
.L_4102:
        /*007c*/ 	.word	0x00000000


	//----- nvinfo : EIATTR_CBANK_PARAM_SIZE
	.align		4
.L_4103:
        /*0080*/ 	.byte	0x03, 0x19
        /*0082*/ 	.short	0x0ad0


	//----- nvinfo : EIATTR_PARAM_CBANK
	.align		4
        /*0084*/ 	.byte	0x04, 0x0a
        /*0086*/ 	.short	(.L_4105 - .L_4104)
	.align		4
.L_4104:
        /*0088*/ 	.word	index@(.nv.constant0._ZN2at6native40_GLOBAL__N__2351210d_8_Shape_cu_49f7391c35CatArrayBatchedCopy_alignedK_contigINS1_10OpaqueTypeILj4EEEjLi4ELi128ELi1ELi16EEEvPT_NS1_25CatArrInputTensorMetadataIS5_T0_XT2_EXT3_EEENS1_16TensorSizeStrideIS8_Lj4EEEiS8_)
        /*008c*/ 	.short	0x0210
        /*008e*/ 	.short	0x0ad0


	//----- nvinfo : EIATTR_SW_WAR
	.align		4
.L_4105:
        /*0090*/ 	.byte	0x04, 0x36
        /*0092*/ 	.short	(.L_4107 - .L_4106)
.L_4106:
        /*0094*/ 	.word	0x00000008
.L_4107:


//--------------------- .nv.info._ZN2at6native40_GLOBAL__N__2351210d_8_Shape_cu_49f7391c30CatArrayBatchedCopy_vectorizedINS1_10OpaqueTypeILj4EEEjLi4ELi128ELi1ELi16ELi4EEEvPcNS1_25CatArrInputTensorMetadataIT_T0_XT2_EXT3_EEENS1_16TensorSizeStrideIS8_Lj4EEEiS8_ --------------------------
	.section	.nv.info._ZN2at6native40_GLOBAL__N__2351210d_8_Shape_cu_49f7391c30CatArrayBatchedCopy_vectorizedINS1_10OpaqueTypeILj4EEEjLi4ELi128ELi1ELi16ELi4EEEvPcNS1_25CatArrInputTensorMetadataIT_T0_XT2_EXT3_EEENS1_16TensorSizeStrideIS8_Lj4EEEiS8_,"",@"SHT_CUDA_INFO"
	.sectionflags	@""
	.align	4


	//----- nvinfo : EIATTR_CUDA_API_VERSION
	.align		4
        /*0000*/ 	.byte	0x04, 0x37
        /*0002*/ 	.short	(.L_4109 - .L_4108)
.L_4108:
        /*0004*/ 	.word	0x00000082


	//----- nvinfo : EIATTR_KPARAM_INFO
	.align		4
.L_4109:
        /*0008*/ 	.byte	0x04, 0x17
        /*000a*/ 	.short	(.L_4111 - .L_4110)
.L_4110:
        /*000c*/ 	.word	0x00000000
        /*0010*/ 	.short	0x0004
        /*0012*/ 	.short	0x0acc
        /*0014*/ 	.byte	0x00, 0xf0, 0x11, 0x00


	//----- nvinfo : EIATTR_KPARAM_INFO
	.align		4
.L_4111:
        /*0018*/ 	.byte	0x04, 0x17
        /*001a*/ 	.short	(.L_4113 - .L_4112)
.L_4112:
        /*001c*/ 	.word	0x00000000
        /*0020*/ 	.short	0x0003
        /*0022*/ 	.short	0x0ac8
        /*0024*/ 	.byte	0x00, 0xf0, 0x11, 0x00


	//----- nvinfo : EIATTR_KPARAM_INFO
	.align		4
.L_4113:
        /*0028*/ 	.byte	0x04, 0x17
        /*002a*/ 	.short	(.L_4115 - .L_4114)
.L_4114:
        /*002c*/ 	.word	0x00000000
        /*0030*/ 	.short	0x0002
        /*0032*/ 	.short	0x0aa8
        /*0034*/ 	.byte	0x00, 0xf0, 0x81, 0x00


	//----- nvinfo : EIATTR_KPARAM_INFO
	.align		4
.L_4115:
        /*0038*/ 	.byte	0x04, 0x17
        /*003a*/ 	.short	(.L_4117 - .L_4116)
.L_4116:
        /*003c*/ 	.word	0x00000000
        /*0040*/ 	.short	0x0001
        /*0042*/ 	.short	0x0008
        /*0044*/ 	.byte	0x00, 0xf0, 0x81, 0x2a


	//----- nvinfo : EIATTR_KPARAM_INFO
	.align		4
.L_4117:
        /*0048*/ 	.byte	0x04, 0x17
        /*004a*/ 	.short	(.L_4119 - .L_4118)
.L_4118:
        /*004c*/ 	.word	0x00000000
        /*0050*/ 	.short	0x0000
        /*0052*/ 	.short	0x0000
        /*0054*/ 	.byte	0x00, 0xf0, 0x21, 0x00


	//----- nvinfo : EIATTR_SPARSE_MMA_MASK
	.align		4
.L_4119:
        /*0058*/ 	.byte	0x03, 0x50
        /*005a*/ 	.short	0x0000


	//----- nvinfo : EIATTR_MAXREG_COUNT
	.align		4
        /*005c*/ 	.byte	0x03, 0x1b
        /*005e*/ 	.short	0x00ff


	//----- nvinfo : EIATTR_MERCURY_ISA_VERSION
	.align		4
        /*0060*/ 	.byte	0x03, 0x5f
        /*0062*/ 	.short	0x0101


	//----- nvinfo : EIATTR_EXIT_INSTR_OFFSETS
	.align		4
        /*0064*/ 	.byte	0x04, 0x1c
        /*0066*/ 	.short	(.L_4121 - .L_4120)


	//   ....[0]....
.L_4120:
        /*0068*/ 	.word	0x000000b0


	//   ....[1]....
        /*006c*/ 	.word	0x000006f0


	//----- nvinfo : EIATTR_CRS_STACK_SIZE
	.align		4
.L_4121:
        /*0070*/ 	.byte	0x04, 0x1e
        /*0072*/ 	.short	(.L_4123 - .L_4122)
.L_4122:
        /*0074*/ 	.word	0x00000000


	//----- nvinfo : EIATTR_CBANK_PARAM_SIZE
	.align		4
.L_4123:
        /*0078*/ 	.byte	0x03, 0x19
        /*007a*/ 	.short	0x0ad0


	//----- nvinfo : EIATTR_PARAM_CBANK
	.align		4
        /*007c*/ 	.byte	0x04, 0x0a
        /*007e*/ 	.short	(.L_4125 - .L_4124)
	.align		4
.L_4124:
        /*0080*/ 	.word	index@(.nv.constant0._ZN2at6native40_GLOBAL__N__2351210d_8_Shape_cu_49f7391c30CatArrayBatchedCopy_vectorizedINS1_10OpaqueTypeILj4EEEjLi4ELi128ELi1ELi16ELi4EEEvPcNS1_25CatArrInputTensorMetadataIT_T0_XT2_EXT3_EEENS1_16TensorSizeStrideIS8_Lj4EEEiS8_)
        /*0084*/ 	.short	0x0210
        /*0086*/ 	.short	0x0ad0


	//----- nvinfo : EIATTR_SW_WAR
	.align		4
.L_4125:
        /*0088*/ 	.byte	0x04, 0x36
        /*008a*/ 	.short	(.L_4127 - .L_4126)
.L_4126:
        /*008c*/ 	.word	0x00000008
.L_4127:


//--------------------- .nv.info._ZN2at6native40_GLOBAL__N__2351210d_8_Shape_cu_49f7391c19CatArrayBatchedCopyINS1_10OpaqueTypeILj4EEEjLi3ELi128ELi1EEEvPT_NS1_25CatArrInputTensorMetadataIS5_T0_XT2_EXT3_EEENS1_16TensorSizeStrideIS8_Lj4EEEiS8_ --------------------------
	.section	.nv.info._ZN2at6native40_GLOBAL__N__2351210d_8_Shape_cu_49f7391c19CatArrayBatchedCopyINS1_10OpaqueTypeILj4EEEjLi3ELi128ELi1EEEvPT_NS1_25CatArrInputTensorMetadataIS5_T0_XT2_EXT3_EEENS1_16TensorSizeStrideIS8_Lj4EEEiS8_,"",@"SHT_CUDA_INFO"
	.sectionflags	@""
	.align	4


	//----- nvinfo : EIATTR_CUDA_API_VERSION
	.align		4
        /*0000*/ 	.byte	0x04, 0x37
        /*0002*/ 	.short	(.L_4129 - .L_4128)
.L_4128:
        /*0004*/ 	.word	0x00000082


	//----- nvinfo : EIATTR_KPARAM_INFO
	.align		4
.L_4129:
        /*0008*/ 	.byte	0x04, 0x17
        /*000a*/ 	.short	(.L_4131 - .L_4130)
.L_4130:
        /*000c*/ 	.word	0x00000000
        /*0010*/ 	.short	0x0004
        /*0012*/ 	.short	0x0acc
        /*0014*/ 	.byte	0x00, 0xf0, 0x11, 0x00


	//----- nvinfo : EIATTR_KPARAM_INFO
	.align		4
.L_4131:
        /*0018*/ 	.byte	0x04, 0x17
        /*001a*/ 	.short	(.L_4133 - .L_4132)
.L_4132:
        /*001c*/ 	.word	0x00000000
        /*0020*/ 	.short	0x0003
        /*0022*/ 	.short	0x0ac8
        /*0024*/ 	.byte	0x00, 0xf0, 0x11, 0x00


	//----- nvinfo : EIATTR_KPARAM_INFO
	.align		4
.L_4133:
        /*0028*/ 	.byte	0x04, 0x17
        /*002a*/ 	.short	(.L_4135 - .L_4134)
.L_4134:
        /*002c*/ 	.word	0x00000000
        /*0030*/ 	.short	0x0002
        /*0032*/ 	.short	0x0aa8
        /*0034*/ 	.byte	0x00, 0xf0, 0x81, 0x00


	//----- nvinfo : EIATTR_KPARAM_INFO
	.align		4
.L_4135:
        /*0038*/ 	.byte	0x04, 0x17
        /*003a*/ 	.short	(.L_4137 - .L_4136)
.L_4136:
        /*003c*/ 	.word	0x00000000
        /*0040*/ 	.short	0x0001
        /*0042*/ 	.short	0x0008
        /*0044*/ 	.byte	0x00, 0xf0, 0x81, 0x2a


	//----- nvinfo : EIATTR_KPARAM_INFO
	.align		4
.L_4137:
        /*0048*/ 	.byte	0x04, 0x17
        /*004a*/ 	.short	(.L_4139 - .L_4138)
.L_4138:
        /*004c*/ 	.word	0x00000000
        /*0050*/ 	.short	0x0000
        /*0052*/ 	.short	0x0000
        /*0054*/ 	.byte	0x00, 0xf0, 0x21, 0x00


	//----- nvinfo : EIATTR_SPARSE_MMA_MASK
	.align		4
.L_4139:
        /*0058*/ 	.byte	0x03, 0x50
        /*005a*/ 	.short	0x0000


	//----- nvinfo : EIATTR_MAXREG_COUNT
	.align		4
        /*005c*/ 	.byte	0x03, 0x1b
        /*005e*/ 	.short	0x00ff


	//----- nvinfo : EIATTR_MERCURY_ISA_VERSION
	.align		4
        /*0060*/ 	.byte	0x03, 0x5f
        /*0062*/ 	.short	0x0101


	//----- nvinfo : EIATTR_EXIT_INSTR_OFFSETS
	.align		4
        /*0064*/ 	.byte	0x04, 0x1c
        /*0066*/ 	.short	(.L_4141 - .L_4140)


	//   ....[0]....
.L_4140:
        /*0068*/ 	.word	0x000000a0


	//   ....[1]....
        /*006c*/ 	.word	0x00000550


	//   ....[2]....
        /*0070*/ 	.word	0x00000c10


	//----- nvinfo : EIATTR_CRS_STACK_SIZE
	.align		4
.L_4141:
        /*0074*/ 	.byte	0x04, 0x1e
        /*0076*/ 	.short	(.L_4143 - .L_4142)
.L_4142:
        /*0078*/ 	.word	0x00000000


	//----- nvinfo : EIATTR_CBANK_PARAM_SIZE
	.align		4
.L_4143:
        /*007c*/ 	.byte	0x03, 0x19
        /*007e*/ 	.short	0x0ad0


	//----- nvinfo : EIATTR_PARAM_CBANK
	.align		4
        /*0080*/ 	.byte	0x04, 0x0a
        /*0082*/ 	.short	(.L_4145 - .L_4144)
	.align		4
.L_4144:
        /*0084*/ 	.word	index@(.nv.constant0._ZN2at6native40_GLOBAL__N__2351210d_8_Shape_cu_49f7391c19CatArrayBatchedCopyINS1_10OpaqueTypeILj4EEEjLi3ELi128ELi1EEEvPT_NS1_25CatArrInputTensorMetadataIS5_T0_XT2_EXT3_EEENS1_16TensorSizeStrideIS8_Lj4EEEiS8_)
        /*0088*/ 	.short	0x0210
        /*008a*/ 	.short	0x0ad0


	//----- nvinfo : EIATTR_SW_WAR
	.align		4
.L_4145:
        /*008c*/ 	.byte	0x04, 0x36
        /*008e*/ 	.short	(.L_4147 - .L_4146)
.L_4146:
        /*0090*/ 	.word	0x00000008
.L_4147:


//--------------------- .nv.info._ZN2at6native40_GLOBAL__N__2351210d_8_Shape_cu_49f7391c26CatArrayBatchedCopy_contigINS1_10OpaqueTypeILj4EEEjLi3ELi128ELi1EEEvPT_NS1_25CatArrInputTensorMetadataIS5_T0_XT2_EXT3_EEENS1_16TensorSizeStrideIS8_Lj4EEEiS8_ --------------------------
	.section	.nv.info._ZN2at6native40_GLOBAL__N__2351210d_8_Shape_cu_49f7391c26CatArrayBatchedCopy_contigINS1_10OpaqueTypeILj4EEEjLi3ELi128ELi1EEEvPT_NS1_25CatArrInputTensorMetadataIS5_T0_XT2_EXT3_EEENS1_16TensorSizeStrideIS8_Lj4EEEiS8_,"",@"SHT_CUDA_INFO"
	.sectionflags	@""
	.align	4


	//----- nvinfo : EIATTR_CUDA_API_VERSION
	.align		4
        /*0000*/ 	.byte	0x04, 0x37
        /*0002*/ 	.short	(.L_4149 - .L_4148)
.L_4148:
        /*0004*/ 	.word	0x00000082


	//----- nvinfo : EIATTR_KPARAM_INFO
	.align		4
.L_4149:
        /*0008*/ 	.byte	0x04, 0x17
        /*000a*/ 	.short	(.L_4151 - .L_4150)
.L_4150:
        /*000c*/ 	.word	0x00000000
        /*0010*/ 	.short	0x0004
        /*0012*/ 	.short	0x0acc
        /*0014*/ 	.byte	0x00, 0xf0, 0x11, 0x00


	//----- nvinfo : EIATTR_KPARAM_INFO
	.align		4
.L_4151:
        /*0018*/ 	.byte	0x04, 0x17
        /*001a*/ 	.short	(.L_4153 - .L_4152)
.L_4152:
        /*001c*/ 	.word	0x00000000
        /*0020*/ 	.short	0x0003
        /*0022*/ 	.short	0x0ac8
        /*0024*/ 	.byte	0x00, 0xf0, 0x11, 0x00


	//----- nvinfo : EIATTR_KPARAM_INFO
	.align		4
.L_4153:
        /*0028*/ 	.byte	0x04, 0x17
        /*002a*/ 	.short	(.L_4155 - .L_4154)
.L_4154:
        /*002c*/ 	.word	0x00000000
        /*0030*/ 	.short	0x0002
        /*0032*/ 	.short	0x0aa8
        /*0034*/ 	.byte	0x00, 0xf0, 0x81, 0x00


	//----- nvinfo : EIATTR_KPARAM_INFO
	.align		4
.L_4155:
        /*0038*/ 	.byte	0x04, 0x17
        /*003a*/ 	.short	(.L_4157 - .L_4156)
.L_4156:
        /*003c*/ 	.word	0x00000000
        /*0040*/ 	.short	0x0001
        /*0042*/ 	.short	0x0008
        /*0044*/ 	.byte	0x00, 0xf0, 0x81, 0x2a


	//----- nvinfo : EIATTR_KPARAM_INFO
	.align		4
.L_4157:
        /*0048*/ 	.byte	0x04, 0x17
        /*004a*/ 	.short	(.L_4159 - .L_4158)
.L_4158:
        /*004c*/ 	.word	0x00000000
        /*0050*/ 	.short	0x0000
        /*0052*/ 	.short	0x0000
        /*0054*/ 	.byte	0x00, 0xf0, 0x21, 0x00


	//----- nvinfo : EIATTR_SPARSE_MMA_MASK
	.align		4
.L_4159:
        /*0058*/ 	.byte	0x03, 0x50
        /*005a*/ 	.short	0x0000


	//----- nvinfo : EIATTR_MAXREG_COUNT
	.align		4
        /*005c*/ 	.byte	0x03, 0x1b
        /*005e*/ 	.short	0x00ff


	//----- nvinfo : EIATTR_MERCURY_ISA_VERSION
	.align		4
        /*0060*/ 	.byte	0x03, 0x5f
        /*0062*/ 	.short	0x0101


	//----- nvinfo : EIATTR_EXIT_INSTR_OFFSETS
	.align		4
        /*0064*/ 	.byte	0x04, 0x1c
        /*0066*/ 	.short	(.L_4161 - .L_4160)


	//   ....[0]....
.L_4160:
        /*0068*/ 	.word	0x000000a0


	//   ....[1]....
        /*006c*/ 	.word	0x00000510


	//----- nvinfo : EIATTR_CRS_STACK_SIZE
	.align		4
.L_4161:
        /*0070*/ 	.byte	0x04, 0x1e
        /*0072*/ 	.short	(.L_4163 - .L_4162)
.L_4162:
        /*0074*/ 	.word	0x00000000


	//----- nvinfo : EIATTR_CBANK_PARAM_SIZE
	.align		4
.L_4163:
        /*0078*/ 	.byte	0x03, 0x19
        /*007a*/ 	.short	0x0ad0


	//----- nvinfo : EIATTR_PARAM_CBANK
	.align		4
        /*007c*/ 	.byte	0x04, 0x0a
        /*007e*/ 	.short	(.L_4165 - .L_4164)
	.align		4
.L_4164:
        /*0080*/ 	.word	index@(.nv.constant0._ZN2at6native40_GLOBAL__N__2351210d_8_Shape_cu_49f7391c26CatArrayBatchedCopy_contigINS1_10OpaqueTypeILj4EEEjLi3ELi128ELi1EEEvPT_NS1_25CatArrInputTensorMetadataIS5_T0_XT2_EXT3_EEENS1_16TensorSizeStrideIS8_Lj4EEEiS8_)
        /*0084*/ 	.short	0x0210
        /*0086*/ 	.short	0x0ad0


	//----- nvinfo : EIATTR_SW_WAR
	.align		4
.L_4165:
        /*0088*/ 	.byte	0x04, 0x36
        /*008a*/ 	.short	(.L_4167 - .L_4166)
.L_4166:
        /*008c*/ 	.word	0x00000008
.L_4167:


//--------------------- .nv.info._ZN2at6native40_GLOBAL__N__2351210d_8_Shape_cu_49f7391c35CatArrayBatchedCopy_alignedK_contigINS1_10OpaqueTypeILj4EEEjLi3ELi128ELi1ELi8EEEvPT_NS1_25CatArrInputTensorMetadataIS5_T0_XT2_EXT3_EEENS1_16TensorSizeStrideIS8_Lj4EEEiS8_ --------------------------
	.section	.nv.info._ZN2at6native40_GLOBAL__N__2351210d_8_Shape_cu_49f7391c35CatArrayBatchedCopy_alignedK_contigINS1_10OpaqueTypeILj4EEEjLi3ELi128ELi1ELi8EEEvPT_NS1_25CatArrInputTensorMetadataIS5_T0_XT2_EXT3_EEENS1_16TensorSizeStrideIS8_Lj4EEEiS8_,"",@"SHT_CUDA_INFO"
	.sectionflags	@""
	.align	4


	//----- nvinfo : EIATTR_CUDA_API_VERSION
	.align		4
        /*0000*/ 	.byte	0x04, 0x37
        /*0002*/ 	.short	(.L_4169 - .L_4168)
.L_4168:
        /*0004*/ 	.word	0x00000082


	//----- nvinfo : EIATTR_KPARAM_INFO
	.align		4
.L_4169:
        /*0008*/ 	.byte	0x04, 0x17
        /*000a*/ 	.short	(.L_4171 - .L_4170)
.L_4170:
        /*000c*/ 	.word	0x00000000
        /*0010*/ 	.short	0x0004
        /*0012*/ 	.short	0x0acc
        /*0014*/ 	.byte	0x00, 0xf0, 0x11, 0x00


	//----- nvinfo : EIATTR_KPARAM_INFO
	.align		4
.L_4171:
        /*0018*/ 	.byte	0x04, 0x17
        /*001a*/ 	.short	(.L_4173 - .L_4172)
.L_4172:
        /*001c*/ 	.word	0x00000000
        /*0020*/ 	.short	0x0003
        /*0022*/ 	.short	0x0ac8
        /*0024*/ 	.byte	0x00, 0xf0, 0x11, 0x00


	//----- nvinfo : EIATTR_KPARAM_INFO
	.align		4
.L_4173:
        /*0028*/ 	.byte	0x04, 0x17
        /*002a*/ 	.short	(.L_4175 - .L_4174)
.L_4174:
        /*002c*/ 	.word	0x00000000
        /*0030*/ 	.short	0x0002
        /*0032*/ 	.short	0x0aa8
        /*0034*/ 	.byte	0x00, 0xf0, 0x81, 0x00


	//----- nvinfo : EIATTR_KPARAM_INFO
	.align		4
.L_4175:
        /*0038*/ 	.byte	0x04, 0x17
        /*003a*/ 	.short	(.L_4177 - .L_4176)
.L_4176:
        /*003c*/ 	.word	0x00000000
        /*0040*/ 	.short	0x0001
        /*0042*/ 	.short	0x0008
        /*0044*/ 	.byte	0x00, 0xf0, 0x81, 0x2a


	//----- nvinfo : EIATTR_KPARAM_INFO
	.align		4
.L_4177:
        /*0048*/ 	.byte	0x04, 0x17
        /*004a*/ 	.short	(.L_4179 - .L_4178)
.L_4178:
        /*004c*/ 	.word	0x00000000
        /*0050*/ 	.short	0x0000
        /*0052*/ 	.short	0x0000
        /*0054*/ 	.byte	0x00, 0xf0, 0x21, 0x00


	//----- nvinfo : EIATTR_SPARSE_MMA_MASK
	.align		4
.L_4179:
        /*0058*/ 	.byte	0x03, 0x50
        /*005a*/ 	.short	0x0000


	//----- nvinfo : EIATTR_MAXREG_COUNT
	.align		4
        /*005c*/ 	.byte	0x03, 0x1b
        /*005e*/ 	.short	0x00ff


	//----- nvinfo : EIATTR_MERCURY_ISA_VERSION
	.align		4
        /*0060*/ 	.byte	0x03, 0x5f
        /*0062*/ 	.short	0x0101


	//----- nvinfo : EIATTR_EXIT_INSTR_OFFSETS
	.align		4
        /*0064*/ 	.byte	0x04, 0x1c
        /*0066*/ 	.short	(.L_4181 - .L_4180)


	//   ....[0]....
.L_4180:
        /*0068*/ 	.word	0x000000b0


	//   ....[1]....
        /*006c*/ 	.word	0x00000780


	//   ....[2]....
        /*0070*/ 	.word	0x00000c40


	//   ....[3]....
        /*0074*/ 	.word	0x00001610


	//----- nvinfo : EIATTR_CRS_STACK_SIZE
	.align		4
.L_4181:
        /*0078*/ 	.byte	0x04, 0x1e
        /*007a*/ 	.short	(.L_4183 - .L_4182)
.L_4182:
        /*007c*/ 	.word	0x00000000


	//----- nvinfo : EIATTR_CBANK_PARAM_SIZE
	.align		4
.L_4183:
        /*0080*/ 	.byte	0x03, 0x19
        /*0082*/ 	.short	0x0ad0


	//----- nvinfo : EIATTR_PARAM_CBANK
	.align		4
        /*0084*/ 	.byte	0x04, 0x0a
        /*0086*/ 	.short	(.L_4185 - .L_4184)
	.align		4
.L_4184:
        /*0088*/ 	.word	index@(.nv.constant0._ZN2at6native40_GLOBAL__N__2351210d_8_Shape_cu_49f7391c35CatArrayBatchedCopy_alignedK_contigINS1_10OpaqueTypeILj4EEEjLi3ELi128ELi1ELi8EEEvPT_NS1_25CatArrInputTensorMetadataIS5_T0_XT2_EXT3_EEENS1_16TensorSizeStrideIS8_Lj4EEEiS8_)
        /*008c*/ 	.short	0x0210
        /*008e*/ 	.short	0x0ad0


	//----- nvinfo : EIATTR_SW_WAR
	.align		4
.L_4185:
        /*0090*/ 	.byte	0x04, 0x36
        /*0092*/ 	.short	(.L_4187 - .L_4186)
.L_4186:
        /*0094*/ 	.word	0x00000008
.L_4187:


//--------------------- .nv.info._ZN2at6native40_GLOBAL__N__2351210d_8_Shape_cu_49f7391c35CatArrayBatchedCopy_alignedK_contigINS1_10OpaqueTypeILj4EEEjLi3ELi128ELi1ELi16EEEvPT_NS1_25CatArrInputTensorMetadataIS5_T0_XT2_EXT3_EEENS1_16TensorSizeStrideIS8_Lj4EEEiS8_ --------------------------
	.section	.nv.info._ZN2at6native40_GLOBAL__N__2351210d_8_Shape_cu_49f7391c35CatArrayBatchedCopy_alignedK_contigINS1_10OpaqueTypeILj4EEEjLi3ELi128ELi1ELi16EEEvPT_NS1_25CatArrInputTensorMetadataIS5_T0_XT2_EXT3_EEENS1_16TensorSizeStrideIS8_Lj4EEEiS8_,"",@"SHT_CUDA_INFO"
	.sectionflags	@""
	.align	4


	//----- nvinfo : EIATTR_CUDA_API_VERSION
	.align		4
        /*0000*/ 	.byte	0x04, 0x37
        /*0002*/ 	.short	(.L_4189 - .L_4188)
.L_4188:
        /*0004*/ 	.word	0x00000082


	//----- nvinfo : EIATTR_KPARAM_INFO
	.align		4
.L_4189:
        /*0008*/ 	.byte	0x04, 0x17
        /*000a*/ 	.short	(.L_4191 - .L_4190)
.L_4190:
        /*000c*/ 	.word	0x00000000
        /*0010*/ 	.short	0x0004
        /*0012*/ 	.short	0x0acc
        /*0014*/ 	.byte	0x00, 0xf0, 0x11, 0x00


	//----- nvinfo : EIATTR_KPARAM_INFO
	.align		4
.L_4191:
        /*0018*/ 	.byte	0x04, 0x17
        /*001a*/ 	.short	(.L_4193 - .L_4192)
.L_4192:
        /*001c*/ 	.word	0x00000000
        /*0020*/ 	.short	0x0003
        /*0022*/ 	.short	0x0ac8
        /*0024*/ 	.byte	0x00, 0xf0, 0x11, 0x00


	//----- nvinfo : EIATTR_KPARAM_INFO
	.align		4
.L_4193:
        /*0028*/ 	.byte	0x04, 0x17
        /*002a*/ 	.short	(.L_4195 - .L_4194)
.L_4194:
        /*002c*/ 	.word	0x00000000
        /*0030*/ 	.short	0x0002
        /*0032*/ 	.short	0x0aa8
        /*0034*/ 	.byte	0x00, 0xf0, 0x81, 0x00


	//----- nvinfo : EIATTR_KPARAM_INFO
	.align		4
.L_4195:
        /*0038*/ 	.byte	0x04, 0x17
        /*003a*/ 	.short	(.L_4197 - .L_4196)
.L_4196:
        /*003c*/ 	.word	0x00000000
        /*0040*/ 	.short	0x0001
        /*0042*/ 	.short	0x0008
        /*0044*/ 	.byte	0x00, 0xf0, 0x81, 0x2a


	//----- nvinfo : EIATTR_KPARAM_INFO
	.align		4
.L_4197:
        /*0048*/ 	.byte	0x04, 0x17
        /*004a*/ 	.short	(.L_4199 - .L_4198)
.L_4198:
        /*004c*/ 	.word	0x00000000
        /*0050*/ 	.short	0x0000
        /*0052*/ 	.short	0x0000
        /*0054*/ 	.byte	0x00, 0xf0, 0x21, 0x00


	//----- nvinfo : EIATTR_SPARSE_MMA_MASK
	.align		4
.L_4199:
        /*0058*/ 	.byte	0x03, 0x50
        /*005a*/ 	.short	0x0000


	//----- nvinfo : EIATTR_MAXREG_COUNT
	.align		4
        /*005c*/ 	.byte	0x03, 0x1b
        /*005e*/ 	.short	0x00ff


	//----- nvinfo : EIATTR_MERCURY_ISA_VERSION
	.align		4
        /*0060*/ 	.byte	0x03, 0x5f
        /*0062*/ 	.short	0x0101


	//----- nvinfo : EIATTR_EXIT_INSTR_OFFSETS
	.align		4
        /*0064*/ 	.byte	0x04, 0x1c
        /*0066*/ 	.short	(.L_4201 - .L_4200)


	//   ....[0]....
.L_4200:
        /*0068*/ 	.word	0x000000b0


	//   ....[1]....
        /*006c*/ 	.word	0x00000b10


	//   ....[2]....
        /*0070*/ 	.word	0x00000fd0


	//   ....[3]....
        /*0074*/ 	.word	0x000019a0


	//----- nvinfo : EIATTR_CRS_STACK_SIZE
	.align		4
.L_4201:
        /*0078*/ 	.byte	0x04, 0x1e
        /*007a*/ 	.short	(.L_4203 - .L_4202)
.L_4202:
        /*007c*/ 	.word	0x00000000


	//----- nvinfo : EIATTR_CBANK_PARAM_SIZE
	.align		4
.L_4203:
        /*0080*/ 	.byte	0x03, 0x19
        /*0082*/ 	.short	0x0ad0


	//----- nvinfo : EIATTR_PARAM_CBANK
	.align		4
        /*0084*/ 	.byte	0x04, 0x0a
        /*0086*/ 	.short	(.L_4205 - .L_4204)
	.align		4
.L_4204:
        /*0088*/ 	.word	index@(.nv.constant0._ZN2at6native40_GLOBAL__N__2351210d_8_Shape_cu_49f7391c35CatArrayBatchedCopy_alignedK_contigINS1_10OpaqueTypeILj4EEEjLi3ELi128ELi1ELi16EEEvPT_NS1_25CatArrInputTensorMetadataIS5_T0_XT2_EXT3_EEENS1_16TensorSizeStrideIS8_Lj4EEEiS8_)
        /*008c*/ 	.short	0x0210
        /*008e*/ 	.short	0x0ad0


	//----- nvinfo : EIATTR_SW_WAR
	.align		4
.L_4205:
        /*0090*/ 	.byte	0x04, 0x36
        /*0092*/ 	.short	(.L_4207 - .L_4206)
.L_4206:
        /*0094*/ 	.word	0x00000008
.L_4207:


//--------------------- .nv.info._ZN2at6native40_GLOBAL__N__2351210d_8_Shape_cu_49f7391c30CatArrayBatchedCopy_vectorizedINS1_10OpaqueTypeILj4EEEjLi3ELi128ELi1ELi16ELi4EEEvPcNS1_25CatArrInputTensorMetadataIT_T0_XT2_EXT3_EEENS1_16TensorSizeStrideIS8_Lj4EEEiS8_ --------------------------
	.section	.nv.info._ZN2at6native40_GLOBAL__N__2351210d_8_Shape_cu_49f7391c30CatArrayBatchedCopy_vectorizedINS1_10OpaqueTypeILj4EEEjLi3ELi128ELi1ELi16ELi4EEEvPcNS1_25CatArrInputTensorMetadataIT_T0_XT2_EXT3_EEENS1_16TensorSizeStrideIS8_Lj4EEEiS8_,"",@"SHT_CUDA_INFO"
	.sectionflags	@""
	.align	4


	//----- nvinfo : EIATTR_CUDA_API_VERSION
	.align		4
        /*0000*/ 	.byte	0x04, 0x37
        /*0002*/ 	.short	(.L_4209 - .L_4208)
.L_4208:
        /*0004*/ 	.word	0x00000082


	//----- nvinfo : EIATTR_KPARAM_INFO
	.align		4
.L_4209:
        /*0008*/ 	.byte	0x04, 0x17
        /*000a*/ 	.short	(.L_4211 - .L_4210)
.L_4210:
        /*000c*/ 	.word	0x00000000
        /*0010*/ 	.short	0x0004
        /*0012*/ 	.short	0x0acc
        /*0014*/ 	.byte	0x00, 0xf0, 0x11, 0x00


	//----- nvinfo : EIATTR_KPARAM_INFO
	.align		4
.L_4211:
        /*0018*/ 	.byte	0x04, 0x17
        /*001a*/ 	.short	(.L_4213 - .L_4212)
.L_4212:
        /*001c*/ 	.word	0x00000000
        /*0020*/ 	.short	0x0003
        /*0022*/ 	.short	0x0ac8
        /*0024*/ 	.byte	0x00, 0xf0, 0x11, 0x00


	//----- nvinfo : EIATTR_KPARAM_INFO
	.align		4
.L_4213:
        /*0028*/ 	.byte	0x04, 0x17
        /*002a*/ 	.short	(.L_4215 - .L_4214)
.L_4214:
        /*002c*/ 	.word	0x00000000
        /*0030*/ 	.short	0x0002
        /*0032*/ 	.short	0x0aa8
        /*0034*/ 	.byte	0x00, 0xf0, 0x81, 0x00


	//----- nvinfo : EIATTR_KPARAM_INFO
	.align		4
.L_4215:
        /*0038*/ 	.byte	0x04, 0x17
        /*003a*/ 	.short	(.L_4217 - .L_4216)
.L_4216:
        /*003c*/ 	.word	0x00000000
        /*0040*/ 	.short	0x0001
        /*0042*/ 	.short	0x0008
        /*0044*/ 	.byte	0x00, 0xf0, 0x81, 0x2a


	//----- nvinfo : EIATTR_KPARAM_INFO
	.align		4
.L_4217:
        /*0048*/ 	.byte	0x04, 0x17
        /*004a*/ 	.short	(.L_4219 - .L_4218)
.L_4218:
        /*004c*/ 	.word	0x00000000
        /*0050*/ 	.short	0x0000
        /*0052*/ 	.short	0x0000
        /*0054*/ 	.byte	0x00, 0xf0, 0x21, 0x00


	//----- nvinfo : EIATTR_SPARSE_MMA_MASK
	.align		4
.L_4219:
        /*0058*/ 	.byte	0x03, 0x50
        /*005a*/ 	.short	0x0000


	//----- nvinfo : EIATTR_MAXREG_COUNT
	.align		4
        /*005c*/ 	.byte	0x03, 0x1b
        /*005e*/ 	.short	0x00ff


	//----- nvinfo : EIATTR_MERCURY_ISA_VERSION
	.align		4
        /*0060*/ 	.byte	0x03, 0x5f
        /*0062*/ 	.short	0x0101


	//----- nvinfo : EIATTR_EXIT_INSTR_OFFSETS
	.align		4
        /*0064*/ 	.byte	0x04, 0x1c
        /*0066*/ 	.short	(.L_4221 - .L_4220)


	//   ....[0]....
.L_4220:
        /*0068*/ 	.word	0x000000b0


	//   ....[1]....
        /*006c*/ 	.word	0x00000560


	//----- nvinfo : EIATTR_CRS_STACK_SIZE
	.align		4
.L_4221:
        /*0070*/ 	.byte	0x04, 0x1e
        /*0072*/ 	.short	(.L_4223 - .L_4222)
.L_4222:
        /*0074*/ 	.word	0x00000000


	//----- nvinfo : EIATTR_CBANK_PARAM_SIZE
	.align		4
.L_4223:
        /*0078*/ 	.byte	0x03, 0x19
        /*007a*/ 	.short	0x0ad0


	//----- nvinfo : EIATTR_PARAM_CBANK
	.align		4
        /*007c*/ 	.byte	0x04, 0x0a
        /*007e*/ 	.short	(.L_4225 - .L_4224)
	.align		4
.L_4224:
        /*0080*/ 	.word	index@(.nv.constant0._ZN2at6native40_GLOBAL__N__2351210d_8_Shape_cu_49f7391c30CatArrayBatchedCopy_vectorizedINS1_10OpaqueTypeILj4EEEjLi3ELi128ELi1ELi16ELi4EEEvPcNS1_25CatArrInputTensorMetadataIT_T0_XT2_EXT3_EEENS1_16TensorSizeStrideIS8_Lj4EEEiS8_)
        /*0084*/ 	.short	0x0210
        /*0086*/ 	.short	0x0ad0


	//----- nvinfo : EIATTR_SW_WAR
	.align		4
.L_4225:
        /*0088*/ 	.byte	0x04, 0x36
        /*008a*/ 	.short	(.L_4227 - .L_4226)
.L_4226:
        /*008c*/ 	.word	0x00000008
.L_4227:


//--------------------- .nv.info._ZN2at6native40_GLOBAL__N__2351210d_8_Shape_cu_49f7391c19CatArrayBatchedCopyINS1_10OpaqueTypeILj4EEEjLi2ELi128ELi1EEEvPT_NS1_25CatArrInputTensorMetadataIS5_T0_XT2_EXT3_EEENS1_16TensorSizeStrideIS8_Lj4EEEiS8_ --------------------------
	.section	.nv.info._ZN2at6native40_GLOBAL__N__2351210d_8_Shape_cu_49f7391c19CatArrayBatchedCopyINS1_10OpaqueTypeILj4EEEjLi2ELi128ELi1EEEvPT_NS1_25CatArrInputTensorMetadataIS5_T0_XT2_EXT3_EEENS1_16TensorSizeStrideIS8_Lj4EEEiS8_,"",@"SHT_CUDA_INFO"
	.sectionflags	@""
	.align	4


	//----- nvinfo : EIATTR_CUDA_API_VERSION
	.align		4
        /*0000*/ 	.byte	0x04, 0x37
        /*0002*/ 	.short	(.L_4229 - .L_4228)
.L_4228:
        /*0004*/ 	.word	0x00000082


	//----- nvinfo : EIATTR_KPARAM_INFO
	.align		4
.L_4229:
        /*0008*/ 	.byte	0x04, 0x17
        /*000a*/ 	.short	(.L_4231 - .L_4230)
.L_4230:
        /*000c*/ 	.word	0x00000000
        /*0010*/ 	.short	0x0004
        /*0012*/ 	.short	0x0acc
        /*0014*/ 	.byte	0x00, 0xf0, 0x11, 0x00


	//----- nvinfo : EIATTR_KPARAM_INFO
	.align		4
.L_4231:
        /*0018*/ 	.byte	0x04, 0x17
        /*001a*/ 	.short	(.L_4233 - .L_4232)
.L_4232:
        /*001c*/ 	.word	0x00000000
        /*0020*/ 	.short	0x0003
        /*0022*/ 	.short	0x0ac8
        /*0024*/ 	.byte	0x00, 0xf0, 0x11, 0x00


	//----- nvinfo : EIATTR_KPARAM_INFO
	.align		4
.L_4233:
        /*0028*/ 	.byte	0x04, 0x17
        /*002a*/ 	.short	(.L_4235 - .L_4234)
.L_4234:
        /*002c*/ 	.word	0x00000000
        /*0030*/ 	.short	0x0002
        /*0032*/ 	.short	0x0aa8
        /*0034*/ 	.byte	0x00, 0xf0, 0x81, 0x00


	//----- nvinfo : EIATTR_KPARAM_INFO
	.align		4
.L_4235:
        /*0038*/ 	.byte	0x04, 0x17
        /*003a*/ 	.short	(.L_4237 - .L_4236)
.L_4236:
        /*003c*/ 	.word	0x00000000
        /*0040*/ 	.short	0x0001
        /*0042*/ 	.short	0x0008
        /*0044*/ 	.byte	0x00, 0xf0, 0x81, 0x2a


	//----- nvinfo : EIATTR_KPARAM_INFO
	.align		4
.L_4237:
        /*0048*/ 	.byte	0x04, 0x17
        /*004a*/ 	.short	(.L_4239 - .L_4238)
.L_4238:
        /*004c*/ 	.word	0x00000000
        /*0050*/ 	.short	0x0000
        /*0052*/ 	.short	0x0000
        /*0054*/ 	.byte	0x00, 0xf0, 0x21, 0x00


	//----- nvinfo : EIATTR_SPARSE_MMA_MASK
	.align		4
.L_4239:
        /*0058*/ 	.byte	0x03, 0x50
        /*005a*/ 	.short	0x0000


	//----- nvinfo : EIATTR_MAXREG_COUNT
	.align		4
        /*005c*/ 	.byte	0x03, 0x1b
        /*005e*/ 	.short	0x00ff


	//----- nvinfo : EIATTR_MERCURY_ISA_VERSION
	.align		4
        /*0060*/ 	.byte	0x03, 0x5f
        /*0062*/ 	.short	0x0101


	//----- nvinfo : EIATTR_EXIT_INSTR_OFFSETS
	.align		4
        /*0064*/ 	.byte	0x04, 0x1c
        /*0066*/ 	.short	(.L_4241 - .L_4240)


	//   ....[0]....
.L_4240:
        /*0068*/ 	.word	0x000000a0


	//   ....[1]....
        /*006c*/ 	.word	0x000003b0


	//   ....[2]....
        /*0070*/ 	.word	0x00000770


	//----- nvinfo : EIATTR_CRS_STACK_SIZE
	.align		4
.L_4241:
        /*0074*/ 	.byte	0x04, 0x1e
        /*0076*/ 	.short	(.L_4243 - .L_4242)
.L_4242:
        /*0078*/ 	.word	0x00000000


	//----- nvinfo : EIATTR_CBANK_PARAM_SIZE
	.align		4
.L_4243:
        /*007c*/ 	.byte	0x03, 0x19
        /*007e*/ 	.short	0x0ad0


	//----- nvinfo : EIATTR_PARAM_CBANK
	.align		4
        /*0080*/ 	.byte	0x04, 0x0a
        /*0082*/ 	.short	(.L_4245 - .L_4244)
	.align		4
.L_4244:
        /*0084*/ 	.word	index@(.nv.constant0._ZN2at6native40_GLOBAL__N__2351210d_8_Shape_cu_49f7391c19CatArrayBatchedCopyINS1_10OpaqueTypeILj4EEEjLi2ELi128ELi1EEEvPT_NS1_25CatArrInputTensorMetadataIS5_T0_XT2_EXT3_EEENS1_16TensorSizeStrideIS8_Lj4EEEiS8_)
        /*0088*/ 	.short	0x0210
        /*008a*/ 	.short	0x0ad0


	//----- nvinfo : EIATTR_SW_WAR
	.align		4
.L_4245:
        /*008c*/ 	.byte	0x04, 0x36
        /*008e*/ 	.short	(.L_4247 - .L_4246)
.L_4246:
        /*0090*/ 	.word	0x00000008
.L_4247:


//--------------------- .nv.info._ZN2at6native40_GLOBAL__N__2351210d_8_Shape_cu_49f7391c26CatArrayBatchedCopy_contigINS1_10OpaqueTypeILj4EEEjLi2ELi128ELi1EEEvPT_NS1_25CatArrInputTensorMetadataIS5_T0_XT2_EXT3_EEENS1_16TensorSizeStrideIS8_Lj4EEEiS8_ --------------------------
	.section	.nv.info._ZN2at6native40_GLOBAL__N__2351210d_8_Shape_cu_49f7391c26CatArrayBatchedCopy_contigINS1_10OpaqueTypeILj4EEEjLi2ELi128ELi1EEEvPT_NS1_25CatArrInputTensorMetadataIS5_T0_XT2_EXT3_EEENS1_16TensorSizeStrideIS8_Lj4EEEiS8_,"",@"SHT_CUDA_INFO"
	.sectionflags	@""
	.align	4


	//----- nvinfo : EIATTR_CUDA_API_VERSION
	.align		4
        /*0000*/ 	.byte	0x04, 0x37
        /*0002*/ 	.short	(.L_4249 - .L_4248)
.L_4248:
        /*0004*/ 	.word	0x00000082


	//----- nvinfo : EIATTR_KPARAM_INFO
	.align		4
.L_4249:
        /*0008*/ 	.byte	0x04, 0x17
        /*000a*/ 	.short	(.L_4251 - .L_4250)
.L_4250:
        /*000c*/ 	.word	0x00000000
        /*0010*/ 	.short	0x0004
        /*0012*/ 	.short	0x0acc
        /*0014*/ 	.byte	0x00, 0xf0, 0x11, 0x00


	//----- nvinfo : EIATTR_KPARAM_INFO
	.align		4
.L_4251:
        /*0018*/ 	.byte	0x04, 0x17
        /*001a*/ 	.short	(.L_4253 - .L_4252)
.L_4252:
        /*001c*/ 	.word	0x00000000
        /*0020*/ 	.short	0x0003
        /*0022*/ 	.short	0x0ac8
        /*0024*/ 	.byte	0x00, 0xf0, 0x11, 0x00


	//----- nvinfo : EIATTR_KPARAM_INFO
	.align		4
.L_4253:
        /*0028*/ 	.byte	0x04, 0x17
        /*002a*/ 	.short	(.L_4255 - .L_4254)
.L_4254:
        /*002c*/ 	.word	0x00000000
        /*0030*/ 	.short	0x0002
        /*0032*/ 	.short	0x0aa8
        /*0034*/ 	.byte	0x00, 0xf0, 0x81, 0x00


	//----- nvinfo : EIATTR_KPARAM_INFO
	.align		4
.L_4255:
        /*0038*/ 	.byte	0x04, 0x17
        /*003a*/ 	.short	(.L_4257 - .L_4256)
.L_4256:
        /*003c*/ 	.word	0x00000000
        /*0040*/ 	.short	0x0001
        /*0042*/ 	.short	0x0008
        /*0044*/ 	.byte	0x00, 0xf0, 0x81, 0x2a


	//----- nvinfo : EIATTR_KPARAM_INFO
	.align		4
.L_4257:
        /*0048*/ 	.byte	0x04, 0x17
        /*004a*/ 	.short	(.L_4259 - .L_4258)
.L_4258:
        /*004c*/ 	.word	0x00000000
        /*0050*/ 	.short	0x0000
        /*0052*/ 	.short	0x0000
        /*0054*/ 	.byte	0x00, 0xf0, 0x21, 0x00


	//----- nvinfo : EIATTR_SPARSE_MMA_MASK
	.align		4
.L_4259:
        /*0058*/ 	.byte	0x03, 0x50
        /*005a*/ 	.short	0x0000


	//----- nvinfo : EIATTR_MAXREG_COUNT
	.align		4
        /*005c*/ 	.byte	0x03, 0x1b
        /*005e*/ 	.short	0x00ff


	//----- nvinfo : EIATTR_MERCURY_ISA_VERSION
	.align		4
        /*0060*/ 	.byte	0x03, 0x5f
        /*0062*/ 	.short	0x0101


	//----- nvinfo : EIATTR_EXIT_INSTR_OFFSETS
	.align		4
        /*0064*/ 	.byte	0x04, 0x1c
        /*0066*/ 	.short	(.L_4261 - .L_4260)


	//   ....[0]....
.L_4260:
        /*0068*/ 	.word	0x000000a0


	//   ....[1]....
        /*006c*/ 	.word	0x00000360


	//----- nvinfo : EIATTR_CRS_STACK_SIZE
	.align		4
.L_4261:
        /*0070*/ 	.byte	0x04, 0x1e
        /*0072*/ 	.short	(.L_4263 - .L_4262)
.L_4262:
        /*0074*/ 	.word	0x00000000


	//----- nvinfo : EIATTR_CBANK_PARAM_SIZE
	.align		4
.L_4263:
        /*0078*/ 	.byte	0x03, 0x19
        /*007a*/ 	.short	0x0ad0


	//----- nvinfo : EIATTR_PARAM_CBANK
	.align		4
        /*007c*/ 	.byte	0x04, 0x0a
        /*007e*/ 	.short	(.L_4265 - .L_4264)
	.align		4
.L_4264:
        /*0080*/ 	.word	index@(.nv.constant0._ZN2at6native40_GLOBAL__N__2351210d_8_Shape_cu_49f7391c26CatArrayBatchedCopy_contigINS1_10OpaqueTypeILj4EEEjLi2ELi128ELi1EEEvPT_NS1_25CatArrInputTensorMetadataIS5_T0_XT2_EXT3_EEENS1_16TensorSizeStrideIS8_Lj4EEEiS8_)
        /*0084*/ 	.short	0x0210
        /*0086*/ 	.short	0x0ad0


	//----- nvinfo : EIATTR_SW_WAR
	.align		4
.L_4265:
        /*0088*/ 	.byte	0x04, 0x36
        /*008a*/ 	.short	(.L_4267 - .L_4266)
.L_4266:
        /*008c*/ 	.word	0x00000008
.L_4267:


//--------------------- .nv.info._ZN2at6native40_GLOBAL__N__2351210d_8_Shape_cu_49f7391c35CatArrayBatchedCopy_alignedK_contigINS1_10OpaqueTypeILj4EEEjLi2ELi128ELi1ELi8EEEvPT_NS1_25CatArrInputTensorMetadataIS5_T0_XT2_EXT3_EEENS1_16TensorSizeStrideIS8_Lj4EEEiS8_ --------------------------
	.section	.nv.info._ZN2at6native40_GLOBAL__N__2351210d_8_Shape_cu_49f7391c35CatArrayBatchedCopy_alignedK_contigINS1_10OpaqueTypeILj4EEEjLi2ELi128ELi1ELi8EEEvPT_NS1_25CatArrInputTensorMetadataIS5_T0_XT2_EXT3_EEENS1_16TensorSizeStrideIS8_Lj4EEEiS8_,"",@"SHT_CUDA_INFO"
	.sectionflags	@""
	.align	4


	//----- nvinfo : EIATTR_CUDA_API_VERSION
	.align		4
        /*0000*/ 	.byte	0x04, 0x37
        /*0002*/ 	.short	(.L_4269 - .L_4268)
.L_4268:
        /*0004*/ 	.word	0x00000082


	//----- nvinfo : EIATTR_KPARAM_INFO
	.align		4
.L_4269:
        /*0008*/ 	.byte	0x04, 0x17
        /*000a*/ 	.short	(.L_4271 - .L_4270)
.L_4270:
        /*000c*/ 	.word	0x00000000
        /*0010*/ 	.short	0x0004
        /*0012*/ 	.short	0x0acc
        /*0014*/ 	.byte	0x00, 0xf0, 0x11, 0x00


	//----- nvinfo : EIATTR_KPARAM_INFO
	.align		4
.L_4271:
        /*0018*/ 	.byte	0x04, 0x17
        /*001a*/ 	.short	(.L_4273 - .L_4272)
.L_4272:
        /*001c*/ 	.word	0x00000000
        /*0020*/ 	.short	0x0003
        /*0022*/ 	.short	0x0ac8
        /*0024*/ 	.byte	0x00, 0xf0, 0x11, 0x00


	//----- nvinfo : EIATTR_KPARAM_INFO
	.align		4
.L_4273:
        /*0028*/ 	.byte	0x04, 0x17
        /*002a*/ 	.short	(.L_4275 - .L_4274)
.L_4274:
        /*002c*/ 	.word	0x00000000
        /*0030*/ 	.short	0x0002
        /*0032*/ 	.short	0x0aa8
        /*0034*/ 	.byte	0x00, 0xf0, 0x81, 0x00


	//----- nvinfo : EIATTR_KPARAM_INFO
	.align		4
.L_4275:
        /*0038*/ 	.byte	0x04, 0x17
        /*003a*/ 	.short	(.L_4277 - .L_4276)
.L_4276:
        /*003c*/ 	.word	0x00000000
        /*0040*/ 	.short	0x0001
        /*0042*/ 	.short	0x0008
        /*0044*/ 	.byte	0x00, 0xf0, 0x81, 0x2a


	//----- nvinfo : EIATTR_KPARAM_INFO
	.align		4
.L_4277:
        /*0048*/ 	.byte	0x04, 0x17
        /*004a*/ 	.short	(.L_4279 - .L_4278)
.L_4278:
        /*004c*/ 	.word	0x00000000
        /*0050*/ 	.short	0x0000
        /*0052*/ 	.short	0x0000
        /*0054*/ 	.byte	0x00, 0xf0, 0x21, 0x00


	//----- nvinfo : EIATTR_SPARSE_MMA_MASK
	.align		4
.L_4279:
        /*0058*/ 	.byte	0x03, 0x50
        /*005a*/ 	.short	0x0000


	//----- nvinfo : EIATTR_MAXREG_COUNT
	.align		4
        /*005c*/ 	.byte	0x03, 0x1b
        /*005e*/ 	.short	0x00ff


	//----- nvinfo : EIATTR_MERCURY_ISA_VERSION
	.align		4
        /*0060*/ 	.byte	0x03, 0x5f
        /*0062*/ 	.short	0x0101


	//----- nvinfo : EIATTR_EXIT_INSTR_OFFSETS
	.align		4
        /*0064*/ 	.byte	0x04, 0x1c
        /*0066*/ 	.short	(.L_4281 - .L_4280)


	//   ....[0]....
.L_4280:
        /*0068*/ 	.word	0x000000b0


	//   ....[1]....
        /*006c*/ 	.word	0x00000530


	//   ....[2]....
        /*0070*/ 	.word	0x00000850


	//   ....[3]....
        /*0074*/ 	.word	0x00000e40


	//----- nvinfo : EIATTR_CRS_STACK_SIZE
	.align		4
.L_4281:
        /*0078*/ 	.byte	0x04, 0x1e
        /*007a*/ 	.short	(.L_4283 - .L_4282)
.L_4282:
        /*007c*/ 	.word	0x00000000


	//----- nvinfo : EIATTR_CBANK_PARAM_SIZE
	.align		4
.L_4283:
        /*0080*/ 	.byte	0x03, 0x19
        /*0082*/ 	.short	0x0ad0


	//----- nvinfo : EIATTR_PARAM_CBANK
	.align		4
        /*0084*/ 	.byte	0x04, 0x0a
        /*0086*/ 	.short	(.L_4285 - .L_4284)
	.align		4
.L_4284:
        /*0088*/ 	.word	index@(.nv.constant0._ZN2at6native40_GLOBAL__N__2351210d_8_Shape_cu_49f7391c35CatArrayBatchedCopy_alignedK_contigINS1_10OpaqueTypeILj4EEEjLi2ELi128ELi1ELi8EEEvPT_NS1_25CatArrInputTensorMetadataIS5_T0_XT2_EXT3_EEENS1_16TensorSizeStrideIS8_Lj4EEEiS8_)
        /*008c*/ 	.short	0x0210
        /*008e*/ 	.short	0x0ad0


	//----- nvinfo : EIATTR_SW_WAR
	.align		4
.L_4285:
        /*0090*/ 	.byte	0x04, 0x36
        /*0092*/ 	.short	(.L_4287 - .L_4286)
.L_4286:
        /*0094*/ 	.word	0x00000008
.L_4287:


//--------------------- .nv.info._ZN2at6native40_GLOBAL__N__2351210d_8_Shape_cu_49f7391c35CatArrayBatchedCopy_alignedK_contigINS1_10OpaqueTypeILj4EEEjLi2ELi128ELi1ELi16EEEvPT_NS1_25CatArrInputTensorMetadataIS5_T0_XT2_EXT3_EEENS1_16TensorSizeStrideIS8_Lj4EEEiS8_ --------------------------
	.section	.nv.info._ZN2at6native40_GLOBAL__N__2351210d_8_Shape_cu_49f7391c35CatArrayBatchedCopy_alignedK_contigINS1_10OpaqueTypeILj4EEEjLi2ELi128ELi1ELi16EEEvPT_NS1_25CatArrInputTensorMetadataIS5_T0_XT2_EXT3_EEENS1_16TensorSizeStrideIS8_Lj4EEEiS8_,"",@"SHT_CUDA_INFO"
	.sectionflags	@""
	.align	4


	//----- nvinfo : EIATTR_CUDA_API_VERSION
	.align		4
        /*0000*/ 	.byte	0x04, 0x37
        /*0002*/ 	.short	(.L_4289 - .L_4288)
.L_4288:
        /*0004*/ 	.word	0x00000082


	//----- nvinfo : EIATTR_KPARAM_INFO
	.align		4
.L_4289:
        /*0008*/ 	.byte	0x04, 0x17
        /*000a*/ 	.short	(.L_4291 - .L_4290)
.L_4290:
        /*000c*/ 	.word	0x00000000
        /*0010*/ 	.short	0x0004
        /*0012*/ 	.short	0x0acc
        /*0014*/ 	.byte	0x00, 0xf0, 0x11, 0x00


	//----- nvinfo : EIATTR_KPARAM_INFO
	.align		4
.L_4291:
        /*0018*/ 	.byte	0x04, 0x17
        /*001a*/ 	.short	(.L_4293 - .L_4292)
.L_4292:
        /*001c*/ 	.word	0x00000000
        /*0020*/ 	.short	0x0003
        /*0022*/ 	.short	0x0ac8
        /*0024*/ 	.byte	0x00, 0xf0, 0x11, 0x00


	//----- nvinfo : EIATTR_KPARAM_INFO
	.align		4
.L_4293:
        /*0028*/ 	.byte	0x04, 0x17
        /*002a*/ 	.short	(.L_4295 - .L_4294)
.L_4294:
        /*002c*/ 	.word	0x00000000
        /*0030*/ 	.short	0x0002
        /*0032*/ 	.short	0x0aa8
        /*0034*/ 	.byte	0x00, 0xf0, 0x81, 0x00


	//----- nvinfo : EIATTR_KPARAM_INFO
	.align		4
.L_4295:
        /*0038*/ 	.byte	0x04, 0x17
        /*003a*/ 	.short	(.L_4297 - .L_4296)
.L_4296:
        /*003c*/ 	.word	0x00000000
        /*0040*/ 	.short	0x0001
        /*0042*/ 	.short	0x0008
        /*0044*/ 	.byte	0x00, 0xf0, 0x81, 0x2a


	//----- nvinfo : EIATTR_KPARAM_INFO
	.align		4
.L_4297:
        /*0048*/ 	.byte	0x04, 0x17
        /*004a*/ 	.short	(.L_4299 - .L_4298)
.L_4298:
        /*004c*/ 	.word	0x00000000
        /*0050*/ 	.short	0x0000
        /*0052*/ 	.short	0x0000
        /*0054*/ 	.byte	0x00, 0xf0, 0x21, 0x00


	//----- nvinfo : EIATTR_SPARSE_MMA_MASK
	.align		4
.L_4299:
        /*0058*/ 	.byte	0x03, 0x50
        /*005a*/ 	.short	0x0000


	//----- nvinfo : EIATTR_MAXREG_COUNT
	.align		4
        /*005c*/ 	.byte	0x03, 0x1b
        /*005e*/ 	.short	0x00ff


	//----- nvinfo : EIATTR_MERCURY_ISA_VERSION
	.align		4
        /*0060*/ 	.byte	0x03, 0x5f
        /*0062*/ 	.short	0x0101


	//----- nvinfo : EIATTR_EXIT_INSTR_OFFSETS
	.align		4
        /*0064*/ 	.byte	0x04, 0x1c
        /*0066*/ 	.short	(.L_4301 - .L_4300)


	//   ....[0]....
.L_4300:
        /*0068*/ 	.word	0x000000b0


	//   ....[1]....
        /*006c*/ 	.word	0x00000730


	//   ....[2]....
        /*0070*/ 	.word	0x00000a50


	//   ....[3]....
        /*0074*/ 	.word	0x00001040


	//----- nvinfo : EIATTR_CRS_STACK_SIZE
	.align		4
.L_4301:
        /*0078*/ 	.byte	0x04, 0x1e
        /*007a*/ 	.short	(.L_4303 - .L_4302)
.L_4302:
        /*007c*/ 	.word	0x00000000


	//----- nvinfo : EIATTR_CBANK_PARAM_SIZE
	.align		4
.L_4303:
        /*0080*/ 	.byte	0x03, 0x19
        /*0082*/ 	.short	0x0ad0


	//----- nvinfo : EIATTR_PARAM_CBANK
	.align		4
        /*0084*/ 	.byte	0x04, 0x0a
        /*0086*/ 	.short	(.L_4305 - .L_4304)
	.align		4
.L_4304:
        /*0088*/ 	.word	index@(.nv.constant0._ZN2at6native40_GLOBAL__N__2351210d_8_Shape_cu_49f7391c35CatArrayBatchedCopy_alignedK_contigINS1_10OpaqueTypeILj4EEEjLi2ELi128ELi1ELi16EEEvPT_NS1_25CatArrInputTensorMetadataIS5_T0_XT2_EXT3_EEENS1_16TensorSizeStrideIS8_Lj4EEEiS8_)
        /*008c*/ 	.short	0x0210
        /*008e*/ 	.short	0x0ad0


	//----- nvinfo : EIATTR_SW_WAR
	.align		4
.L_4305:
        /*0090*/ 	.byte	0x04, 0x36
        /*0092*/ 	.short	(.L_4307 - .L_4306)
.L_4306:
        /*0094*/ 	.word	0x00000008
.L_4307:


//--------------------- .nv.info._ZN2at6native40_GLOBAL__N__2351210d_8_Shape_cu_49f7391c30CatArrayBatchedCopy_vectorizedINS1_10OpaqueTypeILj4EEEjLi2ELi128ELi1ELi16ELi4EEEvPcNS1_25CatArrInputTensorMetadataIT_T0_XT2_EXT3_EEENS1_16TensorSizeStrideIS8_Lj4EEEiS8_ --------------------------
	.section	.nv.info._ZN2at6native40_GLOBAL__N__2351210d_8_Shape_cu_49f7391c30CatArrayBatchedCopy_vectorizedINS1_10OpaqueTypeILj4EEEjLi2ELi128ELi1ELi16ELi4EEEvPcNS1_25CatArrInputTensorMetadataIT_T0_XT2_EXT3_EEENS1_16TensorSizeStrideIS8_Lj4EEEiS8_,"",@"SHT_CUDA_INFO"
	.sectionflags	@""
	.align	4


	//----- nvinfo : EIATTR_CUDA_API_VERSION
	.align		4
        /*0000*/ 	.byte	0x04, 0x37
        /*0002*/ 	.short	(.L_4309 - .L_4308)
.L_4308:
        /*0004*/ 	.word	0x00000082


	//----- nvinfo : EIATTR_KPARAM_INFO
	.align		4
.L_4309:
        /*0008*/ 	.byte	0x04, 0x17
        /*000a*/ 	.short	(.L_4311 - .L_4310)
.L_4310:
        /*000c*/ 	.word	0x00000000
        /*0010*/ 	.short	0x0004
        /*0012*/ 	.short	0x0acc
        /*0014*/ 	.byte	0x00, 0xf0, 0x11, 0x00


	//----- nvinfo : EIATTR_KPARAM_INFO
	.align		4
.L_4311:
        /*0018*/ 	.byte	0x04, 0x17
        /*001a*/ 	.short	(.L_4313 - .L_4312)
.L_4312:
        /*001c*/ 	.word	0x00000000
        /*0020*/ 	.short	0x0003
        /*0022*/ 	.short	0x0ac8
        /*0024*/ 	.byte	0x00, 0xf0, 0x11, 0x00


	//----- nvinfo : EIATTR_KPARAM_INFO
	.align		4
.L_4313:
        /*0028*/ 	.byte	0x04, 0x17
        /*002a*/ 	.short	(.L_4315 - .L_4314)
.L_4314:
        /*002c*/ 	.word	0x00000000
        /*0030*/ 	.short	0x0002
        /*0032*/ 	.short	0x0aa8
        /*0034*/ 	.byte	0x00, 0xf0, 0x81, 0x00


	//----- nvinfo : EIATTR_KPARAM_INFO
	.align		4
.L_4315:
        /*0038*/ 	.byte	0x04, 0x17
        /*003a*/ 	.short	(.L_4317 - .L_4316)
.L_4316:
        /*003c*/ 	.word	0x00000000
        /*0040*/ 	.short	0x0001
        /*0042*/ 	.short	0x0008
        /*0044*/ 	.byte	0x00, 0xf0, 0x81, 0x2a


	//----- nvinfo : EIATTR_KPARAM_INFO
	.align		4
.L_4317:
        /*0048*/ 	.byte	0x04, 0x17
        /*004a*/ 	.short	(.L_4319 - .L_4318)
.L_4318:
        /*004c*/ 	.word	0x00000000
        /*0050*/ 	.short	0x0000
        /*0052*/ 	.short	0x0000
        /*0054*/ 	.byte	0x00, 0xf0, 0x21, 0x00


	//----- nvinfo : EIATTR_SPARSE_MMA_MASK
	.align		4
.L_4319:
        /*0058*/ 	.byte	0x03, 0x50
        /*005a*/ 	.short	0x0000


	//----- nvinfo : EIATTR_MAXREG_COUNT
	.align		4
        /*005c*/ 	.byte	0x03, 0x1b
        /*005e*/ 	.short	0x00ff


	//----- nvinfo : EIATTR_MERCURY_ISA_VERSION
	.align		4
        /*0060*/ 	.byte	0x03, 0x5f
        /*0062*/ 	.short	0x0101


	//----- nvinfo : EIATTR_EXIT_INSTR_OFFSETS
	.align		4
        /*0064*/ 	.byte	0x04, 0x1c
        /*0066*/ 	.short	(.L_4321 - .L_4320)


	//   ....[0]....
.L_4320:
        /*0068*/ 	.word	0x000000b0


	//   ....[1]....
        /*006c*/ 	.word	0x000003d0


	//----- nvinfo : EIATTR_CRS_STACK_SIZE
	.align		4
.L_4321:
        /*0070*/ 	.byte	0x04, 0x1e
        /*0072*/ 	.short	(.L_4323 - .L_4322)
.L_4322:
        /*0074*/ 	.word	0x00000000


	//----- nvinfo : EIATTR_CBANK_PARAM_SIZE
	.align		4
.L_4323:
        /*0078*/ 	.byte	0x03, 0x19
        /*007a*/ 	.short	0x0ad0


	//----- nvinfo : EIATTR_PARAM_CBANK
	.align		4
        /*007c*/ 	.byte	0x04, 0x0a
        /*007e*/ 	.short	(.L_4325 - .L_4324)
	.align		4
.L_4324:
        /*0080*/ 	.word	index@(.nv.constant0._ZN2at6native40_GLOBAL__N__2351210d_8_Shape_cu_49f7391c30CatArrayBatchedCopy_vectorizedINS1_10OpaqueTypeILj4EEEjLi2ELi128ELi1ELi16ELi4EEEvPcNS1_25CatArrInputTensorMetadataIT_T0_XT2_EXT3_EEENS1_16TensorSizeStrideIS8_Lj4EEEiS8_)
        /*0084*/ 	.short	0x0210
        /*0086*/ 	.short	0x0ad0


	//----- nvinfo : EIATTR_SW_WAR
	.align		4
.L_4325:
        /*0088*/ 	.byte	0x04, 0x36
        /*008a*/ 	.short	(.L_4327 - .L_4326)
.L_4326:
        /*008c*/ 	.word	0x00000008
.L_4327:


//--------------------- .nv.info._ZN2at6native40_GLOBAL__N__2351210d_8_Shape_cu_49f7391c19CatArrayBatchedCopyINS1_10OpaqueTypeILj4EEEjLi1ELi128ELi1EEEvPT_NS1_25CatArrInputTensorMetadataIS5_T0_XT2_EXT3_EEENS1_16TensorSizeStrideIS8_Lj4EEEiS8_ --------------------------
	.section	.nv.info._ZN2at6native40_GLOBAL__N__2351210d_8_Shape_cu_49f7391c19CatArrayBatchedCopyINS1_10OpaqueTypeILj4EEEjLi1ELi128ELi1EEEvPT_NS1_25CatArrInputTensorMetadataIS5_T0_XT2_EXT3_EEENS1_16TensorSizeStrideIS8_Lj4EEEiS8_,"",@"SHT_CUDA_INFO"
	.sectionflags	@""
	.align	4


	//----- nvinfo : EIATTR_CUDA_API_VERSION
	.align		4
        /*0000*/ 	.byte	0x04, 0x37
        /*0002*/ 	.short	(.L_4329 - .L_4328)
.L_4328:
        /*0004*/ 	.word	0x00000082


	//----- nvinfo : EIATTR_KPARAM_INFO
	.align		4
.L_4329:
        /*0008*/ 	.byte	0x04, 0x17
        /*000a*/ 	.short	(.L_4331 - .L_4330)
.L_4330:
        /*000c*/ 	.word	0x00000000
        /*0010*/ 	.short	0x0004
        /*0012*/ 	.short	0x0acc
        /*0014*/ 	.byte	0x00, 0xf0, 0x11, 0x00


	//----- nvinfo : EIATTR_KPARAM_INFO
	.align		4
.L_4331:
        /*0018*/ 	.byte	0x04, 0x17
        /*001a*/ 	.short	(.L_4333 - .L_4332)
.L_4332:
        /*001c*/ 	.word	0x00000000
        /*0020*/ 	.short	0x0003
        /*0022*/ 	.short	0x0ac8
        /*0024*/ 	.byte	0x00, 0xf0, 0x11, 0x00


	//----- nvinfo : EIATTR_KPARAM_INFO
	.align		4
.L_4333:
        /*0028*/ 	.byte	0x04, 0x17
        /*002a*/ 	.short	(.L_4335 - .L_4334)
.L_4334:
        /*002c*/ 	.word	0x00000000
        /*0030*/ 	.short	0x0002
        /*0032*/ 	.short	0x0aa8
        /*0034*/ 	.byte	0x00, 0xf0, 0x81, 0x00


	//----- nvinfo : EIATTR_KPARAM_INFO
	.align		4
.L_4335:
        /*0038*/ 	.byte	0x04, 0x17
        /*003a*/ 	.short	(.L_4337 - .L_4336)
.L_4336:
        /*003c*/ 	.word	0x00000000
        /*0040*/ 	.short	0x0001
        /*0042*/ 	.short	0x0008
        /*0044*/ 	.byte	0x00, 0xf0, 0x81, 0x2a


	//----- nvinfo : EIATTR_KPARAM_INFO
	.align		4
.L_4337:
        /*0048*/ 	.byte	0x04, 0x17
        /*004a*/ 	.short	(.L_4339 - .L_4338)
.L_4338:
        /*004c*/ 	.word	0x00000000
        /*0050*/ 	.short	0x0000
        /*0052*/ 	.short	0x0000
        /*0054*/ 	.byte	0x00, 0xf0, 0x21, 0x00


	//----- nvinfo : EIATTR_SPARSE_MMA_MASK
	.align		4
.L_4339:
        /*0058*/ 	.byte	0x03, 0x50
        /*005a*/ 	.short	0x0000


	//----- nvinfo : EIATTR_MAXREG_COUNT
	.align		4
        /*005c*/ 	.byte	0x03, 0x1b
        /*005e*/ 	.short	0x00ff


	//----- nvinfo : EIATTR_MERCURY_ISA_VERSION
	.align		4
        /*0060*/ 	.byte	0x03, 0x5f
        /*0062*/ 	.short	0x0101


	//----- nvinfo : EIATTR_EXIT_INSTR_OFFSETS
	.align		4
        /*0064*/ 	.byte	0x04, 0x1c
        /*0066*/ 	.short	(.L_4341 - .L_4340)


	//   ....[0]....
.L_4340:
        /*0068*/ 	.word	0x000000a0


	//   ....[1]....
        /*006c*/ 	.word	0x00000240


	//   ....[2]....
        /*0070*/ 	.word	0x000002e0


	//----- nvinfo : EIATTR_CRS_STACK_SIZE
	.align		4
.L_4341:
        /*0074*/ 	.byte	0x04, 0x1e
        /*0076*/ 	.short	(.L_4343 - .L_4342)
.L_4342:
        /*0078*/ 	.word	0x00000000


	//----- nvinfo : EIATTR_CBANK_PARAM_SIZE
	.align		4
.L_4343:
        /*007c*/ 	.byte	0x03, 0x19
        /*007e*/ 	.short	0x0ad0


	//----- nvinfo : EIATTR_PARAM_CBANK
	.align		4
        /*0080*/ 	.byte	0x04, 0x0a
        /*0082*/ 	.short	(.L_4345 - .L_4344)
	.align		4
.L_4344:
        /*0084*/ 	.word	index@(.nv.constant0._ZN2at6native40_GLOBAL__N__2351210d_8_Shape_cu_49f7391c19CatArrayBatchedCopyINS1_10OpaqueTypeILj4EEEjLi1ELi128ELi1EEEvPT_NS1_25CatArrInputTensorMetadataIS5_T0_XT2_EXT3_EEENS1_16TensorSizeStrideIS8_Lj4EEEiS8_)
        /*0088*/ 	.short	0x0210
        /*008a*/ 	.short	0x0ad0


	//----- nvinfo : EIATTR_SW_WAR
	.align		4
.L_4345:
        /*008c*/ 	.byte	0x04, 0x36
        /*008e*/ 	.short	(.L_4347 - .L_4346)
.L_4346:
        /*0090*/ 	.word	0x00000008
.L_4347:


//--------------------- .nv.info._ZN2at6native40_GLOBAL__N__2351210d_8_Shape_cu_49f7391c26CatArrayBatchedCopy_contigINS1_10OpaqueTypeILj4EEEjLi1ELi128ELi1EEEvPT_NS1_25CatArrInputTensorMetadataIS5_T0_XT2_EXT3_EEENS1_16TensorSizeStrideIS8_Lj4EEEiS8_ --------------------------
	.section	.nv.info._ZN2at6native40_GLOBAL__N__2351210d_8_Shape_cu_49f7391c26CatArrayBatchedCopy_contigINS1_10OpaqueTypeILj4EEEjLi1ELi128ELi1EEEvPT_NS1_25CatArrInputTensorMetadataIS5_T0_XT2_EXT3_EEENS1_16TensorSizeStrideIS8_Lj4EEEiS8_,"",@"SHT_CUDA_INFO"
	.sectionflags	@""
	.align	4


	//----- nvinfo : EIATTR_CUDA_API_VERSION
	.align		4
        /*0000*/ 	.byte	0x04, 0x37
        /*0002*/ 	.short	(.L_4349 - .L_4348)
.L_4348:
        /*0004*/ 	.word	0x00000082


	//----- nvinfo : EIATTR_KPARAM_INFO
	.align		4
.L_4349:
        /*0008*/ 	.byte	0x04, 0x17
        /*000a*/ 	.short	(.L_4351 - .L_4350)
.L_4350:
        /*000c*/ 	.word	0x00000000
        /*0010*/ 	.short	0x0004
        /*0012*/ 	.short	0x0acc
        /*0014*/ 	.byte	0x00, 0xf0, 0x11, 0x00


	//----- nvinfo : EIATTR_KPARAM_INFO
	.align		4
.L_4351:
        /*0018*/ 	.byte	0x04, 0x17
        /*001a*/ 	.short	(.L_4353 - .L_4352)
.L_4352:
        /*001c*/ 	.word	0x00000000
        /*0020*/ 	.short	0x0003
        /*0022*/ 	.short	0x0ac8
        /*0024*/ 	.byte	0x00, 0xf0, 0x11, 0x00


	//----- nvinfo : EIATTR_KPARAM_INFO
	.align		4
.L_4353:
        /*0028*/ 	.byte	0x04, 0x17
        /*002a*/ 	.short	(.L_4355 - .L_4354)
.L_4354:
        /*002c*/ 	.word	0x00000000
        /*0030*/ 	.short	0x0002
        /*0032*/ 	.short	0x0aa8
        /*0034*/ 	.byte	0x00, 0xf0, 0x81, 0x00


	//----- nvinfo : EIATTR_KPARAM_INFO
	.align		4
.L_4355:
        /*0038*/ 	.byte	0x04, 0x17
        /*003a*/ 	.short	(.L_4357 - .L_4356)
.L_4356:
        /*003c*/ 	.word	0x00000000
        /*0040*/ 	.short	0x0001
        /*0042*/ 	.short	0x0008
        /*0044*/ 	.byte	0x00, 0xf0, 0x81, 0x2a


	//----- nvinfo : EIATTR_KPARAM_INFO
	.align		4
.L_4357:
        /*0048*/ 	.byte	0x04, 0x17
        /*004a*/ 	.short	(.L_4359 - .L_4358)
.L_4358:
        /*004c*/ 	.word	0x00000000
        /*0050*/ 	.short	0x0000
        /*0052*/ 	.short	0x0000
        /*0054*/ 	.byte	0x00, 0xf0, 0x21, 0x00


	//----- nvinfo : EIATTR_SPARSE_MMA_MASK
	.align		4
.L_4359:
        /*0058*/ 	.byte	0x03, 0x50
        /*005a*/ 	.short	0x0000


	//----- nvinfo : EIATTR_MAXREG_COUNT
	.align		4
        /*005c*/ 	.byte	0x03, 0x1b
        /*005e*/ 	.short	0x00ff


	//----- nvinfo : EIATTR_MERCURY_ISA_VERSION
	.align		4
        /*0060*/ 	.byte	0x03, 0x5f
        /*0062*/ 	.short	0x0101


	//----- nvinfo : EIATTR_EXIT_INSTR_OFFSETS
	.align		4
        /*0064*/ 	.byte	0x04, 0x1c
        /*0066*/ 	.short	(.L_4361 - .L_4360)


	//   ....[0]....
.L_4360:
        /*0068*/ 	.word	0x000000a0


	//   ....[1]....
        /*006c*/ 	.word	0x000001d0


	//----- nvinfo : EIATTR_CRS_STACK_SIZE
	.align		4
.L_4361:
        /*0070*/ 	.byte	0x04, 0x1e
        /*0072*/ 	.short	(.L_4363 - .L_4362)
.L_4362:
        /*0074*/ 	.word	0x00000000


	//----- nvinfo : EIATTR_CBANK_PARAM_SIZE
	.align		4
.L_4363:
        /*0078*/ 	.byte	0x03, 0x19
        /*007a*/ 	.short	0x0ad0


	//----- nvinfo : EIATTR_PARAM_CBANK
	.align		4
        /*007c*/ 	.byte	0x04, 0x0a
        /*007e*/ 	.short	(.L_4365 - .L_4364)
	.align		4
.L_4364:
        /*0080*/ 	.word	index@(.nv.constant0._ZN2at6native40_GLOBAL__N__2351210d_8_Shape_cu_49f7391c26CatArrayBatchedCopy_contigINS1_10OpaqueTypeILj4EEEjLi1ELi128ELi1EEEvPT_NS1_25CatArrInputTensorMetadataIS5_T0_XT2_EXT3_EEENS1_16TensorSizeStrideIS8_Lj4EEEiS8_)
        /*0084*/ 	.short	0x0210
        /*0086*/ 	.short	0x0ad0


	//----- nvinfo : EIATTR_SW_WAR
	.align		4
.L_4365:
        /*0088*/ 	.byte	0x04, 0x36
        /*008a*/ 	.short	(.L_4367 - .L_4366)
.L_4366:
        /*008c*/ 	.word	0x00000008
.L_4367:


//--------------------- .nv.info._ZN2at6native40_GLOBAL__N__2351210d_8_Shape_cu_49f7391c35CatArrayBatchedCopy_alignedK_contigINS1_10OpaqueTypeILj4EEEjLi1ELi128ELi1ELi8EEEvPT_NS1_25CatArrInputTensorMetadataIS5_T0_XT2_EXT3_EEENS1_16TensorSizeStrideIS8_Lj4EEEiS8_ --------------------------
	.section	.nv.info._ZN2at6native40_GLOBAL__N__2351210d_8_Shape_cu_49f7391c35CatArrayBatchedCopy_alignedK_contigINS1_10OpaqueTypeILj4EEEjLi1ELi128ELi1ELi8EEEvPT_NS1_25CatArrInputTensorMetadataIS5_T0_XT2_EXT3_EEENS1_16TensorSizeStrideIS8_Lj4EEEiS8_,"",@"SHT_CUDA_INFO"
	.sectionflags	@""
	.align	4


	//----- nvinfo : EIATTR_CUDA_API_VERSION
	.align		4
        /*0000*/ 	.byte	0x04, 0x37
        /*0002*/ 	.short	(.L_4369 - .L_4368)
.L_4368:
        /*0004*/ 	.word	0x00000082


	//----- nvinfo : EIATTR_KPARAM_INFO
	.align		4
.L_4369:
        /*0008*/ 	.byte	0x04, 0x17
        /*000a*/ 	.short	(.L_4371 - .L_4370)
.L_4370:
        /*000c*/ 	.word	0x00000000
        /*0010*/ 	.short	0x0004
        /*0012*/ 	.short	0x0acc
        /*0014*/ 	.byte	0x00, 0xf0, 0x11, 0x00


	//----- nvinfo : EIATTR_KPARAM_INFO
	.align		4
.L_4371:
        /*0018*/ 	.byte	0x04, 0x17
        /*001a*/ 	.short	(.L_4373 - .L_4372)
.L_4372:
        /*001c*/ 	.word	0x00000000
        /*0020*/ 	.short	0x0003
        /*0022*/ 	.short	0x0ac8
        /*0024*/ 	.byte	0x00, 0xf0, 0x11, 0x00


	//----- nvinfo : EIATTR_KPARAM_INFO
	.align		4
.L_4373:
        /*0028*/ 	.byte	0x04, 0x17
        /*002a*/ 	.short	(.L_4375 - .L_4374)
.L_4374:
        /*002c*/ 	.word	0x00000000
        /*0030*/ 	.short	0x0002
        /*0032*/ 	.short	0x0aa8
        /*0034*/ 	.byte	0x00, 0xf0, 0x81, 0x00


	//----- nvinfo : EIATTR_KPARAM_INFO
	.align		4
.L_4375:
        /*0038*/ 	.byte	0x04, 0x17
        /*003a*/ 	.short	(.L_4377 - .L_4376)
.L_4376:
        /*003c*/ 	.word	0x00000000
        /*0040*/ 	.short	0x0001
        /*0042*/ 	.short	0x0008
        /*0044*/ 	.byte	0x00, 0xf0, 0x81, 0x2a


	//----- nvinfo : EIATTR_KPARAM_INFO
	.align		4
.L_4377:
        /*0048*/ 	.byte	0x04, 0x17
        /*004a*/ 	.short	(.L_4379 - .L_4378)
.L_4378:
        /*004c*/ 	.word	0x00000000
        /*0050*/ 	.short	0x0000
        /*0052*/ 	.short	0x0000
        /*0054*/ 	.byte	0x00, 0xf0, 0x21, 0x00


	//----- nvinfo : EIATTR_SPARSE_MMA_MASK
	.align		4
.L_4379:
        /*0058*/ 	.byte	0x03, 0x50
        /*005a*/ 	.short	0x0000


	//----- nvinfo : EIATTR_MAXREG_COUNT
	.align		4
        /*005c*/ 	.byte	0x03, 0x1b
        /*005e*/ 	.short	0x00ff


	//----- nvinfo : EIATTR_MERCURY_ISA_VERSION
	.align		4
        /*0060*/ 	.byte	0x03, 0x5f
        /*0062*/ 	.short	0x0101


	//----- nvinfo : EIATTR_EXIT_INSTR_OFFSETS
	.align		4
        /*0064*/ 	.byte	0x04, 0x1c
        /*0066*/ 	.short	(.L_4381 - .L_4380)


	//   ....[0]....
.L_4380:
        /*0068*/ 	.word	0x000000b0


	//   ....[1]....
        /*006c*/ 	.word	0x00000290


	//   ....[2]....
        /*0070*/ 	.word	0x00000400


	//   ....[3]....
        /*0074*/ 	.word	0x00000640


	//----- nvinfo : EIATTR_CRS_STACK_SIZE
	.align		4
.L_4381:
        /*0078*/ 	.byte	0x04, 0x1e
        /*007a*/ 	.short	(.L_4383 - .L_4382)
.L_4382:
        /*007c*/ 	.word	0x00000000


	//----- nvinfo : EIATTR_CBANK_PARAM_SIZE
	.align		4
.L_4383:
        /*0080*/ 	.byte	0x03, 0x19
        /*0082*/ 	.short	0x0ad0


	//----- nvinfo : EIATTR_PARAM_CBANK
	.align		4
        /*0084*/ 	.byte	0x04, 0x0a
        /*0086*/ 	.short	(.L_4385 - .L_4384)
	.align		4
.L_4384:
        /*0088*/ 	.word	index@(.nv.constant0._ZN2at6native40_GLOBAL__N__2351210d_8_Shape_cu_49f7391c35CatArrayBatchedCopy_alignedK_contigINS1_10OpaqueTypeILj4EEEjLi1ELi128ELi1ELi8EEEvPT_NS1_25CatArrInputTensorMetadataIS5_T0_XT2_EXT3_EEENS1_16TensorSizeStrideIS8_Lj4EEEiS8_)
        /*008c*/ 	.short	0x0210
        /*008e*/ 	.short	0x0ad0


	//----- nvinfo : EIATTR_SW_WAR
	.align		4
.L_4385:
        /*0090*/ 	.byte	0x04, 0x36
        /*0092*/ 	.short	(.L_4387 - .L_4386)
.L_4386:
        /*0094*/ 	.word	0x00000008
.L_4387:


//--------------------- .nv.info._ZN2at6native40_GLOBAL__N__2351210d_8_Shape_cu_49f7391c35CatArrayBatchedCopy_alignedK_contigINS1_10OpaqueTypeILj4EEEjLi1ELi128ELi1ELi16EEEvPT_NS1_25CatArrInputTensorMetadataIS5_T0_XT2_EXT3_EEENS1_16TensorSizeStrideIS8_Lj4EEEiS8_ --------------------------
	.section	.nv.info._ZN2at6native40_GLOBAL__N__2351210d_8_Shape_cu_49f7391c35CatArrayBatchedCopy_alignedK_contigINS1_10OpaqueTypeILj4EEEjLi1ELi128ELi1ELi16EEEvPT_NS1_25CatArrInputTensorMetadataIS5_T0_XT2_EXT3_EEENS1_16TensorSizeStrideIS8_Lj4EEEiS8_,"",@"SHT_CUDA_INFO"
	.sectionflags	@""
	.align	4


	//----- nvinfo : EIATTR_CUDA_API_VERSION
	.align		4
        /*0000*/ 	.byte	0x04, 0x37
        /*0002*/ 	.short	(.L_4389 - .L_4388)
.L_4388:
        /*0004*/ 	.word	0x00000082


	//----- nvinfo : EIATTR_KPARAM_INFO
	.align		4
.L_4389:
        /*0008*/ 	.byte	0x04, 0x17
        /*000a*/ 	.short	(.L_4391 - .L_4390)
.L_4390:
        /*000c*/ 	.word	0x00000000
        /*0010*/ 	.short	0x0004
        /*0012*/ 	.short	0x0acc
        /*0014*/ 	.byte	0x00, 0xf0, 0x11, 0x00


	//----- nvinfo : EIATTR_KPARAM_INFO
	.align		4
.L_4391:
        /*0018*/ 	.byte	0x04, 0x17
        /*001a*/ 	.short	(.L_4393 - .L_4392)
.L_4392:
        /*001c*/ 	.word	0x00000000
        /*0020*/ 	.short	0x0003
        /*0022*/ 	.short	0x0ac8
        /*0024*/ 	.byte	0x00, 0xf0, 0x11, 0x00


	//----- nvinfo : EIATTR_KPARAM_INFO
	.align		4
.L_4393:
        /*0028*/ 	.byte	0x04, 0x17
        /*002a*/ 	.short	(.L_4395 - .L_4394)
.L_4394:
        /*002c*/ 	.word	0x00000000
        /*0030*/ 	.short	0x0002
        /*0032*/ 	.short	0x0aa8
        /*0034*/ 	.byte	0x00, 0xf0, 0x81, 0x00


	//----- nvinfo : EIATTR_KPARAM_INFO
	.align		4
.L_4395:
        /*0038*/ 	.byte	0x04, 0x17
        /*003a*/ 	.short	(.L_4397 - .L_4396)
.L_4396:
        /*003c*/ 	.word	0x00000000
        /*0040*/ 	.short	0x0001
        /*0042*/ 	.short	0x0008
        /*0044*/ 	.byte	0x00, 0xf0, 0x81, 0x2a


	//----- nvinfo : EIATTR_KPARAM_INFO
	.align		4
.L_4397:
        /*0048*/ 	.byte	0x04, 0x17
        /*004a*/ 	.short	(.L_4399 - .L_4398)
.L_4398:
        /*004c*/ 	.word	0x00000000
        /*0050*/ 	.short	0x0000
        /*0052*/ 	.short	0x0000
        /*0054*/ 	.byte	0x00, 0xf0, 0x21, 0x00


	//----- nvinfo : EIATTR_SPARSE_MMA_MASK
	.align		4
.L_4399:
        /*0058*/ 	.byte	0x03, 0x50
        /*005a*/ 	.short	0x0000


	//----- nvinfo : EIATTR_MAXREG_COUNT
	.align		4
        /*005c*/ 	.byte	0x03, 0x1b
        /*005e*/ 	.short	0x00ff


	//----- nvinfo : EIATTR_MERCURY_ISA_VERSION
	.align		4
        /*0060*/ 	.byte	0x03, 0x5f
        /*0062*/ 	.short	0x0101


	//----- nvinfo : EIATTR_EXIT_INSTR_OFFSETS
	.align		4
        /*0064*/ 	.byte	0x04, 0x1c
        /*0066*/ 	.short	(.L_4401 - .L_4400)


	//   ....[0]....
.L_4400:
        /*0068*/ 	.word	0x000000b0


	//   ....[1]....
        /*006c*/ 	.word	0x000002e0


	//   ....[2]....
        /*0070*/ 	.word	0x000004b0


	//   ....[3]....
        /*0074*/ 	.word	0x000006f0


	//----- nvinfo : EIATTR_CRS_STACK_SIZE
	.align		4
.L_4401:
        /*0078*/ 	.byte	0x04, 0x1e
        /*007a*/ 	.short	(.L_4403 - .L_4402)
.L_4402:
        /*007c*/ 	.word	0x00000000


	//----- nvinfo : EIATTR_CBANK_PARAM_SIZE
	.align		4
.L_4403:
        /*0080*/ 	.byte	0x03, 0x19
        /*0082*/ 	.short	0x0ad0


	//----- nvinfo : EIATTR_PARAM_CBANK
	.align		4
        /*0084*/ 	.byte	0x04, 0x0a
        /*0086*/ 	.short	(.L_4405 - .L_4404)
	.align		4
.L_4404:
        /*0088*/ 	.word	index@(.nv.constant0._ZN2at6native40_GLOBAL__N__2351210d_8_Shape_cu_49f7391c35CatArrayBatchedCopy_alignedK_contigINS1_10OpaqueTypeILj4EEEjLi1ELi128ELi1ELi16EEEvPT_NS1_25CatArrInputTensorMetadataIS5_T0_XT2_EXT3_EEENS1_16TensorSizeStrideIS8_Lj4EEEiS8_)
        /*008c*/ 	.short	0x0210
        /*008e*/ 	.short	0x0ad0


	//----- nvinfo : EIATTR_SW_WAR
	.align		4
.L_4405:
        /*0090*/ 	.byte	0x04, 0x36
        /*0092*/ 	.short	(.L_4407 - .L_4406)
.L_4406:
        /*0094*/ 	.word	0x00000008
.L_4407:


//--------------------- .nv.info._ZN2at6native40_GLOBAL__N__2351210d_8_Shape_cu_49f7391c30CatArrayBatchedCopy_vectorizedINS1_10OpaqueTypeILj4EEEjLi1ELi128ELi1ELi16ELi4EEEvPcNS1_25CatArrInputTensorMetadataIT_T0_XT2_EXT3_EEENS1_16TensorSizeStrideIS8_Lj4EEEiS8_ --------------------------
	.section	.nv.info._ZN2at6native40_GLOBAL__N__2351210d_8_Shape_cu_49f7391c30CatArrayBatchedCopy_vectorizedINS1_10OpaqueTypeILj4EEEjLi1ELi128ELi1ELi16ELi4EEEvPcNS1_25CatArrInputTensorMetadataIT_T0_XT2_EXT3_EEENS1_16TensorSizeStrideIS8_Lj4EEEiS8_,"",@"SHT_CUDA_INFO"
	.sectionflags	@""
	.align	4


	//----- nvinfo : EIATTR_CUDA_API_VERSION
	.align		4
        /*0000*/ 	.byte	0x04, 0x37
        /*0002*/ 	.short	(.L_4409 - .L_4408)
.L_4408:
        /*0004*/ 	.word	0x00000082


	//----- nvinfo : EIATTR_KPARAM_INFO
	.align		4
.L_4409:
        /*0008*/ 	.byte	0x04, 0x17
        /*000a*/ 	.short	(.L_4411 - .L_4410)
.L_4410:
        /*000c*/ 	.word	0x00000000
        /*0010*/ 	.short	0x0004
        /*0012*/ 	.short	0x0acc
        /*0014*/ 	.byte	0x00, 0xf0, 0x11, 0x00


	//----- nvinfo : EIATTR_KPARAM_INFO
	.align		4
.L_4411:
        /*0018*/ 	.byte	0x04, 0x17
        /*001a*/ 	.short	(.L_4413 - .L_4412)
.L_4412:
        /*001c*/ 	.word	0x00000000
        /*0020*/ 	.short	0x0003
        /*0022*/ 	.short	0x0ac8
        /*0024*/ 	.byte	0x00, 0xf0, 0x11, 0x00


	//----- nvinfo : EIATTR_KPARAM_INFO
	.align		4
.L_4413:
        /*0028*/ 	.byte	0x04, 0x17
        /*002a*/ 	.short	(.L_4415 - .L_4414)
.L_4414:
        /*002c*/ 	.word	0x00000000
        /*0030*/ 	.short	0x0002
        /*0032*/ 	.short	0x0aa8
        /*0034*/ 	.byte	0x00, 0xf0, 0x81, 0x00


	//----- nvinfo : EIATTR_KPARAM_INFO
	.align		4
.L_4415:
        /*0038*/ 	.byte	0x04, 0x17
        /*003a*/ 	.short	(.L_4417 - .L_4416)
.L_4416:
        /*003c*/ 	.word	0x00000000
        /*0040*/ 	.short	0x0001
        /*0042*/ 	.short	0x0008
        /*0044*/ 	.byte	0x00, 0xf0, 0x81, 0x2a


	//----- nvinfo : EIATTR_KPARAM_INFO
	.align		4
.L_4417:
        /*0048*/ 	.byte	0x04, 0x17
        /*004a*/ 	.short	(.L_4419 - .L_4418)
.L_4418:
        /*004c*/ 	.word	0x00000000
        /*0050*/ 	.short	0x0000
        /*0052*/ 	.short	0x0000
        /*0054*/ 	.byte	0x00, 0xf0, 0x21, 0x00


	//----- nvinfo : EIATTR_SPARSE_MMA_MASK
	.align		4
.L_4419:
        /*0058*/ 	.byte	0x03, 0x50
        /*005a*/ 	.short	0x0000


	//----- nvinfo : EIATTR_MAXREG_COUNT
	.align		4
        /*005c*/ 	.byte	0x03, 0x1b
        /*005e*/ 	.short	0x00ff


	//----- nvinfo : EIATTR_MERCURY_ISA_VERSION
	.align		4
        /*0060*/ 	.byte	0x03, 0x5f
        /*0062*/ 	.short	0x0101


	//----- nvinfo : EIATTR_EXIT_INSTR_OFFSETS
	.align		4
        /*0064*/ 	.byte	0x04, 0x1c
        /*0066*/ 	.short	(.L_4421 - .L_4420)


	//   ....[0]....
.L_4420:
        /*0068*/ 	.word	0x000000b0


	//   ....[1]....
        /*006c*/ 	.word	0x00000210


	//----- nvinfo : EIATTR_CRS_STACK_SIZE
	.align		4
.L_4421:
        /*0070*/ 	.byte	0x04, 0x1e
        /*0072*/ 	.short	(.L_4423 - .L_4422)
.L_4422:
        /*0074*/ 	.word	0x00000000


	//----- nvinfo : EIATTR_CBANK_PARAM_SIZE
	.align		4
.L_4423:
        /*0078*/ 	.byte	0x03, 0x19
        /*007a*/ 	.short	0x0ad0


	//----- nvinfo : EIATTR_PARAM_CBANK
	.align		4
        /*007c*/ 	.byte	0x04, 0x0a
        /*007e*/ 	.short	(.L_4425 - .L_4424)
	.align		4
.L_4424:
        /*0080*/ 	.word	index@(.nv.constant0._ZN2at6native40_GLOBAL__N__2351210d_8_Shape_cu_49f7391c30CatArrayBatchedCopy_vectorizedINS1_10OpaqueTypeILj4EEEjLi1ELi128ELi1ELi16ELi4EEEvPcNS1_25CatArrInputTensorMetadataIT_T0_XT2_EXT3_EEENS1_16TensorSizeStrideIS8_Lj4EEEiS8_)
        /*0084*/ 	.short	0x0210
        /*0086*/ 	.short	0x0ad0


	//----- nvinfo : EIATTR_SW_WAR
	.align		4
.L_4425:
        /*0088*/ 	.byte	0x04, 0x36
        /*008a*/ 	.short	(.L_4427 - .L_4426)
.L_4426:
        /*008c*/ 	.word	0x00000008
.L_4427:


//--------------------- .nv.info._ZN2at6native40_GLOBAL__N__2351210d_8_Shape_cu_49f7391c19CatArrayBatchedCopyINS1_10OpaqueTypeILj2EEEjLi4ELi128ELi1EEEvPT_NS1_25CatArrInputTensorMetadataIS5_T0_XT2_EXT3_EEENS1_16TensorSizeStrideIS8_Lj4EEEiS8_ --------------------------
	.section	.nv.info._ZN2at6native40_GLOBAL__N__2351210d_8_Shape_cu_49f7391c19CatArrayBatchedCopyINS1_10OpaqueTypeILj2EEEjLi4ELi128ELi1EEEvPT_NS1_25CatArrInputTensorMetadataIS5_T0_XT2_EXT3_EEENS1_16TensorSizeStrideIS8_Lj4EEEiS8_,"",@"SHT_CUDA_INFO"
	.sectionflags	@""
	.align	4


	//----- nvinfo : EIATTR_CUDA_API_VERSION
	.align		4
        /*0000*/ 	.byte	0x04, 0x37
        /*0002*/ 	.short	(.L_4429 - .L_4428)
.L_4428:
        /*0004*/ 	.word	0x00000082


	//----- nvinfo : EIATTR_KPARAM_INFO
	.align		4
.L_4429:
        /*0008*/ 	.byte	0x04, 0x17
        /*000a*/ 	.short	(.L_4431 - .L_4430)
.L_4430:
        /*000c*/ 	.word	0x00000000
        /*0010*/ 	.short	0x0004
        /*0012*/ 	.short	0x0acc
        /*0014*/ 	.byte	0x00, 0xf0, 0x11, 0x00


	//----- nvinfo : EIATTR_KPARAM_INFO
	.align		4
.L_4431:
        /*0018*/ 	.byte	0x04, 0x17
        /*001a*/ 	.short	(.L_4433 - .L_4432)
.L_4432:
        /*001c*/ 	.word	0x00000000
        /*0020*/ 	.short	0x0003
        /*0022*/ 	.short	0x0ac8
        /*0024*/ 	.byte	0x00, 0xf0, 0x11, 0x00


	//----- nvinfo : EIATTR_KPARAM_INFO
	.align		4
.L_4433:
        /*0028*/ 	.byte	0x04, 0x17
        /*002a*/ 	.short	(.L_4435 - .L_4434)
.L_4434:
        /*002c*/ 	.word	0x00000000
        /*0030*/ 	.short	0x0002
        /*0032*/ 	.short	0x0aa8
        /*0034*/ 	.byte	0x00, 0xf0, 0x81, 0x00


	//----- nvinfo : EIATTR_KPARAM_INFO
	.align		4
.L_4435:
        /*0038*/ 	.byte	0x04, 0x17
        /*003a*/ 	.short	(.L_4437 - .L_4436)
.L_4436:
        /*003c*/ 	.word	0x00000000
        /*0040*/ 	.short	0x0001
        /*0042*/ 	.short	0x0008
        /*0044*/ 	.byte	0x00, 0xf0, 0x81, 0x2a


	//----- nvinfo : EIATTR_KPARAM_INFO
	.align		4
.L_4437:
        /*0048*/ 	.byte	0x04, 0x17
        /*004a*/ 	.short	(.L_4439 - .L_4438)
.L_4438:
        /*004c*/ 	.word	0x00000000
        /*0050*/ 	.short	0x0000
        /*0052*/ 	.short	0x0000
        /*0054*/ 	.byte	0x00, 0xf0, 0x21, 0x00


	//----- nvinfo : EIATTR_SPARSE_MMA_MASK
	.align		4
.L_4439:
        /*0058*/ 	.byte	0x03, 0x50
        /*005a*/ 	.short	0x0000


	//----- nvinfo : EIATTR_MAXREG_COUNT
	.align		4
        /*005c*/ 	.byte	0x03, 0x1b
        /*005e*/ 	.short	0x00ff


	//----- nvinfo : EIATTR_MERCURY_ISA_VERSION
	.align		4
        /*0060*/ 	.byte	0x03, 0x5f
        /*0062*/ 	.short	0x0101


	//----- nvinfo : EIATTR_EXIT_INSTR_OFFSETS
	.align		4
        /*0064*/ 	.byte	0x04, 0x1c
        /*0066*/ 	.short	(.L_4441 - .L_4440)


	//   ....[0]....
.L_4440:
        /*0068*/ 	.word	0x000000a0


	//   ....[1]....
        /*006c*/ 	.word	0x00000720


	//   ....[2]....
        /*0070*/ 	.word	0x00001100


	//----- nvinfo : EIATTR_CRS_STACK_SIZE
	.align		4
.L_4441:
        /*0074*/ 	.byte	0x04, 0x1e
        /*0076*/ 	.short	(.L_4443 - .L_4442)
.L_4442:
        /*0078*/ 	.word	0x00000000


	//----- nvinfo : EIATTR_CBANK_PARAM_SIZE
	.align		4
.L_4443:
        /*007c*/ 	.byte	0x03, 0x19
        /*007e*/ 	.short	0x0ad0


	//----- nvinfo : EIATTR_PARAM_CBANK
	.align		4
        /*0080*/ 	.byte	0x04, 0x0a
        /*0082*/ 	.short	(.L_4445 - .L_4444)
	.align		4
.L_4444:
        /*0084*/ 	.word	index@(.nv.constant0._ZN2at6native40_GLOBAL__N__2351210d_8_Shape_cu_49f7391c19CatArrayBatchedCopyINS1_10OpaqueTypeILj2EEEjLi4ELi128ELi1EEEvPT_NS1_25CatArrInputTensorMetadataIS5_T0_XT2_EXT3_EEENS1_16TensorSizeStrideIS8_Lj4EEEiS8_)
        /*0088*/ 	.short	0x0210
        /*008a*/ 	.short	0x0ad0


	//----- nvinfo : EIATTR_SW_WAR
	.align		4
.L_4445:
        /*008c*/ 	.byte	0x04, 0x36
        /*008e*/ 	.short	(.L_4447 - .L_4446)
.L_4446:
        /*0090*/ 	.word	0x00000008
.L_4447:


//--------------------- .nv.info._ZN2at6native40_GLOBAL__N__2351210d_8_Shape_cu_49f7391c26CatArrayBatchedCopy_contigINS1_10OpaqueTypeILj2EEEjLi4ELi128ELi1EEEvPT_NS1_25CatArrInputTensorMetadataIS5_T0_XT2_EXT3_EEENS1_16TensorSizeStrideIS8_Lj4EEEiS8_ --------------------------
	.section	.nv.info._ZN2at6native40_GLOBAL__N__2351210d_8_Shape_cu_49f7391c26CatArrayBatchedCopy_contigINS1_10OpaqueTypeILj2EEEjLi4ELi128ELi1EEEvPT_NS1_25CatArrInputTensorMetadataIS5_T0_XT2_EXT3_EEENS1_16TensorSizeStrideIS8_Lj4EEEiS8_,"",@"SHT_CUDA_INFO"
	.sectionflags	@""
	.align	4


	//----- nvinfo : EIATTR_CUDA_API_VERSION
	.align		4
        /*0000*/ 	.byte	0x04, 0x37
        /*0002*/ 	.short	(.L_4449 - .L_4448)
.L_4448:
        /*0004*/ 	.word	0x00000082


	//----- nvinfo : EIATTR_KPARAM_INFO
	.align		4
.L_4449:
        /*0008*/ 	.byte	0x04, 0x17
        /*000a*/ 	.short	(.L_4451 - .L_4450)
.L_4450:
        /*000c*/ 	.word	0x00000000
        /*0010*/ 	.short	0x0004
        /*0012*/ 	.short	0x0acc
        /*0014*/ 	.byte	0x00, 0xf0, 0x11, 0x00


	//----- nvinfo : EIATTR_KPARAM_INFO
	.align		4
.L_4451:
        /*0018*/ 	.byte	0x04, 0x17
        /*001a*/ 	.short	(.L_4453 - .L_4452)
.L_4452:
        /*001c*/ 	.word	0x00000000
        /*0020*/ 	.short	0x0003
        /*0022*/ 	.short	0x0ac8
        /*0024*/ 	.byte	0x00, 0xf0, 0x11, 0x00


	//----- nvinfo : EIATTR_KPARAM_INFO
	.align		4
.L_4453:
        /*0028*/ 	.byte	0x04, 0x17
        /*002a*/ 	.short	(.L_4455 - .L_4454)
.L_4454:
        /*002c*/ 	.word	0x00000000
        /*0030*/ 	.short	0x0002
        /*0032*/ 	.short	0x0aa8
        /*0034*/ 	.byte	0x00, 0xf0, 0x81, 0x00


	//----- nvinfo : EIATTR_KPARAM_INFO
	.align		4
.L_4455:
        /*0038*/ 	.byte	0x04, 0x17
        /*003a*/ 	.short	(.L_4457 - .L_4456)
.L_4456:
        /*003c*/ 	.word	0x00000000
        /*0040*/ 	.short	0x0001
        /*0042*/ 	.short	0x0008
        /*0044*/ 	.byte	0x00, 0xf0, 0x81, 0x2a


	//----- nvinfo : EIATTR_KPARAM_INFO
	.align		4
.L_4457:
        /*0048*/ 	.byte	0x04, 0x17
        /*004a*/ 	.short	(.L_4459 - .L_4458)
.L_4458:
        /*004c*/ 	.word	0x00000000
        /*0050*/ 	.short	0x0000
        /*0052*/ 	.short	0x0000
        /*0054*/ 	.byte	0x00, 0xf0, 0x21, 0x00


	//----- nvinfo : EIATTR_SPARSE_MMA_MASK
	.align		4
.L_4459:
        /*0058*/ 	.byte	0x03, 0x50
        /*005a*/ 	.short	0x0000


	//----- nvinfo : EIATTR_MAXREG_COUNT
	.align		4
        /*005c*/ 	.byte	0x03, 0x1b
        /*005e*/ 	.short	0x00ff


	//----- nvinfo : EIATTR_MERCURY_ISA_VERSION
	.align		4
        /*0060*/ 	.byte	0x03, 0x5f
        /*0062*/ 	.short	0x0101


	//----- nvinfo : EIATTR_EXIT_INSTR_OFFSETS
	.align		4
        /*0064*/ 	.byte	0x04, 0x1c
        /*0066*/ 	.short	(.L_4461 - .L_4460)


	//   ....[0]....
.L_4460:
        /*0068*/ 	.word	0x000000a0


	//   ....[1]....
        /*006c*/ 	.word	0x000006a0


	//----- nvinfo : EIATTR_CRS_STACK_SIZE
	.align		4
.L_4461:
        /*0070*/ 	.byte	0x04, 0x1e
        /*0072*/ 	.short	(.L_4463 - .L_4462)
.L_4462:
        /*0074*/ 	.word	0x00000000


	//----- nvinfo : EIATTR_CBANK_PARAM_SIZE
	.align		4
.L_4463:
        /*0078*/ 	.byte	0x03, 0x19
        /*007a*/ 	.short	0x0ad0


	//----- nvinfo : EIATTR_PARAM_CBANK
	.align		4
        /*007c*/ 	.byte	0x04, 0x0a
        /*007e*/ 	.short	(.L_4465 - .L_4464)
	.align		4
.L_4464:
        /*0080*/ 	.word	index@(.nv.constant0._ZN2at6native40_GLOBAL__N__2351210d_8_Shape_cu_49f7391c26CatArrayBatchedCopy_contigINS1_10OpaqueTypeILj2EEEjLi4ELi128ELi1EEEvPT_NS1_25CatArrInputTensorMetadataIS5_T0_XT2_EXT3_EEENS1_16TensorSizeStrideIS8_Lj4EEEiS8_)
        /*0084*/ 	.short	0x0210
        /*0086*/ 	.short	0x0ad0


	//----- nvinfo : EIATTR_SW_WAR
	.align		4
.L_4465:
        /*0088*/ 	.byte	0x04, 0x36
        /*008a*/ 	.short	(.L_4467 - .L_4466)
.L_4466:
        /*008c*/ 	.word	0x00000008
.L_4467:


//--------------------- .nv.info._ZN2at6native40_GLOBAL__N__2351210d_8_Shape_cu_49f7391c35CatArrayBatchedCopy_alignedK_contigINS1_10OpaqueTypeILj2EEEjLi4ELi128ELi1ELi8EEEvPT_NS1_25CatArrInputTensorMetadataIS5_T0_XT2_EXT3_EEENS1_16TensorSizeStrideIS8_Lj4EEEiS8_ --------------------------
	.section	.nv.info._ZN2at6native40_GLOBAL__N__2351210d_8_Shape_cu_49f7391c35CatArrayBatchedCopy_alignedK_contigINS1_10OpaqueTypeILj2EEEjLi4ELi128ELi1ELi8EEEvPT_NS1_25CatArrInputTensorMetadataIS5_T0_XT2_EXT3_EEENS1_16TensorSizeStrideIS8_Lj4EEEiS8_,"",@"SHT_CUDA_INFO"
	.sectionflags	@""
	.align	4


	//----- nvinfo : EIATTR_CUDA_API_VERSION
	.align		4
        /*0000*/ 	.byte	0x04, 0x37
        /*0002*/ 	.short	(.L_4469 - .L_4468)
.L_4468:
        /*0004*/ 	.word	0x00000082


	//----- nvinfo : EIATTR_KPARAM_INFO
	.align		4
.L_4469:
        /*0008*/ 	.byte	0x04, 0x17
        /*000a*/ 	.short	(.L_4471 - .L_4470)
.L_4470:
        /*000c*/ 	.word	0x00000000
        /*0010*/ 	.short	0x0004
        /*0012*/ 	.short	0x0acc
        /*0014*/ 	.byte	0x00, 0xf0, 0x11, 0x00


	//----- nvinfo : EIATTR_KPARAM_INFO
	.align		4
.L_4471:
        /*0018*/ 	.byte	0x04, 0x17
        /*001a*/ 	.short	(.L_4473 - .L_4472)
.L_4472:
        /*001c*/ 	.word	0x00000000
        /*0020*/ 	.short	0x0003
        /*0022*/ 	.short	0x0ac8
        /*0024*/ 	.byte	0x00, 0xf0, 0x11, 0x00


	//----- nvinfo : EIATTR_KPARAM_INFO
	.align		4
.L_4473:
        /*0028*/ 	.byte	0x04, 0x17
        /*002a*/ 	.short	(.L_4475 - .L_4474)
.L_4474:
        /*002c*/ 	.word	0x00000000
        /*0030*/ 	.short	0x0002
        /*0032*/ 	.short	0x0aa8
        /*0034*/ 	.byte	0x00, 0xf0, 0x81, 0x00


	//----- nvinfo : EIATTR_KPARAM_INFO
	.align		4
.L_4475:
        /*0038*/ 	.byte	0x04, 0x17
        /*003a*/ 	.short	(.L_4477 - .L_4476)
.L_4476:
        /*003c*/ 	.word	0x00000000
        /*0040*/ 	.short	0x0001
        /*0042*/ 	.short	0x0008
        /*0044*/ 	.byte	0x00, 0xf0, 0x81, 0x2a


	//----- nvinfo : EIATTR_KPARAM_INFO
	.align		4
.L_4477:
        /*0048*/ 	.byte	0x04, 0x17
        /*004a*/ 	.short	(.L_4479 - .L_4478)
.L_4478:
        /*004c*/ 	.word	0x00000000
        /*0050*/ 	.short	0x0000
        /*0052*/ 	.short	0x0000
        /*0054*/ 	.byte	0x00, 0xf0, 0x21, 0x00


	//----- nvinfo : EIATTR_SPARSE_MMA_MASK
	.align		4
.L_4479:
        /*0058*/ 	.byte	0x03, 0x50
        /*005a*/ 	.short	0x0000


	//----- nvinfo : EIATTR_MAXREG_COUNT
	.align		4
        /*005c*/ 	.byte	0x03, 0x1b
        /*005e*/ 	.short	0x00ff


	//----- nvinfo : EIATTR_MERCURY_ISA_VERSION
	.align		4
        /*0060*/ 	.byte	0x03, 0x5f
        /*0062*/ 	.short	0x0101


	//----- nvinfo : EIATTR_EXIT_INSTR_OFFSETS
	.align		4
        /*0064*/ 	.byte	0x04, 0x1c
        /*0066*/ 	.short	(.L_4481 - .L_4480)


	//   ....[0]....
.L_4480:
        /*0068*/ 	.word	0x000000b0


	//   ....[1]....
        /*006c*/ 	.word	0x00000f00


	//   ....[2]....
        /*0070*/ 	.word	0x00001550


	//   ....[3]....
        /*0074*/ 	.word	0x00002320


	//----- nvinfo : EIATTR_CRS_STACK_SIZE
	.align		4
.L_4481:
        /*0078*/ 	.byte	0x04, 0x1e
        /*007a*/ 	.short	(.L_4483 - .L_4482)
.L_4482:
        /*007c*/ 	.word	0x00000000


	//----- nvinfo : EIATTR_CBANK_PARAM_SIZE
	.align		4
.L_4483:
        /*0080*/ 	.byte	0x03, 0x19
        /*0082*/ 	.short	0x0ad0


	//----- nvinfo : EIATTR_PARAM_CBANK
	.align		4
        /*0084*/ 	.byte	0x04, 0x0a
        /*0086*/ 	.short	(.L_4485 - .L_4484)
	.align		4
.L_4484:
        /*0088*/ 	.word	index@(.nv.constant0._ZN2at6native40_GLOBAL__N__2351210d_8_Shape_cu_49f7391c35CatArrayBatchedCopy_alignedK_contigINS1_10OpaqueTypeILj2EEEjLi4ELi128ELi1ELi8EEEvPT_NS1_25CatArrInputTensorMetadataIS5_T0_XT2_EXT3_EEENS1_16TensorSizeStrideIS8_Lj4EEEiS8_)
        /*008c*/ 	.short	0x0210
        /*008e*/ 	.short	0x0ad0


	//----- nvinfo : EIATTR_SW_WAR
	.align		4
.L_4485:
        /*0090*/ 	.byte	0x04, 0x36
        /*0092*/ 	.short	(.L_4487 - .L_4486)
.L_4486:
        /*0094*/ 	.word	0x00000008
.L_4487:


//--------------------- .nv.info._ZN2at6native40_GLOBAL__N__2351210d_8_Shape_cu_49f7391c35CatArrayBatchedCopy_alignedK_contigINS1_10OpaqueTypeILj2EEEjLi4ELi128ELi1ELi16EEEvPT_NS1_25CatArrInputTensorMetadataIS5_T0_XT2_EXT3_EEENS1_16TensorSizeStrideIS8_Lj4EEEiS8_ --------------------------
	.section	.nv.info._ZN2at6native40_GLOBAL__N__2351210d_8_Shape_cu_49f7391c35CatArrayBatchedCopy_alignedK_contigINS1_10OpaqueTypeILj2EEEjLi4ELi128ELi1ELi16EEEvPT_NS1_25CatArrInputTensorMetadataIS5_T0_XT2_EXT3_EEENS1_16TensorSizeStrideIS8_Lj4EEEiS8_,"",@"SHT_CUDA_INFO"
	.sectionflags	@""
	.align	4


	//----- nvinfo : EIATTR_CUDA_API_VERSION
	.align		4
        /*0000*/ 	.byte	0x04, 0x37
        /*0002*/ 	.short	(.L_4489 - .L_4488)
.L_4488:
        /*0004*/ 	.word	0x00000082


	//----- nvinfo : EIATTR_KPARAM_INFO
	.align		4
.L_4489:
        /*0008*/ 	.byte	0x04, 0x17
        /*000a*/ 	.short	(.L_4491 - .L_4490)
.L_4490:
        /*000c*/ 	.word	0x00000000
        /*0010*/ 	.short	0x0004
        /*0012*/ 	.short	0x0acc
        /*0014*/ 	.byte	0x00, 0xf0, 0x11, 0x00


	//----- nvinfo : EIATTR_KPARAM_INFO
	.align		4
.L_4491:
        /*0018*/ 	.byte	0x04, 0x17
        /*001a*/ 	.short	(.L_4493 - .L_4492)
.L_4492:
        /*001c*/ 	.word	0x00000000
        /*0020*/ 	.short	0x0003
        /*0022*/ 	.short	0x0ac8
        /*0024*/ 	.byte	0x00, 0xf0, 0x11, 0x00


	//----- nvinfo : EIATTR_KPARAM_INFO
	.align		4
.L_4493:
        /*0028*/ 	.byte	0x04, 0x17
        /*002a*/ 	.short	(.L_4495 - .L_4494)
.L_4494:
        /*002c*/ 	.word	0x00000000
        /*0030*/ 	.short	0x0002
        /*0032*/ 	.short	0x0aa8
        /*0034*/ 	.byte	0x00, 0xf0, 0x81, 0x00


	//----- nvinfo : EIATTR_KPARAM_INFO
	.align		4
.L_4495:
        /*0038*/ 	.byte	0x04, 0x17
        /*003a*/ 	.short	(.L_4497 - .L_4496)
.L_4496:
        /*003c*/ 	.word	0x00000000
        /*0040*/ 	.short	0x0001
        /*0042*/ 	.short	0x0008
        /*0044*/ 	.byte	0x00, 0xf0, 0x81, 0x2a


	//----- nvinfo : EIATTR_KPARAM_INFO
	.align		4
.L_4497:
        /*0048*/ 	.byte	0x04, 0x17
        /*004a*/ 	.short	(.L_4499 - .L_4498)
.L_4498:
        /*004c*/ 	.word	0x00000000
        /*0050*/ 	.short	0x0000
        /*0052*/ 	.short	0x0000
        /*0054*/ 	.byte	0x00, 0xf0, 0x21, 0x00


	//----- nvinfo : EIATTR_SPARSE_MMA_MASK
	.align		4
.L_4499:
        /*0058*/ 	.byte	0x03, 0x50
        /*005a*/ 	.short	0x0000


	//----- nvinfo : EIATTR_MAXREG_COUNT
	.align		4
        /*005c*/ 	.byte	0x03, 0x1b
        /*005e*/ 	.short	0x00ff


	//----- nvinfo : EIATTR_MERCURY_ISA_VERSION
	.align		4
        /*0060*/ 	.byte	0x03, 0x5f
        /*0062*/ 	.short	0x0101


	//----- nvinfo : EIATTR_EXIT_INSTR_OFFSETS
	.align		4
        /*0064*/ 	.byte	0x04, 0x1c
        /*0066*/ 	.short	(.L_4501 - .L_4500)


	//   ....[0]....
.L_4500:
        /*0068*/ 	.word	0x000000b0


	//   ....[1]....
        /*006c*/ 	.word	0x00001ad0


	//   ....[2]....
        /*0070*/ 	.word	0x00002120


	//   ....[3]....
        /*0074*/ 	.word	0x00002ef0


	//----- nvinfo : EIATTR_CRS_STACK_SIZE
	.align		4
.L_4501:
        /*0078*/ 	.byte	0x04, 0x1e
        /*007a*/ 	.short	(.L_4503 - .L_4502)
.L_4502:
        /*007c*/ 	.word	0x00000000


	//----- nvinfo : EIATTR_CBANK_PARAM_SIZE
	.align		4
.L_4503:
        /*0080*/ 	.byte	0x03, 0x19
        /*0082*/ 	.short	0x0ad0


	//----- nvinfo : EIATTR_PARAM_CBANK
	.align		4
        /*0084*/ 	.byte	0x04, 0x0a
        /*0086*/ 	.short	(.L_4505 - .L_4504)
	.align		4
.L_4504:
        /*0088*/ 	.word	index@(.nv.constant0._ZN2at6native40_GLOBAL__N__2351210d_8_Shape_cu_49f7391c35CatArrayBatchedCopy_alignedK_contigINS1_10OpaqueTypeILj2EEEjLi4ELi128ELi1ELi16EEEvPT_NS1_25CatArrInputTensorMetadataIS5_T0_XT2_EXT3_EEENS1_16TensorSizeStrideIS8_Lj4EEEiS8_)
        /*008c*/ 	.short	0x0210
        /*008e*/ 	.short	0x0ad0


	//----- nvinfo : EIATTR_SW_WAR
	.align		4
.L_4505:
        /*0090*/ 	.byte	0x04, 0x36
        /*0092*/ 	.short	(.L_4507 - .L_4506)
.L_4506:
        /*0094*/ 	.word	0x00000008
.L_4507:


//--------------------- .nv.info._ZN2at6native40_GLOBAL__N__2351210d_8_Shape_cu_49f7391c30CatArrayBatchedCopy_vectorizedINS1_10OpaqueTypeILj2EEEjLi4ELi128ELi1ELi16ELi8EEEvPcNS1_25CatArrInputTensorMetadataIT_T0_XT2_EXT3_EEENS1_16TensorSizeStrideIS8_Lj4EEEiS8_ --------------------------
	.section	.nv.info._ZN2at6native40_GLOBAL__N__2351210d_8_Shape_cu_49f7391c30CatArrayBatchedCopy_vectorizedINS1_10OpaqueTypeILj2EEEjLi4ELi128ELi1ELi16ELi8EEEvPcNS1_25CatArrInputTensorMetadataIT_T0_XT2_EXT3_EEENS1_16TensorSizeStrideIS8_Lj4EEEiS8_,"",@"SHT_CUDA_INFO"
	.sectionflags	@""
	.align	4


	//----- nvinfo : EIATTR_CUDA_API_VERSION
	.align		4
        /*0000*/ 	.byte	0x04, 0x37
        /*0002*/ 	.short	(.L_4509 - .L_4508)
.L_4508:
        /*0004*/ 	.word	0x00000082


	//----- nvinfo : EIATTR_KPARAM_INFO
	.align		4
.L_4509:
        /*0008*/ 	.byte	0x04, 0x17
        /*000a*/ 	.short	(.L_4511 - .L_4510)
.L_4510:
        /*000c*/ 	.word	0x00000000
        /*0010*/ 	.short	0x0004
        /*0012*/ 	.short	0x0acc
        /*0014*/ 	.byte	0x00, 0xf0, 0x11, 0x00


	//----- nvinfo : EIATTR_KPARAM_INFO
	.align		4
.L_4511:
        /*0018*/ 	.byte	0x04, 0x17
        /*001a*/ 	.short	(.L_4513 - .L_4512)
.L_4512:
        /*001c*/ 	.word	0x00000000
        /*0020*/ 	.short	0x0003
        /*0022*/ 	.short	0x0ac8
        /*0024*/ 	.byte	0x00, 0xf0, 0x11, 0x00


	//----- nvinfo : EIATTR_KPARAM_INFO
	.align		4
.L_4513:
        /*0028*/ 	.byte	0x04, 0x17
        /*002a*/ 	.short	(.L_4515 - .L_4514)
.L_4514:
        /*002c*/ 	.word	0x00000000
        /*0030*/ 	.short	0x0002
        /*0032*/ 	.short	0x0aa8
        /*0034*/ 	.byte	0x00, 0xf0, 0x81, 0x00


	//----- nvinfo : EIATTR_KPARAM_INFO
	.align		4
.L_4515:
        /*0038*/ 	.byte	0x04, 0x17
        /*003a*/ 	.short	(.L_4517 - .L_4516)
.L_4516:
        /*003c*/ 	.word	0x00000000
        /*0040*/ 	.short	0x0001
        /*0042*/ 	.short	0x0008
        /*0044*/ 	.byte	0x00, 0xf0, 0x81, 0x2a


	//----- nvinfo : EIATTR_KPARAM_INFO
	.align		4
.L_4517:
        /*0048*/ 	.byte	0x04, 0x17
        /*004a*/ 	.short	(.L_4519 - .L_4518)
.L_4518:
        /*004c*/ 	.word	0x00000000
        /*0050*/ 	.short	0x0000
        /*0052*/ 	.short	0x0000
        /*0054*/ 	.byte	0x00, 0xf0, 0x21, 0x00


	//----- nvinfo : EIATTR_SPARSE_MMA_MASK
	.align		4
.L_4519:
        /*0058*/ 	.byte	0x03, 0x50
        /*005a*/ 	.short	0x0000


	//----- nvinfo : EIATTR_MAXREG_COUNT
	.align		4
        /*005c*/ 	.byte	0x03, 0x1b
        /*005e*/ 	.short	0x00ff


	//----- nvinfo : EIATTR_MERCURY_ISA_VERSION
	.align		4
        /*0060*/ 	.byte	0x03, 0x5f
        /*0062*/ 	.short	0x0101


	//----- nvinfo : EIATTR_EXIT_INSTR_OFFSETS
	.align		4
        /*0064*/ 	.byte	0x04, 0x1c
        /*0066*/ 	.short	(.L_4521 - .L_4520)


	//   ....[0]....
.L_4520:
        /*0068*/ 	.word	0x000000b0


	//   ....[1]....
        /*006c*/ 	.word	0x000006f0


	//----- nvinfo : EIATTR_CRS_STACK_SIZE
	.align		4
.L_4521:
        /*0070*/ 	.byte	0x04, 0x1e
        /*0072*/ 	.short	(.L_4523 - .L_4522)
.L_4522:
        /*0074*/ 	.word	0x00000000


	//----- nvinfo : EIATTR_CBANK_PARAM_SIZE
	.align		4
.L_4523:
        /*0078*/ 	.byte	0x03, 0x19
        /*007a*/ 	.short	0x0ad0


	//----- nvinfo : EIATTR_PARAM_CBANK
	.align		4
        /*007c*/ 	.byte	0x04, 0x0a
        /*007e*/ 	.short	(.L_4525 - .L_4524)
	.align		4
.L_4524:
        /*0080*/ 	.word	index@(.nv.constant0._ZN2at6native40_GLOBAL__N__2351210d_8_Shape_cu_49f7391c30CatArrayBatchedCopy_vectorizedINS1_10OpaqueTypeILj2EEEjLi4ELi128ELi1ELi16ELi8EEEvPcNS1_25CatArrInputTensorMetadataIT_T0_XT2_EXT3_EEENS1_16TensorSizeStrideIS8_Lj4EEEiS8_)
        /*0084*/ 	.short	0x0210
        /*0086*/ 	.short	0x0ad0


	//----- nvinfo : EIATTR_SW_WAR
	.align		4
.L_4525:
        /*0088*/ 	.byte	0x04, 0x36
        /*008a*/ 	.short	(.L_4527 - .L_4526)
.L_4526:
        /*008c*/ 	.word	0x00000008
.L_4527:


//--------------------- .nv.info._ZN2at6native40_GLOBAL__N__2351210d_8_Shape_cu_49f7391c19CatArrayBatchedCopyINS1_10OpaqueTypeILj2EEEjLi3ELi128ELi1EEEvPT_NS1_25CatArrInputTensorMetadataIS5_T0_XT2_EXT3_EEENS1_16TensorSizeStrideIS8_Lj4EEEiS8_ --------------------------
	.section	.nv.info._ZN2at6native40_GLOBAL__N__2351210d_8_Shape_cu_49f7391c19CatArrayBatchedCopyINS1_10OpaqueTypeILj2EEEjLi3ELi128ELi1EEEvPT_NS1_25CatArrInputTensorMetadataIS5_T0_XT2_EXT3_EEENS1_16TensorSizeStrideIS8_Lj4EEEiS8_,"",@"SHT_CUDA_INFO"
	.sectionflags	@""
	.align	4


	//----- nvinfo : EIATTR_CUDA_API_VERSION
	.align		4
        /*0000*/ 	.byte	0x04, 0x37
        /*0002*/ 	.short	(.L_4529 - .L_4528)
.L_4528:
        /*0004*/ 	.word	0x00000082


	//----- nvinfo : EIATTR_KPARAM_INFO
	.align		4
.L_4529:
        /*0008*/ 	.byte	0x04, 0x17
        /*000a*/ 	.short	(.L_4531 - .L_4530)
.L_4530:
        /*000c*/ 	.word	0x00000000
        /*0010*/ 	.short	0x0004
        /*0012*/ 	.short	0x0acc
        /*0014*/ 	.byte	0x00, 0xf0, 0x11, 0x00


	//----- nvinfo : EIATTR_KPARAM_INFO
	.align		4
.L_4531:
        /*0018*/ 	.byte	0x04, 0x17
        /*001a*/ 	.short	(.L_4533 - .L_4532)
.L_4532:
        /*001c*/ 	.word	0x00000000
        /*0020*/ 	.short	0x0003
        /*0022*/ 	.short	0x0ac8
        /*0024*/ 	.byte	0x00, 0xf0, 0x11, 0x00


	//----- nvinfo : EIATTR_KPARAM_INFO
	.align		4
.L_4533:
        /*0028*/ 	.byte	0x04, 0x17
        /*002a*/ 	.short	(.L_4535 - .L_4534)
.L_4534:
        /*002c*/ 	.word	0x00000000
        /*0030*/ 	.short	0x0002
        /*0032*/ 	.short	0x0aa8
        /*0034*/ 	.byte	0x00, 0xf0, 0x81, 0x00


	//----- nvinfo : EIATTR_KPARAM_INFO
	.align		4
.L_4535:
        /*0038*/ 	.byte	0x04, 0x17
        /*003a*/ 	.short	(.L_4537 - .L_4536)
.L_4536:
        /*003c*/ 	.word	0x00000000
        /*0040*/ 	.short	0x0001
        /*0042*/ 	.short	0x0008
        /*0044*/ 	.byte	0x00, 0xf0, 0x81, 0x2a


	//----- nvinfo : EIATTR_KPARAM_INFO
	.align		4
.L_4537:
        /*0048*/ 	.byte	0x04, 0x17
        /*004a*/ 	.short	(.L_4539 - .L_4538)
.L_4538:
        /*004c*/ 	.word	0x00000000
        /*0050*/ 	.short	0x0000
        /*0052*/ 	.short	0x0000
        /*0054*/ 	.byte	0x00, 0xf0, 0x21, 0x00


	//----- nvinfo : EIATTR_SPARSE_MMA_MASK
	.align		4
.L_4539:
        /*0058*/ 	.byte	0x03, 0x50
        /*005a*/ 	.short	0x0000


	//----- nvinfo : EIATTR_MAXREG_COUNT
	.align		4
        /*005c*/ 	.byte	0x03, 0x1b
        /*005e*/ 	.short	0x00ff


	//----- nvinfo : EIATTR_MERCURY_ISA_VERSION
	.align		4
        /*0060*/ 	.byte	0x03, 0x5f
        /*0062*/ 	.short	0x0101


	//----- nvinfo : EIATTR_EXIT_INSTR_OFFSETS
	.align		4
        /*0064*/ 	.byte	0x04, 0x1c
        /*0066*/ 	.short	(.L_4541 - .L_4540)


	//   ....[0]....
.L_4540:
        /*0068*/ 	.word	0x000000a0


	//   ....[1]....
        /*006c*/ 	.word	0x00000560


	//   ....[2]....
        /*0070*/ 	.word	0x00000c30


	//----- nvinfo : EIATTR_CRS_STACK_SIZE
	.align		4
.L_4541:
        /*0074*/ 	.byte	0x04, 0x1e
        /*0076*/ 	.short	(.L_4543 - .L_4542)
.L_4542:
        /*0078*/ 	.word	0x00000000


	//----- nvinfo : EIATTR_CBANK_PARAM_SIZE
	.align		4
.L_4543:
        /*007c*/ 	.byte	0x03, 0x19
        /*007e*/ 	.short	0x0ad0


	//----- nvinfo : EIATTR_PARAM_CBANK
	.align		4
        /*0080*/ 	.byte	0x04, 0x0a
        /*0082*/ 	.short	(.L_4545 - .L_4544)
	.align		4
.L_4544:
        /*0084*/ 	.word	index@(.nv.constant0._ZN2at6native40_GLOBAL__N__2351210d_8_Shape_cu_49f7391c19CatArrayBatchedCopyINS1_10OpaqueTypeILj2EEEjLi3ELi128ELi1EEEvPT_NS1_25CatArrInputTensorMetadataIS5_T0_XT2_EXT3_EEENS1_16TensorSizeStrideIS8_Lj4EEEiS8_)
        /*0088*/ 	.short	0x0210
        /*008a*/ 	.short	0x0ad0


	//----- nvinfo : EIATTR_SW_WAR
	.align		4
.L_4545:
        /*008c*/ 	.byte	0x04, 0x36
        /*008e*/ 	.short	(.L_4547 - .L_4546)
.L_4546:
        /*0090*/ 	.word	0x00000008
.L_4547:


//--------------------- .nv.info._ZN2at6native40_GLOBAL__N__2351210d_8_Shape_cu_49f7391c26CatArrayBatchedCopy_contigINS1_10OpaqueTypeILj2EEEjLi3ELi128ELi1EEEvPT_NS1_25CatArrInputTensorMetadataIS5_T0_XT2_EXT3_EEENS1_16TensorSizeStrideIS8_Lj4EEEiS8_ --------------------------
	.section	.nv.info._ZN2at6native40_GLOBAL__N__2351210d_8_Shape_cu_49f7391c26CatArrayBatchedCopy_contigINS1_10OpaqueTypeILj2EEEjLi3ELi128ELi1EEEvPT_NS1_25CatArrInputTensorMetadataIS5_T0_XT2_EXT3_EEENS1_16TensorSizeStrideIS8_Lj4EEEiS8_,"",@"SHT_CUDA_INFO"
	.sectionflags	@""
	.align	4


	//----- nvinfo : EIATTR_CUDA_API_VERSION
	.align		4
        /*0000*/ 	.byte	0x04, 0x37
        /*0002*/ 	.short	(.L_4549 - .L_4548)
.L_4548:
        /*0004*/ 	.word	0x00000082


	//----- nvinfo : EIATTR_KPARAM_INFO
	.align		4
.L_4549:
        /*0008*/ 	.byte	0x04, 0x17
        /*000a*/ 	.short	(.L_4551 - .L_4550)
.L_4550:
        /*000c*/ 	.word	0x00000000
        /*0010*/ 	.short	0x0004
        /*0012*/ 	.short	0x0acc
        /*0014*/ 	.byte	0x00, 0xf0, 0x11, 0x00


	//----- nvinfo : EIATTR_KPARAM_INFO
	.align		4
.L_4551:
        /*0018*/ 	.byte	0x04, 0x17
        /*001a*/ 	.short	(.L_4553 - .L_4552)
.L_4552:
        /*001c*/ 	.word	0x00000000
        /*0020*/ 	.short	0x0003
        /*0022*/ 	.short	0x0ac8
        /*0024*/ 	.byte	0x00, 0xf0, 0x11, 0x00


	//----- nvinfo : EIATTR_KPARAM_INFO
	.align		4
.L_4553:
        /*0028*/ 	.byte	0x04, 0x17
        /*002a*/ 	.short	(.L_4555 - .L_4554)
.L_4554:
        /*002c*/ 	.word	0x00000000
        /*0030*/ 	.short	0x0002
        /*0032*/ 	.short	0x0aa8
        /*0034*/ 	.byte	0x00, 0xf0, 0x81, 0x00


	//----- nvinfo : EIATTR_KPARAM_INFO
	.align		4
.L_4555:
        /*0038*/ 	.byte	0x04, 0x17
        /*003a*/ 	.short	(.L_4557 - .L_4556)
.L_4556:
        /*003c*/ 	.word	0x00000000
        /*0040*/ 	.short	0x0001
        /*0042*/ 	.short	0x0008
        /*0044*/ 	.byte	0x00, 0xf0, 0x81, 0x2a


	//----- nvinfo : EIATTR_KPARAM_INFO
	.align		4
.L_4557:
        /*0048*/ 	.byte	0x04, 0x17
        /*004a*/ 	.short	(.L_4559 - .L_4558)
.L_4558:
        /*004c*/ 	.word	0x00000000
        /*0050*/ 	.short	0x0000
        /*0052*/ 	.short	0x0000
        /*0054*/ 	.byte	0x00, 0xf0, 0x21, 0x00


	//----- nvinfo : EIATTR_SPARSE_MMA_MASK
	.align		4
.L_4559:
        /*0058*/ 	.byte	0x03, 0x50
        /*005a*/ 	.short	0x0000


	//----- nvinfo : EIATTR_MAXREG_COUNT
	.align		4
        /*005c*/ 	.byte	0x03, 0x1b
        /*005e*/ 	.short	0x00ff


	//----- nvinfo : EIATTR_MERCURY_ISA_VERSION
	.align		4
        /*0060*/ 	.byte	0x03, 0x5f
        /*0062*/ 	.short	0x0101


	//----- nvinfo : EIATTR_EXIT_INSTR_OFFSETS
	.align		4
        /*0064*/ 	.byte	0x04, 0x1c
        /*0066*/ 	.short	(.L_4561 - .L_4560)


	//   ....[0]....
.L_4560:
        /*0068*/ 	.word	0x000000a0


	//   ....[1]....
        /*006c*/ 	.word	0x00000520


	//----- nvinfo : EIATTR_CRS_STACK_SIZE
	.align		4
.L_4561:
        /*0070*/ 	.byte	0x04, 0x1e
        /*0072*/ 	.short	(.L_4563 - .L_4562)
.L_4562:
        /*0074*/ 	.word	0x00000000


	//----- nvinfo : EIATTR_CBANK_PARAM_SIZE
	.align		4
.L_4563:
        /*0078*/ 	.byte	0x03, 0x19
        /*007a*/ 	.short	0x0ad0


	//----- nvinfo : EIATTR_PARAM_CBANK
	.align		4
        /*007c*/ 	.byte	0x04, 0x0a
        /*007e*/ 	.short	(.L_4565 - .L_4564)
	.align		4
.L_4564:
        /*0080*/ 	.word	index@(.nv.constant0._ZN2at6native40_GLOBAL__N__2351210d_8_Shape_cu_49f7391c26CatArrayBatchedCopy_contigINS1_10OpaqueTypeILj2EEEjLi3ELi128ELi1EEEvPT_NS1_25CatArrInputTensorMetadataIS5_T0_XT2_EXT3_EEENS1_16TensorSizeStrideIS8_Lj4EEEiS8_)
        /*0084*/ 	.short	0x0210
        /*0086*/ 	.short	0x0ad0


	//----- nvinfo : EIATTR_SW_WAR
	.align		4
.L_4565:
        /*0088*/ 	.byte	0x04, 0x36
        /*008a*/ 	.short	(.L_4567 - .L_4566)
.L_4566:
        /*008c*/ 	.word	0x00000008
.L_4567:


//--------------------- .nv.info._ZN2at6native40_GLOBAL__N__2351210d_8_Shape_cu_49f7391c35CatArrayBatchedCopy_alignedK_contigINS1_10OpaqueTypeILj2EEEjLi3ELi128ELi1ELi8EEEvPT_NS1_25CatArrInputTensorMetadataIS5_T0_XT2_EXT3_EEENS1_16TensorSizeStrideIS8_Lj4EEEiS8_ --------------------------
	.section	.nv.info._ZN2at6native40_GLOBAL__N__2351210d_8_Shape_cu_49f7391c35CatArrayBatchedCopy_alignedK_contigINS1_10OpaqueTypeILj2EEEjLi3ELi128ELi1ELi8EEEvPT_NS1_25CatArrInputTensorMetadataIS5_T0_XT2_EXT3_EEENS1_16TensorSizeStrideIS8_Lj4EEEiS8_,"",@"SHT_CUDA_INFO"
	.sectionflags	@""
	.align	4


	//----- nvinfo : EIATTR_CUDA_API_VERSION
	.align		4
        /*0000*/ 	.byte	0x04, 0x37
        /*0002*/ 	.short	(.L_4569 - .L_4568)
.L_4568:
        /*0004*/ 	.word	0x00000082


	//----- nvinfo : EIATTR_KPARAM_INFO
	.align		4
.L_4569:
        /*0008*/ 	.byte	0x04, 0x17
        /*000a*/ 	.short	(.L_4571 - .L_4570)
.L_4570:
        /*000c*/ 	.word	0x00000000
        /*0010*/ 	.short	0x0004
        /*0012*/ 	.short	0x0acc
        /*0014*/ 	.byte	0x00, 0xf0, 0x11, 0x00


	//----- nvinfo : EIATTR_KPARAM_INFO
	.align		4
.L_4571:
        /*0018*/ 	.byte	0x04, 0x17
        /*001a*/ 	.short	(.L_4573 - .L_4572)
.L_4572:
        /*001c*/ 	.word	0x00000000
        /*0020*/ 	.short	0x0003
        /*0022*/ 	.short	0x0ac8
        /*0024*/ 	.byte	0x00, 0xf0, 0x11, 0x00


	//----- nvinfo : EIATTR_KPARAM_INFO
	.align		4
.L_4573:
        /*0028*/ 	.byte	0x04, 0x17
        /*002a*/ 	.short	(.L_4575 - .L_4574)
.L_4574:
        /*002c*/ 	.word	0x00000000
        /*0030*/ 	.short	0x0002
        /*0032*/ 	.short	0x0aa8
        /*0034*/ 	.byte	0x00, 0xf0, 0x81, 0x00


	//----- nvinfo : EIATTR_KPARAM_INFO
	.align		4
.L_4575:
        /*0038*/ 	.byte	0x04, 0x17
        /*003a*/ 	.short	(.L_4577 - .L_4576)
.L_4576:
        /*003c*/ 	.word	0x00000000
        /*0040*/ 	.short	0x0001
        /*0042*/ 	.short	0x0008
        /*0044*/ 	.byte	0x00, 0xf0, 0x81, 0x2a


	//----- nvinfo : EIATTR_KPARAM_INFO
	.align		4
.L_4577:
        /*0048*/ 	.byte	0x04, 0x17
        /*004a*/ 	.short	(.L_4579 - .L_4578)
.L_4578:
        /*004c*/ 	.word	0x00000000
        /*0050*/ 	.short	0x0000
        /*0052*/ 	.short	0x0000
        /*0054*/ 	.byte	0x00, 0xf0, 0x21, 0x00


	//----- nvinfo : EIATTR_SPARSE_MMA_MASK
	.align		4
.L_4579:
        /*0058*/ 	.byte	0x03, 0x50
        /*005a*/ 	.short	0x0000


	//----- nvinfo : EIATTR_MAXREG_COUNT
	.align		4
        /*005c*/ 	.byte	0x03, 0x1b
        /*005e*/ 	.short	0x00ff


	//----- nvinfo : EIATTR_MERCURY_ISA_VERSION
	.align		4
        /*0060*/ 	.byte	0x03, 0x5f
        /*0062*/ 	.short	0x0101


	//----- nvinfo : EIATTR_EXIT_INSTR_OFFSETS
	.align		4
        /*0064*/ 	.byte	0x04, 0x1c
        /*0066*/ 	.short	(.L_4581 - .L_4580)


	//   ....[0]....
.L_4580:
        /*0068*/ 	.word	0x000000b0


	//   ....[1]....
        /*006c*/ 	.word	0x00000b30


	//   ....[2]....
        /*0070*/ 	.word	0x00001000


	//   ....[3]....
        /*0074*/ 	.word	0x00001a10


	//----- nvinfo : EIATTR_CRS_STACK_SIZE
	.align		4
.L_4581:
        /*0078*/ 	.byte	0x04, 0x1e
        /*007a*/ 	.short	(.L_4583 - .L_4582)
.L_4582:
        /*007c*/ 	.word	0x00000000


	//----- nvinfo : EIATTR_CBANK_PARAM_SIZE
	.align		4
.L_4583:
        /*0080*/ 	.byte	0x03, 0x19
        /*0082*/ 	.short	0x0ad0


	//----- nvinfo : EIATTR_PARAM_CBANK
	.align		4
        /*0084*/ 	.byte	0x04, 0x0a
        /*0086*/ 	.short	(.L_4585 - .L_4584)
	.align		4
.L_4584:
        /*0088*/ 	.word	index@(.nv.constant0._ZN2at6native40_GLOBAL__N__2351210d_8_Shape_cu_49f7391c35CatArrayBatchedCopy_alignedK_contigINS1_10OpaqueTypeILj2EEEjLi3ELi128ELi1ELi8EEEvPT_NS1_25CatArrInputTensorMetadataIS5_T0_XT2_EXT3_EEENS1_16TensorSizeStrideIS8_Lj4EEEiS8_)
        /*008c*/ 	.short	0x0210
        /*008e*/ 	.short	0x0ad0


	//----- nvinfo : EIATTR_SW_WAR
	.align		4
.L_4585:
        /*0090*/ 	.byte	0x04, 0x36
        /*0092*/ 	.short	(.L_4587 - .L_4586)
.L_4586:
        /*0094*/ 	.word	0x00000008
.L_4587:


//--------------------- .nv.info._ZN2at6native40_GLOBAL__N__2351210d_8_Shape_cu_49f7391c35CatArrayBatchedCopy_alignedK_contigINS1_10OpaqueTypeILj2EEEjLi3ELi128ELi1ELi16EEEvPT_NS1_25CatArrInputTensorMetadataIS5_T0_XT2_EXT3_EEENS1_16TensorSizeStrideIS8_Lj4EEEiS8_ --------------------------
	.section	.nv.info._ZN2at6native40_GLOBAL__N__2351210d_8_Shape_cu_49f7391c35CatArrayBatchedCopy_alignedK_contigINS1_10OpaqueTypeILj2EEEjLi3ELi128ELi1ELi16EEEvPT_NS1_25CatArrInputTensorMetadataIS5_T0_XT2_EXT3_EEENS1_16TensorSizeStrideIS8_Lj4EEEiS8_,"",@"SHT_CUDA_INFO"
	.sectionflags	@""
	.align	4


	//----- nvinfo : EIATTR_CUDA_API_VERSION
	.align		4
        /*0000*/ 	.byte	0x04, 0x37
        /*0002*/ 	.short	(.L_4589 - .L_4588)
.L_4588:
        /*0004*/ 	.word	0x00000082


	//----- nvinfo : EIATTR_KPARAM_INFO
	.align		4
.L_4589:
        /*0008*/ 	.byte	0x04, 0x17
        /*000a*/ 	.short	(.L_4591 - .L_4590)
.L_4590:
        /*000c*/ 	.word	0x00000000
        /*0010*/ 	.short	0x0004
        /*0012*/ 	.short	0x0acc
        /*0014*/ 	.byte	0x00, 0xf0, 0x11, 0x00


	//----- nvinfo : EIATTR_KPARAM_INFO
	.align		4
.L_4591:
        /*0018*/ 	.byte	0x04, 0x17
        /*001a*/ 	.short	(.L_4593 - .L_4592)
.L_4592:
        /*001c*/ 	.word	0x00000000
        /*0020*/ 	.short	0x0003
        /*0022*/ 	.short	0x0ac8
        /*0024*/ 	.byte	0x00, 0xf0, 0x11, 0x00


	//----- nvinfo : EIATTR_KPARAM_INFO
	.align		4
.L_4593:
        /*0028*/ 	.byte	0x04, 0x17
        /*002a*/ 	.short	(.L_4595 - .L_4594)
.L_4594:
        /*002c*/ 	.word	0x00000000
        /*0030*/ 	.short	0x0002
        /*0032*/ 	.short	0x0aa8
        /*0034*/ 	.byte	0x00, 0xf0, 0x81, 0x00


	//----- nvinfo : EIATTR_KPARAM_INFO
	.align		4
.L_4595:
        /*0038*/ 	.byte	0x04, 0x17
        /*003a*/ 	.short	(.L_4597 - .L_4596)
.L_4596:
        /*003c*/ 	.word	0x00000000
        /*0040*/ 	.short	0x0001
        /*0042*/ 	.short	0x0008
        /*0044*/ 	.byte	0x00, 0xf0, 0x81, 0x2a


	//----- nvinfo : EIATTR_KPARAM_INFO
	.align		4
.L_4597:
        /*0048*/ 	.byte	0x04, 0x17
        /*004a*/ 	.short	(.L_4599 - .L_4598)
.L_4598:
        /*004c*/ 	.word	0x00000000
        /*0050*/ 	.short	0x0000
        /*0052*/ 	.short	0x0000
        /*0054*/ 	.byte	0x00, 0xf0, 0x21, 0x00


	//----- nvinfo : EIATTR_SPARSE_MMA_MASK
	.align		4
.L_4599:
        /*0058*/ 	.byte	0x03, 0x50
        /*005a*/ 	.short	0x0000


	//----- nvinfo : EIATTR_MAXREG_COUNT
	.align		4
        /*005c*/ 	.byte	0x03, 0x1b
        /*005e*/ 	.short	0x00ff


	//----- nvinfo : EIATTR_MERCURY_ISA_VERSION
	.align		4
        /*0060*/ 	.byte	0x03, 0x5f
        /*0062*/ 	.short	0x0101


	//----- nvinfo : EIATTR_EXIT_INSTR_OFFSETS
	.align		4
        /*0064*/ 	.byte	0x04, 0x1c
        /*0066*/ 	.short	(.L_4601 - .L_4600)


	//   ....[0]....
.L_4600:
        /*0068*/ 	.word	0x000000b0


	//   ....[1]....
        /*006c*/ 	.word	0x00001410


	//   ....[2]....
        /*0070*/ 	.word	0x000018e0


	//   ....[3]....
        /*0074*/ 	.word	0x000022f0


	//----- nvinfo : EIATTR_CRS_STACK_SIZE
	.align		4
.L_4601:
        /*0078*/ 	.byte	0x04, 0x1e
        /*007a*/ 	.short	(.L_4603 - .L_4602)
.L_4602:
        /*007c*/ 	.word	0x00000000


	//----- nvinfo : EIATTR_CBANK_PARAM_SIZE
	.align		4
.L_4603:
        /*0080*/ 	.byte	0x03, 0x19
        /*0082*/ 	.short	0x0ad0


	//----- nvinfo : EIATTR_PARAM_CBANK
	.align		4
        /*0084*/ 	.byte	0x04, 0x0a
        /*0086*/ 	.short	(.L_4605 - .L_4604)
	.align		4
.L_4604:
        /*0088*/ 	.word	index@(.nv.constant0._ZN2at6native40_GLOBAL__N__2351210d_8_Shape_cu_49f7391c35CatArrayBatchedCopy_alignedK_contigINS1_10OpaqueTypeILj2EEEjLi3ELi128ELi1ELi16EEEvPT_NS1_25CatArrInputTensorMetadataIS5_T0_XT2_EXT3_EEENS1_16TensorSizeStrideIS8_Lj4EEEiS8_)
        /*008c*/ 	.short	0x0210
        /*008e*/ 	.short	0x0ad0


	//----- nvinfo : EIATTR_SW_WAR
	.align		4
.L_4605:
        /*0090*/ 	.byte	0x04, 0x36
        /*0092*/ 	.short	(.L_4607 - .L_4606)
.L_4606:
        /*0094*/ 	.word	0x00000008
.L_4607:


//--------------------- .nv.info._ZN2at6native40_GLOBAL__N__2351210d_8_Shape_cu_49f7391c30CatArrayBatchedCopy_vectorizedINS1_10OpaqueTypeILj2EEEjLi3ELi128ELi1ELi16ELi8EEEvPcNS1_25CatArrInputTensorMetadataIT_T0_XT2_EXT3_EEENS1_16TensorSizeStrideIS8_Lj4EEEiS8_ --------------------------
	.section	.nv.info._ZN2at6native40_GLOBAL__N__2351210d_8_Shape_cu_49f7391c30CatArrayBatchedCopy_vectorizedINS1_10OpaqueTypeILj2EEEjLi3ELi128ELi1ELi16ELi8EEEvPcNS1_25CatArrInputTensorMetadataIT_T0_XT2_EXT3_EEENS1_16TensorSizeStrideIS8_Lj4EEEiS8_,"",@"SHT_CUDA_INFO"
	.sectionflags	@""
	.align	4


	//----- nvinfo : EIATTR_CUDA_API_VERSION
	.align		4
        /*0000*/ 	.byte	0x04, 0x37
        /*0002*/ 	.short	(.L_4609 - .L_4608)
.L_4608:
        /*0004*/ 	.word	0x00000082


	//----- nvinfo : EIATTR_KPARAM_INFO
	.align		4
.L_4609:
        /*0008*/ 	.byte	0x04, 0x17
        /*000a*/ 	.short	(.L_4611 - .L_4610)
.L_4610:
        /*000c*/ 	.word	0x00000000
        /*0010*/ 	.short	0x0004
        /*0012*/ 	.short	0x0acc
        /*0014*/ 	.byte	0x00, 0xf0, 0x11, 0x00


	//----- nvinfo : EIATTR_KPARAM_INFO
	.align		4
.L_4611:
        /*0018*/ 	.byte	0x04, 0x17
        /*001a*/ 	.short	(.L_4613 - .L_4612)
.L_4612:
        /*001c*/ 	.word	0x00000000
        /*0020*/ 	.short	0x0003
        /*0022*/ 	.short	0x0ac8
        /*0024*/ 	.byte	0x00, 0xf0, 0x11, 0x00


	//----- nvinfo : EIATTR_KPARAM_INFO
	.align		4
.L_4613:
        /*0028*/ 	.byte	0x04, 0x17
        /*002a*/ 	.short	(.L_4615 - .L_4614)
.L_4614:
        /*002c*/ 	.word	0x00000000
        /*0030*/ 	.short	0x0002
        /*0032*/ 	.short	0x0aa8
        /*0034*/ 	.byte	0x00, 0xf0, 0x81, 0x00


	//----- nvinfo : EIATTR_KPARAM_INFO
	.align		4
.L_4615:
        /*0038*/ 	.byte	0x04, 0x17
        /*003a*/ 	.short	(.L_4617 - .L_4616)
.L_4616:
        /*003c*/ 	.word	0x00000000
        /*0040*/ 	.short	0x0001
        /*0042*/ 	.short	0x0008
        /*0044*/ 	.byte	0x00, 0xf0, 0x81, 0x2a


	//----- nvinfo : EIATTR_KPARAM_INFO
	.align		4
.L_4617:
        /*0048*/ 	.byte	0x04, 0x17
        /*004a*/ 	.short	(.L_4619 - .L_4618)
.L_4618:
        /*004c*/ 	.word	0x00000000
        /*0050*/ 	.short	0x0000
        /*0052*/ 	.short	0x0000
        /*0054*/ 	.byte	0x00, 0xf0, 0x21, 0x00


	//----- nvinfo : EIATTR_SPARSE_MMA_MASK
	.align		4
.L_4619:
        /*0058*/ 	.byte	0x03, 0x50
        /*005a*/ 	.short	0x0000


	//----- nvinfo : EIATTR_MAXREG_COUNT
	.align		4
        /*005c*/ 	.byte	0x03, 0x1b
        /*005e*/ 	.short	0x00ff


	//----- nvinfo : EIATTR_MERCURY_ISA_VERSION
	.align		4
        /*0060*/ 	.byte	0x03, 0x5f
        /*0062*/ 	.short	0x0101


	//----- nvinfo : EIATTR_EXIT_INSTR_OFFSETS
	.align		4
        /*0064*/ 	.byte	0x04, 0x1c
        /*0066*/ 	.short	(.L_4621 - .L_4620)


	//   ....[0]....
.L_4620:
        /*0068*/ 	.word	0x000000b0


	//   ....[1]....
        /*006c*/ 	.word	0x00000560


	//----- nvinfo : EIATTR_CRS_STACK_SIZE
	.align		4
.L_4621:
        /*0070*/ 	.byte	0x04, 0x1e
        /*0072*/ 	.short	(.L_4623 - .L_4622)
.L_4622:
        /*0074*/ 	.word	0x00000000


	//----- nvinfo : EIATTR_CBANK_PARAM_SIZE
	.align		4
.L_4623:
        /*0078*/ 	.byte	0x03, 0x19
        /*007a*/ 	.short	0x0ad0


	//----- nvinfo : EIATTR_PARAM_CBANK
	.align		4
        /*007c*/ 	.byte	0x04, 0x0a
        /*007e*/ 	.short	(.L_4625 - .L_4624)
	.align		4
.L_4624:
        /*0080*/ 	.word	index@(.nv.constant0._ZN2at6native40_GLOBAL__N__2351210d_8_Shape_cu_49f7391c30CatArrayBatchedCopy_vectorizedINS1_10OpaqueTypeILj2EEEjLi3ELi128ELi1ELi16ELi8EEEvPcNS1_25CatArrInputTensorMetadataIT_T0_XT2_EXT3_EEENS1_16TensorSizeStrideIS8_Lj4EEEiS8_)
        /*0084*/ 	.short	0x0210
        /*0086*/ 	.short	0x0ad0


	//----- nvinfo : EIATTR_SW_WAR
	.align		4
.L_4625:
        /*0088*/ 	.byte	0x04, 0x36
        /*008a*/ 	.short	(.L_4627 - .L_4626)
.L_4626:
        /*008c*/ 	.word	0x00000008
.L_4627:


//--------------------- .nv.info._ZN2at6native40_GLOBAL__N__2351210d_8_Shape_cu_49f7391c19CatArrayBatchedCopyINS1_10OpaqueTypeILj2EEEjLi2ELi128ELi1EEEvPT_NS1_25CatArrInputTensorMetadataIS5_T0_XT2_EXT3_EEENS1_16TensorSizeStrideIS8_Lj4EEEiS8_ --------------------------
	.section	.nv.info._ZN2at6native40_GLOBAL__N__2351210d_8_Shape_cu_49f7391c19CatArrayBatchedCopyINS1_10OpaqueTypeILj2EEEjLi2ELi128ELi1EEEvPT_NS1_25CatArrInputTensorMetadataIS5_T0_XT2_EXT3_EEENS1_16TensorSizeStrideIS8_Lj4EEEiS8_,"",@"SHT_CUDA_INFO"
	.sectionflags	@""
	.align	4


	//----- nvinfo : EIATTR_CUDA_API_VERSION
	.align		4
        /*0000*/ 	.byte	0x04, 0x37
        /*0002*/ 	.short	(.L_4629 - .L_4628)
.L_4628:
        /*0004*/ 	.word	0x00000082


	//----- nvinfo : EIATTR_KPARAM_INFO
	.align		4
.L_4629:
        /*0008*/ 	.byte	0x04, 0x17
        /*000a*/ 	.short	(.L_4631 - .L_4630)
.L_4630:
        /*000c*/ 	.word	0x00000000
        /*0010*/ 	.short	0x0004
        /*0012*/ 	.short	0x0acc
        /*0014*/ 	.byte	0x00, 0xf0, 0x11, 0x00


	//----- nvinfo : EIATTR_KPARAM_INFO
	.align		4
.L_4631:
        /*0018*/ 	.byte	0x04, 0x17
        /*001a*/ 	.short	(.L_4633 - .L_4632)
.L_4632:
        /*001c*/ 	.word	0x00000000
        /*0020*/ 	.short	0x0003
        /*0022*/ 	.short	0x0ac8
        /*0024*/ 	.byte	0x00, 0xf0, 0x11, 0x00


	//----- nvinfo : EIATTR_KPARAM_INFO
	.align		4
.L_4633:
        /*0028*/ 	.byte	0x04, 0x17
        /*002a*/ 	.short	(.L_4635 - .L_4634)
.L_4634:
        /*002c*/ 	.word	0x00000000
        /*0030*/ 	.short	0x0002
        /*0032*/ 	.short	0x0aa8
        /*0034*/ 	.byte	0x00, 0xf0, 0x81, 0x00


	//----- nvinfo : EIATTR_KPARAM_INFO
	.align		4
.L_4635:
        /*0038*/ 	.byte	0x04, 0x17
        /*003a*/ 	.short	(.L_4637 - .L_4636)
.L_4636:
        /*003c*/ 	.word	0x00000000
        /*0040*/ 	.short	0x0001
        /*0042*/ 	.short	0x0008
        /*0044*/ 	.byte	0x00, 0xf0, 0x81, 0x2a


	//----- nvinfo : EIATTR_KPARAM_INFO
	.align		4
.L_4637:
        /*0048*/ 	.byte	0x04, 0x17
        /*004a*/ 	.short	(.L_4639 - .L_4638)
.L_4638:
        /*004c*/ 	.word	0x00000000
        /*0050*/ 	.short	0x0000
        /*0052*/ 	.short	0x0000
        /*0054*/ 	.byte	0x00, 0xf0, 0x21, 0x00


	//----- nvinfo : EIATTR_SPARSE_MMA_MASK
	.align		4
.L_4639:
        /*0058*/ 	.byte	0x03, 0x50
        /*005a*/ 	.short	0x0000


	//----- nvinfo : EIATTR_MAXREG_COUNT
	.align		4
        /*005c*/ 	.byte	0x03, 0x1b
        /*005e*/ 	.short	0x00ff


	//----- nvinfo : EIATTR_MERCURY_ISA_VERSION
	.align		4
        /*0060*/ 	.byte	0x03, 0x5f
        /*0062*/ 	.short	0x0101


	//----- nvinfo : EIATTR_EXIT_INSTR_OFFSETS
	.align		4
        /*0064*/ 	.byte	0x04, 0x1c
        /*0066*/ 	.short	(.L_4641 - .L_4640)


	//   ....[0]....
.L_4640:
        /*0068*/ 	.word	0x000000a0


	//   ....[1]....
        /*006c*/ 	.word	0x000003c0


	//   ....[2]....
        /*0070*/ 	.word	0x00000790


	//----- nvinfo : EIATTR_CRS_STACK_SIZE
	.align		4
.L_4641:
        /*0074*/ 	.byte	0x04, 0x1e
        /*0076*/ 	.short	(.L_4643 - .L_4642)
.L_4642:
        /*0078*/ 	.word	0x00000000


	//----- nvinfo : EIATTR_CBANK_PARAM_SIZE
	.align		4
.L_4643:
        /*007c*/ 	.byte	0x03, 0x19
        /*007e*/ 	.short	0x0ad0


	//----- nvinfo : EIATTR_PARAM_CBANK
	.align		4
        /*0080*/ 	.byte	0x04, 0x0a
        /*0082*/ 	.short	(.L_4645 - .L_4644)
	.align		4
.L_4644:
        /*0084*/ 	.word	index@(.nv.constant0._ZN2at6native40_GLOBAL__N__2351210d_8_Shape_cu_49f7391c19CatArrayBatchedCopyINS1_10OpaqueTypeILj2EEEjLi2ELi128ELi1EEEvPT_NS1_25CatArrInputTensorMetadataIS5_T0_XT2_EXT3_EEENS1_16TensorSizeStrideIS8_Lj4EEEiS8_)
        /*0088*/ 	.short	0x0210
        /*008a*/ 	.short	0x0ad0


	//----- nvinfo : EIATTR_SW_WAR
	.align		4
.L_4645:
        /*008c*/ 	.byte	0x04, 0x36
        /*008e*/ 	.short	(.L_4647 - .L_4646)
.L_4646:
        /*0090*/ 	.word	0x00000008
.L_4647:


//--------------------- .nv.info._ZN2at6native40_GLOBAL__N__2351210d_8_Shape_cu_49f7391c26CatArrayBatchedCopy_contigINS1_10OpaqueTypeILj2EEEjLi2ELi128ELi1EEEvPT_NS1_25CatArrInputTensorMetadataIS5_T0_XT2_EXT3_EEENS1_16TensorSizeStrideIS8_Lj4EEEiS8_ --------------------------
	.section	.nv.info._ZN2at6native40_GLOBAL__N__2351210d_8_Shape_cu_49f7391c26CatArrayBatchedCopy_contigINS1_10OpaqueTypeILj2EEEjLi2ELi128ELi1EEEvPT_NS1_25CatArrInputTensorMetadataIS5_T0_XT2_EXT3_EEENS1_16TensorSizeStrideIS8_Lj4EEEiS8_,"",@"SHT_CUDA_INFO"
	.sectionflags	@""
	.align	4


	//----- nvinfo : EIATTR_CUDA_API_VERSION
	.align		4
        /*0000*/ 	.byte	0x04, 0x37
        /*0002*/ 	.short	(.L_4649 - .L_4648)
.L_4648:
        /*0004*/ 	.word	0x00000082


	//----- nvinfo : EIATTR_KPARAM_INFO
	.align		4
.L_4649:
        /*0008*/ 	.byte	0x04, 0x17
        /*000a*/ 	.short	(.L_4651 - .L_4650)
.L_4650:
        /*000c*/ 	.word	0x00000000
        /*0010*/ 	.short	0x0004
        /*0012*/ 	.short	0x0acc
        /*0014*/ 	.byte	0x00, 0xf0, 0x11, 0x00


	//----- nvinfo : EIATTR_KPARAM_INFO
	.align		4
.L_4651:
        /*0018*/ 	.byte	0x04, 0x17
        /*001a*/ 	.short	(.L_4653 - .L_4652)
.L_4652:
        /*001c*/ 	.word	0x00000000
        /*0020*/ 	.short	0x0003
        /*0022*/ 	.short	0x0ac8
        /*0024*/ 	.byte	0x00, 0xf0, 0x11, 0x00


	//----- nvinfo : EIATTR_KPARAM_INFO
	.align		4
.L_4653:
        /*0028*/ 	.byte	0x04, 0x17
        /*002a*/ 	.short	(.L_4655 - .L_4654)
.L_4654:
        /*002c*/ 	.word	0x00000000
        /*0030*/ 	.short	0x0002
        /*0032*/ 	.short	0x0aa8
        /*0034*/ 	.byte	0x00, 0xf0, 0x81, 0x00


	//----- nvinfo : EIATTR_KPARAM_INFO
	.align		4
.L_4655:
        /*0038*/ 	.byte	0x04, 0x17
        /*003a*/ 	.short	(.L_4657 - .L_4656)
.L_4656:
        /*003c*/ 	.word	0x00000000
        /*0040*/ 	.short	0x0001
        /*0042*/ 	.short	0x0008
        /*0044*/ 	.byte	0x00, 0xf0, 0x81, 0x2a


	//----- nvinfo : EIATTR_KPARAM_INFO
	.align		4
.L_4657:
        /*0048*/ 	.byte	0x04, 0x17
        /*004a*/ 	.short	(.L_4659 - .L_4658)
.L_4658:
        /*004c*/ 	.word	0x00000000
        /*0050*/ 	.short	0x0000
        /*0052*/ 	.short	0x0000
        /*0054*/ 	.byte	0x00, 0xf0, 0x21, 0x00


	//----- nvinfo : EIATTR_SPARSE_MMA_MASK
	.align		4
.L_4659:
        /*0058*/ 	.byte	0x03, 0x50
        /*005a*/ 	.short	0x0000


	//----- nvinfo : EIATTR_MAXREG_COUNT
	.align		4
        /*005c*/ 	.byte	0x03, 0x1b
        /*005e*/ 	.short	0x00ff


	//----- nvinfo : EIATTR_MERCURY_ISA_VERSION
	.align		4
        /*0060*/ 	.byte	0x03, 0x5f
        /*0062*/ 	.short	0x0101


	//----- nvinfo : EIATTR_EXIT_INSTR_OFFSETS
	.align		4
        /*0064*/ 	.byte	0x04, 0x1c
        /*0066*/ 	.short	(.L_4661 - .L_4660)


	//   ....[0]....
.L_4660:
        /*0068*/ 	.word	0x000000a0


	//   ....[1]....
        /*006c*/ 	.word	0x00000370


	//----- nvinfo : EIATTR_CRS_STACK_SIZE
	.align		4
.L_4661:
        /*0070*/ 	.byte	0x04, 0x1e
        /*0072*/ 	.short	(.L_4663 - .L_4662)
.L_4662:
        /*0074*/ 	.word	0x00000000


	//----- nvinfo : EIATTR_CBANK_PARAM_SIZE
	.align		4
.L_4663:
        /*0078*/ 	.byte	0x03, 0x19
        /*007a*/ 	.short	0x0ad0


	//----- nvinfo : EIATTR_PARAM_CBANK
	.align		4
        /*007c*/ 	.byte	0x04, 0x0a
        /*007e*/ 	.short	(.L_4665 - .L_4664)
	.align		4
.L_4664:
        /*0080*/ 	.word	index@(.nv.constant0._ZN2at6native40_GLOBAL__N__2351210d_8_Shape_cu_49f7391c26CatArrayBatchedCopy_contigINS1_10OpaqueTypeILj2EEEjLi2ELi128ELi1EEEvPT_NS1_25CatArrInputTensorMetadataIS5_T0_XT2_EXT3_EEENS1_16TensorSizeStrideIS8_Lj4EEEiS8_)
        /*0084*/ 	.short	0x0210
        /*0086*/ 	.short	0x0ad0


	//----- nvinfo : EIATTR_SW_WAR
	.align		4
.L_4665:
        /*0088*/ 	.byte	0x04, 0x36
        /*008a*/ 	.short	(.L_4667 - .L_4666)
.L_4666:
        /*008c*/ 	.word	0x00000008
.L_4667:


//--------------------- .nv.info._ZN2at6native40_GLOBAL__N__2351210d_8_Shape_cu_49f7391c35CatArrayBatchedCopy_alignedK_contigINS1_10OpaqueTypeILj2EEEjLi2ELi128ELi1ELi8EEEvPT_NS1_25CatArrInputTensorMetadataIS5_T0_XT2_EXT3_EEENS1_16TensorSizeStrideIS8_Lj4EEEiS8_ --------------------------
	.section	.nv.info._ZN2at6native40_GLOBAL__N__2351210d_8_Shape_cu_49f7391c35CatArrayBatchedCopy_alignedK_contigINS1_10OpaqueTypeILj2EEEjLi2ELi128ELi1ELi8EEEvPT_NS1_25CatArrInputTensorMetadataIS5_T0_XT2_EXT3_EEENS1_16TensorSizeStrideIS8_Lj4EEEiS8_,"",@"SHT_CUDA_INFO"
	.sectionflags	@""
	.align	4


	//----- nvinfo : EIATTR_CUDA_API_VERSION
	.align		4
        /*0000*/ 	.byte	0x04, 0x37
        /*0002*/ 	.short	(.L_4669 - .L_4668)
.L_4668:
        /*0004*/ 	.word	0x00000082


	//----- nvinfo : EIATTR_KPARAM_INFO
	.align		4
.L_4669:
        /*0008*/ 	.byte	0x04, 0x17
        /*000a*/ 	.short	(.L_4671 - .L_4670)
.L_4670:
        /*000c*/ 	.word	0x00000000
        /*0010*/ 	.short	0x0004
        /*0012*/ 	.short	0x0acc
        /*0014*/ 	.byte	0x00, 0xf0, 0x11, 0x00


	//----- nvinfo : EIATTR_KPARAM_INFO
	.align		4
.L_4671:
        /*0018*/ 	.byte	0x04, 0x17
        /*001a*/ 	.short	(.L_4673 - .L_4672)
.L_4672:
        /*001c*/ 	.word	0x00000000
        /*0020*/ 	.short	0x0003
        /*0022*/ 	.short	0x0ac8
        /*0024*/ 	.byte	0x00, 0xf0, 0x11, 0x00


	//----- nvinfo : EIATTR_KPARAM_INFO
	.align		4
.L_4673:
        /*0028*/ 	.byte	0x04, 0x17
        /*002a*/ 	.short	(.L_4675 - .L_4674)
.L_4674:
        /*002c*/ 	.word	0x00000000
        /*0030*/ 	.short	0x0002
        /*0032*/ 	.short	0x0aa8
        /*0034*/ 	.byte	0x00, 0xf0, 0x81, 0x00


	//----- nvinfo : EIATTR_KPARAM_INFO
	.align		4
.L_4675:
        /*0038*/ 	.byte	0x04, 0x17
        /*003a*/ 	.short	(.L_4677 - .L_4676)
.L_4676:
        /*003c*/ 	.word	0x00000000
        /*0040*/ 	.short	0x0001
        /*0042*/ 	.short	0x0008
        /*0044*/ 	.byte	0x00, 0xf0, 0x81, 0x2a


	//----- nvinfo : EIATTR_KPARAM_INFO
	.align		4
.L_4677:
        /*0048*/ 	.byte	0x04, 0x17
        /*004a*/ 	.short	(.L_4679 - .L_4678)
.L_4678:
        /*004c*/ 	.word	0x00000000
        /*0050*/ 	.short	0x0000
        /*0052*/ 	.short	0x0000
        /*0054*/ 	.byte	0x00, 0xf0, 0x21, 0x00


	//----- nvinfo : EIATTR_SPARSE_MMA_MASK
	.align		4
.L_4679:
        /*0058*/ 	.byte	0x03, 0x50
        /*005a*/ 	.short	0x0000


	//----- nvinfo : EIATTR_MAXREG_COUNT
	.align		4
        /*005c*/ 	.byte	0x03, 0x1b
        /*005e*/ 	.short	0x00ff


	//----- nvinfo : EIATTR_MERCURY_ISA_VERSION
	.align		4
        /*0060*/ 	.byte	0x03, 0x5f
        /*0062*/ 	.short	0x0101


	//----- nvinfo : EIATTR_EXIT_INSTR_OFFSETS
	.align		4
        /*0064*/ 	.byte	0x04, 0x1c
        /*0066*/ 	.short	(.L_4681 - .L_4680)


	//   ....[0]....
.L_4680:
        /*0068*/ 	.word	0x000000b0


	//   ....[1]....
        /*006c*/ 	.word	0x00000750


	//   ....[2]....
        /*0070*/ 	.word	0x00000a80


	//   ....[3]....
        /*0074*/ 	.word	0x000010b0


	//----- nvinfo : EIATTR_CRS_STACK_SIZE
	.align		4
.L_4681:
        /*0078*/ 	.byte	0x04, 0x1e
        /*007a*/ 	.short	(.L_4683 - .L_4682)
.L_4682:
        /*007c*/ 	.word	0x00000000


	//----- nvinfo : EIATTR_CBANK_PARAM_SIZE
	.align		4
.L_4683:
        /*0080*/ 	.byte	0x03, 0x19
        /*0082*/ 	.short	0x0ad0


	//----- nvinfo : EIATTR_PARAM_CBANK
	.align		4
        /*0084*/ 	.byte	0x04, 0x0a
        /*0086*/ 	.short	(.L_4685 - .L_4684)
	.align		4
.L_4684:
        /*0088*/ 	.word	index@(.nv.constant0._ZN2at6native40_GLOBAL__N__2351210d_8_Shape_cu_49f7391c35CatArrayBatchedCopy_alignedK_contigINS1_10OpaqueTypeILj2EEEjLi2ELi128ELi1ELi8EEEvPT_NS1_25CatArrInputTensorMetadataIS5_T0_XT2_EXT3_EEENS1_16TensorSizeStrideIS8_Lj4EEEiS8_)
        /*008c*/ 	.short	0x0210
        /*008e*/ 	.short	0x0ad0


	//----- nvinfo : EIATTR_SW_WAR
	.align		4
.L_4685:
        /*0090*/ 	.byte	0x04, 0x36
        /*0092*/ 	.short	(.L_4687 - .L_4686)
.L_4686:
        /*0094*/ 	.word	0x00000008
.L_4687:


//--------------------- .nv.info._ZN2at6native40_GLOBAL__N__2351210d_8_Shape_cu_49f7391c35CatArrayBatchedCopy_alignedK_contigINS1_10OpaqueTypeILj2EEEjLi2ELi128ELi1ELi16EEEvPT_NS1_25CatArrInputTensorMetadataIS5_T0_XT2_EXT3_EEENS1_16TensorSizeStrideIS8_Lj4EEEiS8_ --------------------------
	.section	.nv.info._ZN2at6native40_GLOBAL__N__2351210d_8_Shape_cu_49f7391c35CatArrayBatchedCopy_alignedK_contigINS1_10OpaqueTypeILj2EEEjLi2ELi128ELi1ELi16EEEvPT_NS1_25CatArrInputTensorMetadataIS5_T0_XT2_EXT3_EEENS1_16TensorSizeStrideIS8_Lj4EEEiS8_,"",@"SHT_CUDA_INFO"
	.sectionflags	@""
	.align	4


	//----- nvinfo : EIATTR_CUDA_API_VERSION
	.align		4
        /*0000*/ 	.byte	0x04, 0x37
        /*0002*/ 	.short	(.L_4689 - .L_4688)
.L_4688:
        /*0004*/ 	.word	0x00000082


	//----- nvinfo : EIATTR_KPARAM_INFO
	.align		4
.L_4689:
        /*0008*/ 	.byte	0x04, 0x17
        /*000a*/ 	.short	(.L_4691 - .L_4690)
.L_4690:
        /*000c*/ 	.word	0x00000000
        /*0010*/ 	.short	0x0004
        /*0012*/ 	.short	0x0acc
        /*0014*/ 	.byte	0x00, 0xf0, 0x11, 0x00


	//----- nvinfo : EIATTR_KPARAM_INFO
	.align		4
.L_4691:
        /*0018*/ 	.byte	0x04, 0x17
        /*001a*/ 	.short	(.L_4693 - .L_4692)
.L_4692:
        /*001c*/ 	.word	0x00000000
        /*0020*/ 	.short	0x0003
        /*0022*/ 	.short	0x0ac8
        /*0024*/ 	.byte	0x00, 0xf0, 0x11, 0x00


	//----- nvinfo : EIATTR_KPARAM_INFO
	.align		4
.L_4693:
        /*0028*/ 	.byte	0x04, 0x17
        /*002a*/ 	.short	(.L_4695 - .L_4694)
.L_4694:
        /*002c*/ 	.word	0x00000000
        /*0030*/ 	.short	0x0002
        /*0032*/ 	.short	0x0aa8
        /*0034*/ 	.byte	0x00, 0xf0, 0x81, 0x00


	//----- nvinfo : EIATTR_KPARAM_INFO
	.align		4
.L_4695:
        /*0038*/ 	.byte	0x04, 0x17
        /*003a*/ 	.short	(.L_4697 - .L_4696)
.L_4696:
        /*003c*/ 	.word	0x00000000
        /*0040*/ 	.short	0x0001
        /*0042*/ 	.short	0x0008
        /*0044*/ 	.byte	0x00, 0xf0, 0x81, 0x2a


	//----- nvinfo : EIATTR_KPARAM_INFO
	.align		4
.L_4697:
        /*0048*/ 	.byte	0x04, 0x17
        /*004a*/ 	.short	(.L_4699 - .L_4698)
.L_4698:
        /*004c*/ 	.word	0x00000000
        /*0050*/ 	.short	0x0000
        /*0052*/ 	.short	0x0000
        /*0054*/ 	.byte	0x00, 0xf0, 0x21, 0x00


	//----- nvinfo : EIATTR_SPARSE_MMA_MASK
	.align		4
.L_4699:
        /*0058*/ 	.byte	0x03, 0x50
        /*005a*/ 	.short	0x0000


	//----- nvinfo : EIATTR_MAXREG_COUNT
	.align		4
        /*005c*/ 	.byte	0x03, 0x1b
        /*005e*/ 	.short	0x00ff


	//----- nvinfo : EIATTR_MERCURY_ISA_VERSION
	.align		4
        /*0060*/ 	.byte	0x03, 0x5f
        /*0062*/ 	.short	0x0101


	//----- nvinfo : EIATTR_EXIT_INSTR_OFFSETS
	.align		4
        /*0064*/ 	.byte	0x04, 0x1c
        /*0066*/ 	.short	(.L_4701 - .L_4700)


	//   ....[0]....
.L_4700:
        /*0068*/ 	.word	0x000000b0


	//   ....[1]....
        /*006c*/ 	.word	0x00000d50


	//   ....[2]....
        /*0070*/ 	.word	0x00001080


	//   ....[3]....
        /*0074*/ 	.word	0x000016b0


	//----- nvinfo : EIATTR_CRS_STACK_SIZE
	.align		4
.L_4701:
        /*0078*/ 	.byte	0x04, 0x1e
        /*007a*/ 	.short	(.L_4703 - .L_4702)
.L_4702:
        /*007c*/ 	.word	0x00000000


	//----- nvinfo : EIATTR_CBANK_PARAM_SIZE
	.align		4
.L_4703:
        /*0080*/ 	.byte	0x03, 0x19
        /*0082*/ 	.short	0x0ad0


	//----- nvinfo : EIATTR_PARAM_CBANK
	.align		4
        /*0084*/ 	.byte	0x04, 0x0a
        /*0086*/ 	.short	(.L_4705 - .L_4704)
	.align		4
.L_4704:
        /*0088*/ 	.word	index@(.nv.constant0._ZN2at6native40_GLOBAL__N__2351210d_8_Shape_cu_49f7391c35CatArrayBatchedCopy_alignedK_contigINS1_10OpaqueTypeILj2EEEjLi2ELi128ELi1ELi16EEEvPT_NS1_25CatArrInputTensorMetadataIS5_T0_XT2_EXT3_EEENS1_16TensorSizeStrideIS8_Lj4EEEiS8_)
        /*008c*/ 	.short	0x0210
        /*008e*/ 	.short	0x0ad0


	//----- nvinfo : EIATTR_SW_WAR
	.align		4
.L_4705:
        /*0090*/ 	.byte	0x04, 0x36
        /*0092*/ 	.short	(.L_4707 - .L_4706)
.L_4706:
        /*0094*/ 	.word	0x00000008
.L_4707:


//--------------------- .nv.info._ZN2at6native40_GLOBAL__N__2351210d_8_Shape_cu_49f7391c30CatArrayBatchedCopy_vectorizedINS1_10OpaqueTypeILj2EEEjLi2ELi128ELi1ELi16ELi8EEEvPcNS1_25CatArrInputTensorMetadataIT_T0_XT2_EXT3_EEENS1_16TensorSizeStrideIS8_Lj4EEEiS8_ --------------------------
	.section	.nv.info._ZN2at6native40_GLOBAL__N__2351210d_8_Shape_cu_49f7391c30CatArrayBatchedCopy_vectorizedINS1_10OpaqueTypeILj2EEEjLi2ELi128ELi1ELi16ELi8EEEvPcNS1_25CatArrInputTensorMetadataIT_T0_XT2_EXT3_EEENS1_16TensorSizeStrideIS8_Lj4EEEiS8_,"",@"SHT_CUDA_INFO"
	.sectionflags	@""
	.align	4


	//----- nvinfo : EIATTR_CUDA_API_VERSION
	.align		4
        /*0000*/ 	.byte	0x04, 0x37
        /*0002*/ 	.short	(.L_4709 - .L_4708)
.L_4708:
        /*0004*/ 	.word	0x00000082


	//----- nvinfo : EIATTR_KPARAM_INFO
	.align		4
.L_4709:
        /*0008*/ 	.byte	0x04, 0x17
        /*000a*/ 	.short	(.L_4711 - .L_4710)
.L_4710:
        /*000c*/ 	.word	0x00000000
        /*0010*/ 	.short	0x0004
        /*0012*/ 	.short	0x0acc
        /*0014*/ 	.byte	0x00, 0xf0, 0x11, 0x00


	//----- nvinfo : EIATTR_KPARAM_INFO
	.align		4
.L_4711:
        /*0018*/ 	.byte	0x04, 0x17
        /*001a*/ 	.short	(.L_4713 - .L_4712)
.L_4712:
        /*001c*/ 	.word	0x00000000
        /*0020*/ 	.short	0x0003
        /*0022*/ 	.short	0x0ac8
        /*0024*/ 	.byte	0x00, 0xf0, 0x11, 0x00


	//----- nvinfo : EIATTR_KPARAM_INFO
	.align		4
.L_4713:
        /*0028*/ 	.byte	0x04, 0x17
        /*002a*/ 	.short	(.L_4715 - .L_4714)
.L_4714:
        /*002c*/ 	.word	0x00000000
        /*0030*/ 	.short	0x0002
        /*0032*/ 	.short	0x0aa8
        /*0034*/ 	.byte	0x00, 0xf0, 0x81, 0x00


	//----- nvinfo : EIATTR_KPARAM_INFO
	.align		4
.L_4715:
        /*0038*/ 	.byte	0x04, 0x17
        /*003a*/ 	.short	(.L_4717 - .L_4716)
.L_4716:
        /*003c*/ 	.word	0x00000000
        /*0040*/ 	.short	0x0001
        /*0042*/ 	.short	0x0008
        /*0044*/ 	.byte	0x00, 0xf0, 0x81, 0x2a


	//----- nvinfo : EIATTR_KPARAM_INFO
	.align		4
.L_4717:
        /*0048*/ 	.byte	0x04, 0x17
        /*004a*/ 	.short	(.L_4719 - .L_4718)
.L_4718:
        /*004c*/ 	.word	0x00000000
        /*0050*/ 	.short	0x0000
        /*0052*/ 	.short	0x0000
        /*0054*/ 	.byte	0x00, 0xf0, 0x21, 0x00


	//----- nvinfo : EIATTR_SPARSE_MMA_MASK
	.align		4
.L_4719:
        /*0058*/ 	.byte	0x03, 0x50
        /*005a*/ 	.short	0x0000


	//----- nvinfo : EIATTR_MAXREG_COUNT
	.align		4
        /*005c*/ 	.byte	0x03, 0x1b
        /*005e*/ 	.short	0x00ff


	//----- nvinfo : EIATTR_MERCURY_ISA_VERSION
	.align		4
        /*0060*/ 	.byte	0x03, 0x5f
        /*0062*/ 	.short	0x0101


	//----- nvinfo : EIATTR_EXIT_INSTR_OFFSETS
	.align		4
        /*0064*/ 	.byte	0x04, 0x1c
        /*0066*/ 	.short	(.L_4721 - .L_4720)


	//   ....[0]....
.L_4720:
        /*0068*/ 	.word	0x000000b0


	//   ....[1]....
        /*006c*/ 	.word	0x000003d0


	//----- nvinfo : EIATTR_CRS_STACK_SIZE
	.align		4
.L_4721:
        /*0070*/ 	.byte	0x04, 0x1e
        /*0072*/ 	.short	(.L_4723 - .L_4722)
.L_4722:
        /*0074*/ 	.word	0x00000000


	//----- nvinfo : EIATTR_CBANK_PARAM_SIZE
	.align		4
.L_4723:
        /*0078*/ 	.byte	0x03, 0x19
        /*007a*/ 	.short	0x0ad0


	//----- nvinfo : EIATTR_PARAM_CBANK
	.align		4
        /*007c*/ 	.byte	0x04, 0x0a
        /*007e*/ 	.short	(.L_4725 - .L_4724)
	.align		4
.L_4724:
        /*0080*/ 	.word	index@(.nv.constant0._ZN2at6native40_GLOBAL__N__2351210d_8_Shape_cu_49f7391c30CatArrayBatchedCopy_vectorizedINS1_10OpaqueTypeILj2EEEjLi2ELi128ELi1ELi16ELi8EEEvPcNS1_25CatArrInputTensorMetadataIT_T0_XT2_EXT3_EEENS1_16TensorSizeStrideIS8_Lj4EEEiS8_)
        /*0084*/ 	.short	0x0210
        /*0086*/ 	.short	0x0ad0


	//----- nvinfo : EIATTR_SW_WAR
	.align		4
.L_4725:
        /*0088*/ 	.byte	0x04, 0x36
        /*008a*/ 	.short	(.L_4727 - .L_4726)
.L_4726:
        /*008c*/ 	.word	0x00000008
.L_4727:


//--------------------- .nv.info._ZN2at6native40_GLOBAL__N__2351210d_8_Shape_cu_49f7391c19CatArrayBatchedCopyINS1_10OpaqueTypeILj2EEEjLi1ELi128ELi1EEEvPT_NS1_25CatArrInputTensorMetadataIS5_T0_XT2_EXT3_EEENS1_16TensorSizeStrideIS8_Lj4EEEiS8_ --------------------------
	.section	.nv.info._ZN2at6native40_GLOBAL__N__2351210d_8_Shape_cu_49f7391c19CatArrayBatchedCopyINS1_10OpaqueTypeILj2EEEjLi1ELi128ELi1EEEvPT_NS1_25CatArrInputTensorMetadataIS5_T0_XT2_EXT3_EEENS1_16TensorSizeStrideIS8_Lj4EEEiS8_,"",@"SHT_CUDA_INFO"
	.sectionflags	@""
	.align	4


	//----- nvinfo : EIATTR_CUDA_API_VERSION
	.align		4
        /*0000*/ 	.byte	0x04, 0x37
        /*0002*/ 	.short	(.L_4729 - .L_4728)
.L_4728:
        /*0004*/ 	.word	0x00000082


	//----- nvinfo : EIATTR_KPARAM_INFO
	.align		4
.L_4729:
        /*0008*/ 	.byte	0x04, 0x17
        /*000a*/ 	.short	(.L_4731 - .L_4730)
.L_4730:
        /*000c*/ 	.word	0x00000000
        /*0010*/ 	.short	0x0004
        /*0012*/ 	.short	0x0acc
        /*0014*/ 	.byte	0x00, 0xf0, 0x11, 0x00


	//----- nvinfo : EIATTR_KPARAM_INFO
	.align		4
.L_4731:
        /*0018*/ 	.byte	0x04, 0x17
        /*001a*/ 	.short	(.L_4733 - .L_4732)
.L_4732:
        /*001c*/ 	.word	0x00000000
        /*0020*/ 	.short	0x0003
        /*0022*/ 	.short	0x0ac8
        /*0024*/ 	.byte	0x00, 0xf0, 0x11, 0x00


	//----- nvinfo : EIATTR_KPARAM_INFO
	.align		4
.L_4733:
        /*0028*/ 	.byte	0x04, 0x17
        /*002a*/ 	.short	(.L_4735 - .L_4734)
.L_4734:
        /*002c*/ 	.word	0x00000000
        /*0030*/ 	.short	0x0002
        /*0032*/ 	.short	0x0aa8
        /*0034*/ 	.byte	0x00, 0xf0, 0x81, 0x00


	//----- nvinfo : EIATTR_KPARAM_INFO
	.align		4
.L_4735:
        /*0038*/ 	.byte	0x04, 0x17
        /*003a*/ 	.short	(.L_4737 - .L_4736)
.L_4736:
        /*003c*/ 	.word	0x00000000
        /*0040*/ 	.short	0x0001
        /*0042*/ 	.short	0x0008
        /*0044*/ 	.byte	0x00, 0xf0, 0x81, 0x2a


	//----- nvinfo : EIATTR_KPARAM_INFO
	.align		4
.L_4737:
        /*0048*/ 	.byte	0x04, 0x17
        /*004a*/ 	.short	(.L_4739 - .L_4738)
.L_4738:
        /*004c*/ 	.word	0x00000000
        /*0050*/ 	.short	0x0000
        /*0052*/ 	.short	0x0000
        /*0054*/ 	.byte	0x00, 0xf0, 0x21, 0x00


	//----- nvinfo : EIATTR_SPARSE_MMA_MASK
	.align		4
.L_4739:
        /*0058*/ 	.byte	0x03, 0x50
        /*005a*/ 	.short	0x0000


	//----- nvinfo : EIATTR_MAXREG_COUNT
	.align		4
        /*005c*/ 	.byte	0x03, 0x1b
        /*005e*/ 	.short	0x00ff


	//----- nvinfo : EIATTR_MERCURY_ISA_VERSION
	.align		4
        /*0060*/ 	.byte	0x03, 0x5f
        /*0062*/ 	.short	0x0101


	//----- nvinfo : EIATTR_EXIT_INSTR_OFFSETS
	.align		4
        /*0064*/ 	.byte	0x04, 0x1c
        /*0066*/ 	.short	(.L_4741 - .L_4740)


	//   ....[0]....
.L_4740:
        /*0068*/ 	.word	0x000000a0


	//   ....[1]....
        /*006c*/ 	.word	0x00000250


	//   ....[2]....
        /*0070*/ 	.word	0x00000300


	//----- nvinfo : EIATTR_CRS_STACK_SIZE
	.align		4
.L_4741:
        /*0074*/ 	.byte	0x04, 0x1e
        /*0076*/ 	.short	(.L_4743 - .L_4742)
.L_4742:
        /*0078*/ 	.word	0x00000000


	//----- nvinfo : EIATTR_CBANK_PARAM_SIZE
	.align		4
.L_4743:
        /*007c*/ 	.byte	0x03, 0x19
        /*007e*/ 	.short	0x0ad0


	//----- nvinfo : EIATTR_PARAM_CBANK
	.align		4
        /*0080*/ 	.byte	0x04, 0x0a
        /*0082*/ 	.short	(.L_4745 - .L_4744)
	.align		4
.L_4744:
        /*0084*/ 	.word	index@(.nv.constant0._ZN2at6native40_GLOBAL__N__2351210d_8_Shape_cu_49f7391c19CatArrayBatchedCopyINS1_10OpaqueTypeILj2EEEjLi1ELi128ELi1EEEvPT_NS1_25CatArrInputTensorMetadataIS5_T0_XT2_EXT3_EEENS1_16TensorSizeStrideIS8_Lj4EEEiS8_)
        /*0088*/ 	.short	0x0210
        /*008a*/ 	.short	0x0ad0


	//----- nvinfo : EIATTR_SW_WAR
	.align		4
.L_4745:
        /*008c*/ 	.byte	0x04, 0x36
        /*008e*/ 	.short	(.L_4747 - .L_4746)
.L_4746:
        /*0090*/ 	.word	0x00000008
.L_4747:


//--------------------- .nv.info._ZN2at6native40_GLOBAL__N__2351210d_8_Shape_cu_49f7391c26CatArrayBatchedCopy_contigINS1_10OpaqueTypeILj2EEEjLi1ELi128ELi1EEEvPT_NS1_25CatArrInputTensorMetadataIS5_T0_XT2_EXT3_EEENS1_16TensorSizeStrideIS8_Lj4EEEiS8_ --------------------------
	.section	.nv.info._ZN2at6native40_GLOBAL__N__2351210d_8_Shape_cu_49f7391c26CatArrayBatchedCopy_contigINS1_10OpaqueTypeILj2EEEjLi1ELi128ELi1EEEvPT_NS1_25CatArrInputTensorMetadataIS5_T0_XT2_EXT3_EEENS1_16TensorSizeStrideIS8_Lj4EEEiS8_,"",@"SHT_CUDA_INFO"
	.sectionflags	@""
	.align	4


	//----- nvinfo : EIATTR_CUDA_API_VERSION
	.align		4
        /*0000*/ 	.byte	0x04, 0x37
        /*0002*/ 	.short	(.L_4749 - .L_4748)
.L_4748:
        /*0004*/ 	.word	0x00000082


	//----- nvinfo : EIATTR_KPARAM_INFO
	.align		4
.L_4749:
        /*0008*/ 	.byte	0x04, 0x17
        /*000a*/ 	.short	(.L_4751 - .L_4750)
.L_4750:
        /*000c*/ 	.word	0x00000000
        /*0010*/ 	.short	0x0004
        /*0012*/ 	.short	0x0acc
        /*0014*/ 	.byte	0x00, 0xf0, 0x11, 0x00


	//----- nvinfo : EIATTR_KPARAM_INFO
	.align		4
.L_4751:
        /*0018*/ 	.byte	0x04, 0x17
        /*001a*/ 	.short	(.L_4753 - .L_4752)
.L_4752:
        /*001c*/ 	.word	0x00000000
        /*0020*/ 	.short	0x0003
        /*0022*/ 	.short	0x0ac8
        /*0024*/ 	.byte	0x00, 0xf0, 0x11, 0x00


	//----- nvinfo : EIATTR_KPARAM_INFO
	.align		4
.L_4753:
        /*0028*/ 	.byte	0x04, 0x17
        /*002a*/ 	.short	(.L_4755 - .L_4754)
.L_4754:
        /*002c*/ 	.word	0x00000000
        /*0030*/ 	.short	0x0002
        /*0032*/ 	.short	0x0aa8
        /*0034*/ 	.byte	0x00, 0xf0, 0x81, 0x00


	//----- nvinfo : EIATTR_KPARAM_INFO
	.align		4
.L_4755:
        /*0038*/ 	.byte	0x04, 0x17
        /*003a*/ 	.short	(.L_4757 - .L_4756)
.L_4756:
        /*003c*/ 	.word	0x00000000
        /*0040*/ 	.short	0x0001
        /*0042*/ 	.short	0x0008
        /*0044*/ 	.byte	0x00, 0xf0, 0x81, 0x2a


	//----- nvinfo : EIATTR_KPARAM_INFO
	.align		4
.L_4757:
        /*0048*/ 	.byte	0x04, 0x17
        /*004a*/ 	.short	(.L_4759 - .L_4758)
.L_4758:
        /*004c*/ 	.word	0x00000000
        /*0050*/ 	.short	0x0000
        /*0052*/ 	.short	0x0000
        /*0054*/ 	.byte	0x00, 0xf0, 0x21, 0x00


	//----- nvinfo : EIATTR_SPARSE_MMA_MASK
	.align		4
.L_4759:
        /*0058*/ 	.byte	0x03, 0x50
        /*005a*/ 	.short	0x0000


	//----- nvinfo : EIATTR_MAXREG_COUNT
	.align		4
        /*005c*/ 	.byte	0x03, 0x1b
        /*005e*/ 	.short	0x00ff


	//----- nvinfo : EIATTR_MERCURY_ISA_VERSION
	.align		4
        /*0060*/ 	.byte	0x03, 0x5f
        /*0062*/ 	.short	0x0101


	//----- nvinfo : EIATTR_EXIT_INSTR_OFFSETS
	.align		4
        /*0064*/ 	.byte	0x04, 0x1c
        /*0066*/ 	.short	(.L_4761 - .L_4760)


	//   ....[0]....
.L_4760:
        /*0068*/ 	.word	0x000000a0


	//   ....[1]....
        /*006c*/ 	.word	0x000001e0


	//----- nvinfo : EIATTR_CRS_STACK_SIZE
	.align		4
.L_4761:
        /*0070*/ 	.byte	0x04, 0x1e
        /*0072*/ 	.short	(.L_4763 - .L_4762)
.L_4762:
        /*0074*/ 	.word	0x00000000


	//----- nvinfo : EIATTR_CBANK_PARAM_SIZE
	.align		4
.L_4763:
        /*0078*/ 	.byte	0x03, 0x19
        /*007a*/ 	.short	0x0ad0


	//----- nvinfo : EIATTR_PARAM_CBANK
	.align		4
        /*007c*/ 	.byte	0x04, 0x0a
        /*007e*/ 	.short	(.L_4765 - .L_4764)
	.align		4
.L_4764:
        /*0080*/ 	.word	index@(.nv.constant0._ZN2at6native40_GLOBAL__N__2351210d_8_Shape_cu_49f7391c26CatArrayBatchedCopy_contigINS1_10OpaqueTypeILj2EEEjLi1ELi128ELi1EEEvPT_NS1_25CatArrInputTensorMetadataIS5_T0_XT2_EXT3_EEENS1_16TensorSizeStrideIS8_Lj4EEEiS8_)
        /*0084*/ 	.short	0x0210
        /*0086*/ 	.short	0x0ad0


	//----- nvinfo : EIATTR_SW_WAR
	.align		4
.L_4765:
        /*0088*/ 	.byte	0x04, 0x36
        /*008a*/ 	.short	(.L_4767 - .L_4766)
.L_4766:
        /*008c*/ 	.word	0x00000008
.L_4767:


//--------------------- .nv.info._ZN2at6native40_GLOBAL__N__2351210d_8_Shape_cu_49f7391c35CatArrayBatchedCopy_alignedK_contigINS1_10OpaqueTypeILj2EEEjLi1ELi128ELi1ELi8EEEvPT_NS1_25CatArrInputTensorMetadataIS5_T0_XT2_EXT3_EEENS1_16TensorSizeStrideIS8_Lj4EEEiS8_ --------------------------
	.section	.nv.info._ZN2at6native40_GLOBAL__N__2351210d_8_Shape_cu_49f7391c35CatArrayBatchedCopy_alignedK_contigINS1_10OpaqueTypeILj2EEEjLi1ELi128ELi1ELi8EEEvPT_NS1_25CatArrInputTensorMetadataIS5_T0_XT2_EXT3_EEENS1_16TensorSizeStrideIS8_Lj4EEEiS8_,"",@"SHT_CUDA_INFO"
	.sectionflags	@""
	.align	4


	//----- nvinfo : EIATTR_CUDA_API_VERSION
	.align		4
        /*0000*/ 	.byte	0x04, 0x37
        /*0002*/ 	.short	(.L_4769 - .L_4768)
.L_4768:
        /*0004*/ 	.word	0x00000082


	//----- nvinfo : EIATTR_KPARAM_INFO
	.align		4
.L_4769:
        /*0008*/ 	.byte	0x04, 0x17
        /*000a*/ 	.short	(.L_4771 - .L_4770)
.L_4770:
        /*000c*/ 	.word	0x00000000
        /*0010*/ 	.short	0x0004
        /*0012*/ 	.short	0x0acc
        /*0014*/ 	.byte	0x00, 0xf0, 0x11, 0x00


	//----- nvinfo : EIATTR_KPARAM_INFO
	.align		4
.L_4771:
        /*0018*/ 	.byte	0x04, 0x17
        /*001a*/ 	.short	(.L_4773 - .L_4772)
.L_4772:
        /*001c*/ 	.word	0x00000000
        /*0020*/ 	.short	0x0003
        /*0022*/ 	.short	0x0ac8
        /*0024*/ 	.byte	0x00, 0xf0, 0x11, 0x00


	//----- nvinfo : EIATTR_KPARAM_INFO
	.align		4
.L_4773:
        /*0028*/ 	.byte	0x04, 0x17
        /*002a*/ 	.short	(.L_4775 - .L_4774)
.L_4774:
        /*002c*/ 	.word	0x00000000
        /*0030*/ 	.short	0x0002
        /*0032*/ 	.short	0x0aa8
        /*0034*/ 	.byte	0x00, 0xf0, 0x81, 0x00


	//----- nvinfo : EIATTR_KPARAM_INFO
	.align		4
.L_4775:
        /*0038*/ 	.byte	0x04, 0x17
        /*003a*/ 	.short	(.L_4777 - .L_4776)
.L_4776:
        /*003c*/ 	.word	0x00000000
        /*0040*/ 	.short	0x0001
        /*0042*/ 	.short	0x0008
        /*0044*/ 	.byte	0x00, 0xf0, 0x81, 0x2a


	//----- nvinfo : EIATTR_KPARAM_INFO
	.align		4
.L_4777:
        /*0048*/ 	.byte	0x04, 0x17
        /*004a*/ 	.short	(.L_4779 - .L_4778)
.L_4778:
        /*004c*/ 	.word	0x00000000
        /*0050*/ 	.short	0x0000
        /*0052*/ 	.short	0x0000
        /*0054*/ 	.byte	0x00, 0xf0, 0x21, 0x00


	//----- nvinfo : EIATTR_SPARSE_MMA_MASK
	.align		4
.L_4779:
        /*0058*/ 	.byte	0x03, 0x50
        /*005a*/ 	.short	0x0000


	//----- nvinfo : EIATTR_MAXREG_COUNT
	.align		4
        /*005c*/ 	.byte	0x03, 0x1b
        /*005e*/ 	.short	0x00ff


	//----- nvinfo : EIATTR_MERCURY_ISA_VERSION
	.align		4
        /*0060*/ 	.byte	0x03, 0x5f
        /*0062*/ 	.short	0x0101


	//----- nvinfo : EIATTR_EXIT_INSTR_OFFSETS
	.align		4
        /*0064*/ 	.byte	0x04, 0x1c
        /*0066*/ 	.short	(.L_4781 - .L_4780)


	//   ....[0]....
.L_4780:
        /*0068*/ 	.word	0x000000b0


	//   ....[1]....
        /*006c*/ 	.word	0x00000300


	//   ....[2]....
        /*0070*/ 	.word	0x000004d0


	//   ....[3]....
        /*0074*/ 	.word	0x00000750


	//----- nvinfo : EIATTR_CRS_STACK_SIZE
	.align		4
.L_4781:
        /*0078*/ 	.byte	0x04, 0x1e
        /*007a*/ 	.short	(.L_4783 - .L_4782)
.L_4782:
        /*007c*/ 	.word	0x00000000


	//----- nvinfo : EIATTR_CBANK_PARAM_SIZE
	.align		4
.L_4783:
        /*0080*/ 	.byte	0x03, 0x19
        /*0082*/ 	.short	0x0ad0


	//----- nvinfo : EIATTR_PARAM_CBANK
	.align		4
        /*0084*/ 	.byte	0x04, 0x0a
        /*0086*/ 	.short	(.L_4785 - .L_4784)
	.align		4
.L_4784:
        /*0088*/ 	.word	index@(.nv.constant0._ZN2at6native40_GLOBAL__N__2351210d_8_Shape_cu_49f7391c35CatArrayBatchedCopy_alignedK_contigINS1_10OpaqueTypeILj2EEEjLi1ELi128ELi1ELi8EEEvPT_NS1_25CatArrInputTensorMetadataIS5_T0_XT2_EXT3_EEENS1_16TensorSizeStrideIS8_Lj4EEEiS8_)
        /*008c*/ 	.short	0x0210
        /*008e*/ 	.short	0x0ad0


	//----- nvinfo : EIATTR_SW_WAR
	.align		4
.L_4785:
        /*0090*/ 	.byte	0x04, 0x36
        /*0092*/ 	.short	(.L_4787 - .L_4786)
.L_4786:
        /*0094*/ 	.word	0x00000008
.L_4787:


//--------------------- .nv.info._ZN2at6native40_GLOBAL__N__2351210d_8_Shape_cu_49f7391c35CatArrayBatchedCopy_alignedK_contigINS1_10OpaqueTypeILj2EEEjLi1ELi128ELi1ELi16EEEvPT_NS1_25CatArrInputTensorMetadataIS5_T0_XT2_EXT3_EEENS1_16TensorSizeStrideIS8_Lj4EEEiS8_ --------------------------
	.section	.nv.info._ZN2at6native40_GLOBAL__N__2351210d_8_Shape_cu_49f7391c35CatArrayBatchedCopy_alignedK_contigINS1_10OpaqueTypeILj2EEEjLi1ELi128ELi1ELi16EEEvPT_NS1_25CatArrInputTensorMetadataIS5_T0_XT2_EXT3_EEENS1_16TensorSizeStrideIS8_Lj4EEEiS8_,"",@"SHT_CUDA_INFO"
	.sectionflags	@""
	.align	4


	//----- nvinfo : EIATTR_CUDA_API_VERSION
	.align		4
        /*0000*/ 	.byte	0x04, 0x37
        /*0002*/ 	.short	(.L_4789 - .L_4788)
.L_4788:
        /*0004*/ 	.word	0x00000082


	//----- nvinfo : EIATTR_KPARAM_INFO
	.align		4
.L_4789:
        /*0008*/ 	.byte	0x04, 0x17
        /*000a*/ 	.short	(.L_4791 - .L_4790)
.L_4790:
        /*000c*/ 	.word	0x00000000
        /*0010*/ 	.short	0x0004
        /*0012*/ 	.short	0x0acc
        /*0014*/ 	.byte	0x00, 0xf0, 0x11, 0x00


	//----- nvinfo : EIATTR_KPARAM_INFO
	.align		4
.L_4791:
        /*0018*/ 	.byte	0x04, 0x17
        /*001a*/ 	.short	(.L_4793 - .L_4792)
.L_4792:
        /*001c*/ 	.word	0x00000000
        /*0020*/ 	.short	0x0003
        /*0022*/ 	.short	0x0ac8
        /*0024*/ 	.byte	0x00, 0xf0, 0x11, 0x00


	//----- nvinfo : EIATTR_KPARAM_INFO
	.align		4
.L_4793:
        /*0028*/ 	.byte	0x04, 0x17
        /*002a*/ 	.short	(.L_4795 - .L_4794)
.L_4794:
        /*002c*/ 	.word	0x00000000
        /*0030*/ 	.short	0x0002
        /*0032*/ 	.short	0x0aa8
        /*0034*/ 	.byte	0x00, 0xf0, 0x81, 0x00


	//----- nvinfo : EIATTR_KPARAM_INFO
	.align		4
.L_4795:
        /*0038*/ 	.byte	0x04, 0x17
        /*003a*/ 	.short	(.L_4797 - .L_4796)
.L_4796:
        /*003c*/ 	.word	0x00000000
        /*0040*/ 	.short	0x0001
        /*0042*/ 	.short	0x0008
        /*0044*/ 	.byte	0x00, 0xf0, 0x81, 0x2a


	//----- nvinfo : EIATTR_KPARAM_INFO
	.align		4
.L_4797:
        /*0048*/ 	.byte	0x04, 0x17
        /*004a*/ 	.short	(.L_4799 - .L_4798)
.L_4798:
        /*004c*/ 	.word	0x00000000
        /*0050*/ 	.short	0x0000
        /*0052*/ 	.short	0x0000
        /*0054*/ 	.byte	0x00, 0xf0, 0x21, 0x00


	//----- nvinfo : EIATTR_SPARSE_MMA_MASK
	.align		4
.L_4799:
        /*0058*/ 	.byte	0x03, 0x50
        /*005a*/ 	.short	0x0000


	//----- nvinfo : EIATTR_MAXREG_COUNT
	.align		4
        /*005c*/ 	.byte	0x03, 0x1b
        /*005e*/ 	.short	0x00ff


	//----- nvinfo : EIATTR_MERCURY_ISA_VERSION
	.align		4
        /*0060*/ 	.byte	0x03, 0x5f
        /*0062*/ 	.short	0x0101


	//----- nvinfo : EIATTR_EXIT_INSTR_OFFSETS
	.align		4
        /*0064*/ 	.byte	0x04, 0x1c
        /*0066*/ 	.short	(.L_4801 - .L_4800)


	//   ....[0]....
.L_4800:
        /*0068*/ 	.word	0x000000b0


	//   ....[1]....
        /*006c*/ 	.word	0x00000590


	//   ....[2]....
        /*0070*/ 	.word	0x00000770


	//   ....[3]....
        /*0074*/ 	.word	0x000009f0


	//----- nvinfo : EIATTR_CRS_STACK_SIZE
	.align		4
.L_4801:
        /*0078*/ 	.byte	0x04, 0x1e
        /*007a*/ 	.short	(.L_4803 - .L_4802)
.L_4802:
        /*007c*/ 	.word	0x00000000


	//----- nvinfo : EIATTR_CBANK_PARAM_SIZE
	.align		4
.L_4803:
        /*0080*/ 	.byte	0x03, 0x19
        /*0082*/ 	.short	0x0ad0


	//----- nvinfo : EIATTR_PARAM_CBANK
	.align		4
        /*0084*/ 	.byte	0x04, 0x0a
        /*0086*/ 	.short	(.L_4805 - .L_4804)
	.align		4
.L_4804:
        /*0088*/ 	.word	index@(.nv.constant0._ZN2at6native40_GLOBAL__N__2351210d_8_Shape_cu_49f7391c35CatArrayBatchedCopy_alignedK_contigINS1_10OpaqueTypeILj2EEEjLi1ELi128ELi1ELi16EEEvPT_NS1_25CatArrInputTensorMetadataIS5_T0_XT2_EXT3_EEENS1_16TensorSizeStrideIS8_Lj4EEEiS8_)
        /*008c*/ 	.short	0x0210
        /*008e*/ 	.short	0x0ad0


	//----- nvinfo : EIATTR_SW_WAR
	.align		4
.L_4805:
        /*0090*/ 	.byte	0x04, 0x36
        /*0092*/ 	.short	(.L_4807 - .L_4806)
.L_4806:
        /*0094*/ 	.word	0x00000008
.L_4807:


//--------------------- .nv.info._ZN2at6native40_GLOBAL__N__2351210d_8_Shape_cu_49f7391c30CatArrayBatchedCopy_vectorizedINS1_10OpaqueTypeILj2EEEjLi1ELi128ELi1ELi16ELi8EEEvPcNS1_25CatArrInputTensorMetadataIT_T0_XT2_EXT3_EEENS1_16TensorSizeStrideIS8_Lj4EEEiS8_ --------------------------
	.section	.nv.info._ZN2at6native40_GLOBAL__N__2351210d_8_Shape_cu_49f7391c30CatArrayBatchedCopy_vectorizedINS1_10OpaqueTypeILj2EEEjLi1ELi128ELi1ELi16ELi8EEEvPcNS1_25CatArrInputTensorMetadataIT_T0_XT2_EXT3_EEENS1_16TensorSizeStrideIS8_Lj4EEEiS8_,"",@"SHT_CUDA_INFO"
	.sectionflags	@""
	.align	4


	//----- nvinfo : EIATTR_CUDA_API_VERSION
	.align		4
        /*0000*/ 	.byte	0x04, 0x37
        /*0002*/ 	.short	(.L_4809 - .L_4808)
.L_4808:
        /*0004*/ 	.word	0x00000082


	//----- nvinfo : EIATTR_KPARAM_INFO
	.align		4
.L_4809:
        /*0008*/ 	.byte	0x04, 0x17
        /*000a*/ 	.short	(.L_4811 - .L_4810)
.L_4810:
        /*000c*/ 	.word	0x00000000
        /*0010*/ 	.short	0x0004
        /*0012*/ 	.short	0x0acc
        /*0014*/ 	.byte	0x00, 0xf0, 0x11, 0x00


	//----- nvinfo : EIATTR_KPARAM_INFO
	.align		4
.L_4811:
        /*0018*/ 	.byte	0x04, 0x17
        /*001a*/ 	.short	(.L_4813 - .L_4812)
.L_4812:
        /*001c*/ 	.word	0x00000000
        /*0020*/ 	.short	0x0003
        /*0022*/ 	.short	0x0ac8
        /*0024*/ 	.byte	0x00, 0xf0, 0x11, 0x00


	//----- nvinfo : EIATTR_KPARAM_INFO
	.align		4
.L_4813:
        /*0028*/ 	.byte	0x04, 0x17
        /*002a*/ 	.short	(.L_4815 - .L_4814)
.L_4814:
        /*002c*/ 	.word	0x00000000
        /*0030*/ 	.short	0x0002
        /*0032*/ 	.short	0x0aa8
        /*0034*/ 	.byte	0x00, 0xf0, 0x81, 0x00


	//----- nvinfo : EIATTR_KPARAM_INFO
	.align		4
.L_4815:
        /*0038*/ 	.byte	0x04, 0x17
        /*003a*/ 	.short	(.L_4817 - .L_4816)
.L_4816:
        /*003c*/ 	.word	0x00000000
        /*0040*/ 	.short	0x0001
        /*0042*/ 	.short	0x0008
        /*0044*/ 	.byte	0x00, 0xf0, 0x81, 0x2a


	//----- nvinfo : EIATTR_KPARAM_INFO
	.align		4
.L_4817:
        /*0048*/ 	.byte	0x04, 0x17
        /*004a*/ 	.short	(.L_4819 - .L_4818)
.L_4818:
        /*004c*/ 	.word	0x00000000
        /*0050*/ 	.short	0x0000
        /*0052*/ 	.short	0x0000
        /*0054*/ 	.byte	0x00, 0xf0, 0x21, 0x00


	//----- nvinfo : EIATTR_SPARSE_MMA_MASK
	.align		4
.L_4819:
        /*0058*/ 	.byte	0x03, 0x50
        /*005a*/ 	.short	0x0000


	//----- nvinfo : EIATTR_MAXREG_COUNT
	.align		4
        /*005c*/ 	.byte	0x03, 0x1b
        /*005e*/ 	.short	0x00ff


	//----- nvinfo : EIATTR_MERCURY_ISA_VERSION
	.align		4
        /*0060*/ 	.byte	0x03, 0x5f
        /*0062*/ 	.short	0x0101


	//----- nvinfo : EIATTR_EXIT_INSTR_OFFSETS
	.align		4
        /*0064*/ 	.byte	0x04, 0x1c
        /*0066*/ 	.short	(.L_4821 - .L_4820)


	//   ....[0]....
.L_4820:
        /*0068*/ 	.word	0x000000b0


	//   ....[1]....
        /*006c*/ 	.word	0x00000210


	//----- nvinfo : EIATTR_CRS_STACK_SIZE
	.align		4
.L_4821:
        /*0070*/ 	.byte	0x04, 0x1e
        /*0072*/ 	.short	(.L_4823 - .L_4822)
.L_4822:
        /*0074*/ 	.word	0x00000000


	//----- nvinfo : EIATTR_CBANK_PARAM_SIZE
	.align		4
.L_4823:
        /*0078*/ 	.byte	0x03, 0x19
        /*007a*/ 	.short	0x0ad0


	//----- nvinfo : EIATTR_PARAM_CBANK
	.align		4
        /*007c*/ 	.byte	0x04, 0x0a
        /*007e*/ 	.short	(.L_4825 - .L_4824)
	.align		4
.L_4824:
        /*0080*/ 	.word	index@(.nv.constant0._ZN2at6native40_GLOBAL__N__2351210d_8_Shape_cu_49f7391c30CatArrayBatchedCopy_vectorizedINS1_10OpaqueTypeILj2EEEjLi1ELi128ELi1ELi16ELi8EEEvPcNS1_25CatArrInputTensorMetadataIT_T0_XT2_EXT3_EEENS1_16TensorSizeStrideIS8_Lj4EEEiS8_)
        /*0084*/ 	.short	0x0210
        /*0086*/ 	.short	0x0ad0


	//----- nvinfo : EIATTR_SW_WAR
	.align		4
.L_4825:
        /*0088*/ 	.byte	0x04, 0x36
        /*008a*/ 	.short	(.L_4827 - .L_4826)
.L_4826:
        /*008c*/ 	.word	0x00000008
.L_4827:


//--------------------- .nv.info._ZN2at6native40_GLOBAL__N__2351210d_8_Shape_cu_49f7391c19CatArrayBatchedCopyINS1_10OpaqueTypeILj1EEEjLi4ELi128ELi1EEEvPT_NS1_25CatArrInputTensorMetadataIS5_T0_XT2_EXT3_EEENS1_16TensorSizeStrideIS8_Lj4EEEiS8_ --------------------------
	.section	.nv.info._ZN2at6native40_GLOBAL__N__2351210d_8_Shape_cu_49f7391c19CatArrayBatchedCopyINS1_10OpaqueTypeILj1EEEjLi4ELi128ELi1EEEvPT_NS1_25CatArrInputTensorMetadataIS5_T0_XT2_EXT3_EEENS1_16TensorSizeStrideIS8_Lj4EEEiS8_,"",@"SHT_CUDA_INFO"
	.sectionflags	@""
	.align	4


	//----- nvinfo : EIATTR_CUDA_API_VERSION
	.align		4
        /*0000*/ 	.byte	0x04, 0x37
        /*0002*/ 	.short	(.L_4829 - .L_4828)
.L_4828:
        /*0004*/ 	.word	0x00000082


	//----- nvinfo : EIATTR_KPARAM_INFO
	.align		4
.L_4829:
        /*0008*/ 	.byte	0x04, 0x17
        /*000a*/ 	.short	(.L_4831 - .L_4830)
.L_4830:
        /*000c*/ 	.word	0x00000000
        /*0010*/ 	.short	0x0004
        /*0012*/ 	.short	0x0acc
        /*0014*/ 	.byte	0x00, 0xf0, 0x11, 0x00


	//----- nvinfo : EIATTR_KPARAM_INFO
	.align		4
.L_4831:
        /*0018*/ 	.byte	0x04, 0x17
        /*001a*/ 	.short	(.L_4833 - .L_4832)
.L_4832:
        /*001c*/ 	.word	0x00000000
        /*0020*/ 	.short	0x0003
        /*0022*/ 	.short	0x0ac8
        /*0024*/ 	.byte	0x00, 0xf0, 0x11, 0x00


	//----- nvinfo : EIATTR_KPARAM_INFO
	.align		4
.L_4833:
        /*0028*/ 	.byte	0x04, 0x17
        /*002a*/ 	.short	(.L_4835 - .L_4834)
.L_4834:
        /*002c*/ 	.word	0x00000000
        /*0030*/ 	.short	0x0002
        /*0032*/ 	.short	0x0aa8
        /*0034*/ 	.byte	0x00, 0xf0, 0x81, 0x00


	//----- nvinfo : EIATTR_KPARAM_INFO
	.align		4
.L_4835:
        /*0038*/ 	.byte	0x04, 0x17
        /*003a*/ 	.short	(.L_4837 - .L_4836)
.L_4836:
        /*003c*/ 	.word	0x00000000
        /*0040*/ 	.short	0x0001
        /*0042*/ 	.short	0x0008
        /*0044*/ 	.byte	0x00, 0xf0, 0x81, 0x2a


	//----- nvinfo : EIATTR_KPARAM_INFO
	.align		4
.L_4837:
        /*0048*/ 	.byte	0x04, 0x17
        /*004a*/ 	.short	(.L_4839 - .L_4838)
.L_4838:
        /*004c*/ 	.word	0x00000000
        /*0050*/ 	.short	0x0000
        /*0052*/ 	.short	0x0000
        /*0054*/ 	.byte	0x00, 0xf0, 0x21, 0x00


	//----- nvinfo : EIATTR_SPARSE_MMA_MASK
	.align		4
.L_4839:
        /*0058*/ 	.byte	0x03, 0x50
        /*005a*/ 	.short	0x0000


	//----- nvinfo : EIATTR_MAXREG_COUNT
	.align		4
        /*005c*/ 	.byte	0x03, 0x1b
        /*005e*/ 	.short	0x00ff


	//----- nvinfo : EIATTR_MERCURY_ISA_VERSION
	.align		4
        /*0060*/ 	.byte	0x03, 0x5f
        /*0062*/ 	.short	0x0101


	//----- nvinfo : EIATTR_EXIT_INSTR_OFFSETS
	.align		4
        /*0064*/ 	.byte	0x04, 0x1c
        /*0066*/ 	.short	(.L_4841 - .L_4840)


	//   ....[0]....
.L_4840:
        /*0068*/ 	.word	0x000000a0


	//   ....[1]....
        /*006c*/ 	.word	0x00000710


	//   ....[2]....
        /*0070*/ 	.word	0x000010f0


	//----- nvinfo : EIATTR_CRS_STACK_SIZE
	.align		4
.L_4841:
        /*0074*/ 	.byte	0x04, 0x1e
        /*0076*/ 	.short	(.L_4843 - .L_4842)
.L_4842:
        /*0078*/ 	.word	0x00000000


	//----- nvinfo : EIATTR_CBANK_PARAM_SIZE
	.align		4
.L_4843:
        /*007c*/ 	.byte	0x03, 0x19
        /*007e*/ 	.short	0x0ad0


	//----- nvinfo : EIATTR_PARAM_CBANK
	.align		4
        /*0080*/ 	.byte	0x04, 0x0a
        /*0082*/ 	.short	(.L_4845 - .L_4844)
	.align		4
.L_4844:
        /*0084*/ 	.word	index@(.nv.constant0._ZN2at6native40_GLOBAL__N__2351210d_8_Shape_cu_49f7391c19CatArrayBatchedCopyINS1_10OpaqueTypeILj1EEEjLi4ELi128ELi1EEEvPT_NS1_25CatArrInputTensorMetadataIS5_T0_XT2_EXT3_EEENS1_16TensorSizeStrideIS8_Lj4EEEiS8_)
        /*0088*/ 	.short	0x0210
        /*008a*/ 	.short	0x0ad0


	//----- nvinfo : EIATTR_SW_WAR
	.align		4
.L_4845:
        /*008c*/ 	.byte	0x04, 0x36
        /*008e*/ 	.short	(.L_4847 - .L_4846)
.L_4846:
        /*0090*/ 	.word	0x00000008
.L_4847:


//--------------------- .nv.info._ZN2at6native40_GLOBAL__N__2351210d_8_Shape_cu_49f7391c26CatArrayBatchedCopy_contigINS1_10OpaqueTypeILj1EEEjLi4ELi128ELi1EEEvPT_NS1_25CatArrInputTensorMetadataIS5_T0_XT2_EXT3_EEENS1_16TensorSizeStrideIS8_Lj4EEEiS8_ --------------------------
	.section	.nv.info._ZN2at6native40_GLOBAL__N__2351210d_8_Shape_cu_49f7391c26CatArrayBatchedCopy_contigINS1_10OpaqueTypeILj1EEEjLi4ELi128ELi1EEEvPT_NS1_25CatArrInputTensorMetadataIS5_T0_XT2_EXT3_EEENS1_16TensorSizeStrideIS8_Lj4EEEiS8_,"",@"SHT_CUDA_INFO"
	.sectionflags	@""
	.align	4


	//----- nvinfo : EIATTR_CUDA_API_VERSION
	.align		4
        /*0000*/ 	.byte	0x04, 0x37
        /*0002*/ 	.short	(.L_4849 - .L_4848)
.L_4848:
        /*0004*/ 	.word	0x00000082


	//----- nvinfo : EIATTR_KPARAM_INFO
	.align		4
.L_4849:
        /*0008*/ 	.byte	0x04, 0x17
        /*000a*/ 	.short	(.L_4851 - .L_4850)
.L_4850:
        /*000c*/ 	.word	0x00000000
        /*0010*/ 	.short	0x0004
        /*0012*/ 	.short	0x0acc
        /*0014*/ 	.byte	0x00, 0xf0, 0x11, 0x00


	//----- nvinfo : EIATTR_KPARAM_INFO
	.align		4
.L_4851:
        /*0018*/ 	.byte	0x04, 0x17
        /*001a*/ 	.short	(.L_4853 - .L_4852)
.L_4852:
        /*001c*/ 	.word	0x00000000
        /*0020*/ 	.short	0x0003
        /*0022*/ 	.short	0x0ac8
        /*0024*/ 	.byte	0x00, 0xf0, 0x11, 0x00


	//----- nvinfo : EIATTR_KPARAM_INFO
	.align		4
.L_4853:
        /*0028*/ 	.byte	0x04, 0x17
        /*002a*/ 	.short	(.L_4855 - .L_4854)
.L_4854:
        /*002c*/ 	.word	0x00000000
        /*0030*/ 	.short	0x0002
        /*0032*/ 	.short	0x0aa8
        /*0034*/ 	.byte	0x00, 0xf0, 0x81, 0x00


	//----- nvinfo : EIATTR_KPARAM_INFO
	.align		4
.L_4855:
        /*0038*/ 	.byte	0x04, 0x17
        /*003a*/ 	.short	(.L_4857 - .L_4856)
.L_4856:
        /*003c*/ 	.word	0x00000000
        /*0040*/ 	.short	0x0001
        /*0042*/ 	.short	0x0008
        /*0044*/ 	.byte	0x00, 0xf0, 0x81, 0x2a


	//----- nvinfo : EIATTR_KPARAM_INFO
	.align		4
.L_4857:
        /*0048*/ 	.byte	0x04, 0x17
        /*004a*/ 	.short	(.L_4859 - .L_4858)
.L_4858:
        /*004c*/ 	.word	0x00000000
        /*0050*/ 	.short	0x0000
        /*0052*/ 	.short	0x0000
        /*0054*/ 	.byte	0x00, 0xf0, 0x21, 0x00


	//----- nvinfo : EIATTR_SPARSE_MMA_MASK
	.align		4
.L_4859:
        /*0058*/ 	.byte	0x03, 0x50
        /*005a*/ 	.short	0x0000


	//----- nvinfo : EIATTR_MAXREG_COUNT
	.align		4
        /*005c*/ 	.byte	0x03, 0x1b
        /*005e*/ 	.short	0x00ff


	//----- nvinfo : EIATTR_MERCURY_ISA_VERSION
	.align		4
        /*0060*/ 	.byte	0x03, 0x5f
        /*0062*/ 	.short	0x0101


	//----- nvinfo : EIATTR_EXIT_INSTR_OFFSETS
	.align		4
        /*0064*/ 	.byte	0x04, 0x1c
        /*0066*/ 	.short	(.L_4861 - .L_4860)


	//   ....[0]....
.L_4860:
        /*0068*/ 	.word	0x000000a0


	//   ....[1]....
        /*006c*/ 	.word	0x000006d0


	//----- nvinfo : EIATTR_CRS_STACK_SIZE
	.align		4
.L_4861:
        /*0070*/ 	.byte	0x04, 0x1e
        /*0072*/ 	.short	(.L_4863 - .L_4862)
.L_4862:
        /*0074*/ 	.word	0x00000000


	//----- nvinfo : EIATTR_CBANK_PARAM_SIZE
	.align		4
.L_4863:
        /*0078*/ 	.byte	0x03, 0x19
        /*007a*/ 	.short	0x0ad0


	//----- nvinfo : EIATTR_PARAM_CBANK
	.align		4
        /*007c*/ 	.byte	0x04, 0x0a
        /*007e*/ 	.short	(.L_4865 - .L_4864)
	.align		4
.L_4864:
        /*0080*/ 	.word	index@(.nv.constant0._ZN2at6native40_GLOBAL__N__2351210d_8_Shape_cu_49f7391c26CatArrayBatchedCopy_contigINS1_10OpaqueTypeILj1EEEjLi4ELi128ELi1EEEvPT_NS1_25CatArrInputTensorMetadataIS5_T0_XT2_EXT3_EEENS1_16TensorSizeStrideIS8_Lj4EEEiS8_)
        /*0084*/ 	.short	0x0210
        /*0086*/ 	.short	0x0ad0


	//----- nvinfo : EIATTR_SW_WAR
	.align		4
.L_4865:
        /*0088*/ 	.byte	0x04, 0x36
        /*008a*/ 	.short	(.L_4867 - .L_4866)
.L_4866:
        /*008c*/ 	.word	0x00000008
.L_4867:


//--------------------- .nv.info._ZN2at6native40_GLOBAL__N__2351210d_8_Shape_cu_49f7391c35CatArrayBatchedCopy_alignedK_contigINS1_10OpaqueTypeILj1EEEjLi4ELi128ELi1ELi8EEEvPT_NS1_25CatArrInputTensorMetadataIS5_T0_XT2_EXT3_EEENS1_16TensorSizeStrideIS8_Lj4EEEiS8_ --------------------------
	.section	.nv.info._ZN2at6native40_GLOBAL__N__2351210d_8_Shape_cu_49f7391c35CatArrayBatchedCopy_alignedK_contigINS1_10OpaqueTypeILj1EEEjLi4ELi128ELi1ELi8EEEvPT_NS1_25CatArrInputTensorMetadataIS5_T0_XT2_EXT3_EEENS1_16TensorSizeStrideIS8_Lj4EEEiS8_,"",@"SHT_CUDA_INFO"
	.sectionflags	@""
	.align	4


	//----- nvinfo : EIATTR_CUDA_API_VERSION
	.align		4
        /*0000*/ 	.byte	0x04, 0x37
        /*0002*/ 	.short	(.L_4869 - .L_4868)
.L_4868:
        /*0004*/ 	.word	0x00000082


	//----- nvinfo : EIATTR_KPARAM_INFO
	.align		4
.L_4869:
        /*0008*/ 	.byte	0x04, 0x17
        /*000a*/ 	.short	(.L_4871 - .L_4870)
.L_4870:
        /*000c*/ 	.word	0x00000000
        /*0010*/ 	.short	0x0004
        /*0012*/ 	.short	0x0acc
        /*0014*/ 	.byte	0x00, 0xf0, 0x11, 0x00


	//----- nvinfo : EIATTR_KPARAM_INFO
	.align		4
.L_4871:
        /*0018*/ 	.byte	0x04, 0x17
        /*001a*/ 	.short	(.L_4873 - .L_4872)
.L_4872:
        /*001c*/ 	.word	0x00000000
        /*0020*/ 	.short	0x0003
        /*0022*/ 	.short	0x0ac8
        /*0024*/ 	.byte	0x00, 0xf0, 0x11, 0x00


	//----- nvinfo : EIATTR_KPARAM_INFO
	.align		4
.L_4873:
        /*0028*/ 	.byte	0x04, 0x17
        /*002a*/ 	.short	(.L_4875 - .L_4874)
.L_4874:
        /*002c*/ 	.word	0x00000000
        /*0030*/ 	.short	0x0002
        /*0032*/ 	.short	0x0aa8
        /*0034*/ 	.byte	0x00, 0xf0, 0x81, 0x00


	//----- nvinfo : EIATTR_KPARAM_INFO
	.align		4
.L_4875:
        /*0038*/ 	.byte	0x04, 0x17
        /*003a*/ 	.short	(.L_4877 - .L_4876)
.L_4876:
        /*003c*/ 	.word	0x00000000
        /*0040*/ 	.short	0x0001
        /*0042*/ 	.short	0x0008
        /*0044*/ 	.byte	0x00, 0xf0, 0x81, 0x2a


	//----- nvinfo : EIATTR_KPARAM_INFO
	.align		4
.L_4877:
        /*0048*/ 	.byte	0x04, 0x17
        /*004a*/ 	.short	(.L_4879 - .L_4878)
.L_4878:
        /*004c*/ 	.word	0x00000000
        /*0050*/ 	.short	0x0000
        /*0052*/ 	.short	0x0000
        /*0054*/ 	.byte	0x00, 0xf0, 0x21, 0x00


	//----- nvinfo : EIATTR_SPARSE_MMA_MASK
	.align		4
.L_4879:
        /*0058*/ 	.byte	0x03, 0x50
        /*005a*/ 	.short	0x0000


	//----- nvinfo : EIATTR_MAXREG_COUNT
	.align		4
        /*005c*/ 	.byte	0x03, 0x1b
        /*005e*/ 	.short	0x00ff


	//----- nvinfo : EIATTR_MERCURY_ISA_VERSION
	.align		4
        /*0060*/ 	.byte	0x03, 0x5f
        /*0062*/ 	.short	0x0101


	//----- nvinfo : EIATTR_EXIT_INSTR_OFFSETS
	.align		4
        /*0064*/ 	.byte	0x04, 0x1c
        /*0066*/ 	.short	(.L_4881 - .L_4880)


	//   ....[0]....
.L_4880:
        /*0068*/ 	.word	0x000000b0


	//   ....[1]....
        /*006c*/ 	.word	0x00001a50


	//   ....[2]....
        /*0070*/ 	.word	0x000020b0


	//   ....[3]....
        /*0074*/ 	.word	0x00002ec0


	//----- nvinfo : EIATTR_CRS_STACK_SIZE
	.align		4
.L_4881:
        /*0078*/ 	.byte	0x04, 0x1e
        /*007a*/ 	.short	(.L_4883 - .L_4882)
.L_4882:
        /*007c*/ 	.word	0x00000000


	//----- nvinfo : EIATTR_CBANK_PARAM_SIZE
	.align		4
.L_4883:
        /*0080*/ 	.byte	0x03, 0x19
        /*0082*/ 	.short	0x0ad0


	//----- nvinfo : EIATTR_PARAM_CBANK
	.align		4
        /*0084*/ 	.byte	0x04, 0x0a
        /*0086*/ 	.short	(.L_4885 - .L_4884)
	.align		4
.L_4884:
        /*0088*/ 	.word	index@(.nv.constant0._ZN2at6native40_GLOBAL__N__2351210d_8_Shape_cu_49f7391c35CatArrayBatchedCopy_alignedK_contigINS1_10OpaqueTypeILj1EEEjLi4ELi128ELi1ELi8EEEvPT_NS1_25CatArrInputTensorMetadataIS5_T0_XT2_EXT3_EEENS1_16TensorSizeStrideIS8_Lj4EEEiS8_)
        /*008c*/ 	.short	0x0210
        /*008e*/ 	.short	0x0ad0


	//----- nvinfo : EIATTR_SW_WAR
	.align		4
.L_4885:
        /*0090*/ 	.byte	0x04, 0x36
        /*0092*/ 	.short	(.L_4887 - .L_4886)
.L_4886:
        /*0094*/ 	.word	0x00000008
.L_4887:


//--------------------- .nv.info._ZN2at6native40_GLOBAL__N__2351210d_8_Shape_cu_49f7391c35CatArrayBatchedCopy_alignedK_contigINS1_10OpaqueTypeILj1EEEjLi4ELi128ELi1ELi16EEEvPT_NS1_25CatArrInputTensorMetadataIS5_T0_XT2_EXT3_EEENS1_16TensorSizeStrideIS8_Lj4EEEiS8_ --------------------------
	.section	.nv.info._ZN2at6native40_GLOBAL__N__2351210d_8_Shape_cu_49f7391c35CatArrayBatchedCopy_alignedK_contigINS1_10OpaqueTypeILj1EEEjLi4ELi128ELi1ELi16EEEvPT_NS1_25CatArrInputTensorMetadataIS5_T0_XT2_EXT3_EEENS1_16TensorSizeStrideIS8_Lj4EEEiS8_,"",@"SHT_CUDA_INFO"
	.sectionflags	@""
	.align	4


	//----- nvinfo : EIATTR_CUDA_API_VERSION
	.align		4
        /*0000*/ 	.byte	0x04, 0x37
        /*0002*/ 	.short	(.L_4889 - .L_4888)
.L_4888:
        /*0004*/ 	.word	0x00000082


	//----- nvinfo : EIATTR_KPARAM_INFO
	.align		4
.L_4889:
        /*0008*/ 	.byte	0x04, 0x17
        /*000a*/ 	.short	(.L_4891 - .L_4890)
.L_4890:
        /*000c*/ 	.word	0x00000000
        /*0010*/ 	.short	0x0004
        /*0012*/ 	.short	0x0acc
        /*0014*/ 	.byte	0x00, 0xf0, 0x11, 0x00


	//----- nvinfo : EIATTR_KPARAM_INFO
	.align		4
.L_4891:
        /*0018*/ 	.byte	0x04, 0x17
        /*001a*/ 	.short	(.L_4893 - .L_4892)
.L_4892:
        /*001c*/ 	.word	0x00000000
        /*0020*/ 	.short	0x0003
        /*0022*/ 	.short	0x0ac8
        /*0024*/ 	.byte	0x00, 0xf0, 0x11, 0x00


	//----- nvinfo : EIATTR_KPARAM_INFO
	.align		4
.L_4893:
        /*0028*/ 	.byte	0x04, 0x17
        /*002a*/ 	.short	(.L_4895 - .L_4894)
.L_4894:
        /*002c*/ 	.word	0x00000000
        /*0030*/ 	.short	0x0002
        /*0032*/ 	.short	0x0aa8
        /*0034*/ 	.byte	0x00, 0xf0, 0x81, 0x00


	//----- nvinfo : EIATTR_KPARAM_INFO
	.align		4
.L_4895:
        /*0038*/ 	.byte	0x04, 0x17
        /*003a*/ 	.short	(.L_4897 - .L_4896)
.L_4896:
        /*003c*/ 	.word	0x00000000
        /*0040*/ 	.short	0x0001
        /*0042*/ 	.short	0x0008
        /*0044*/ 	.byte	0x00, 0xf0, 0x81, 0x2a


	//----- nvinfo : EIATTR_KPARAM_INFO
	.align		4
.L_4897:
        /*0048*/ 	.byte	0x04, 0x17
        /*004a*/ 	.short	(.L_4899 - .L_4898)
.L_4898:
        /*004c*/ 	.word	0x00000000
        /*0050*/ 	.short	0x0000
        /*0052*/ 	.short	0x0000
        /*0054*/ 	.byte	0x00, 0xf0, 0x21, 0x00


	//----- nvinfo : EIATTR_SPARSE_MMA_MASK
	.align		4
.L_4899:
        /*0058*/ 	.byte	0x03, 0x50
        /*005a*/ 	.short	0x0000


	//----- nvinfo : EIATTR_MAXREG_COUNT
	.align		4
        /*005c*/ 	.byte	0x03, 0x1b
        /*005e*/ 	.short	0x00ff


	//----- nvinfo : EIATTR_MERCURY_ISA_VERSION
	.align		4
        /*0060*/ 	.byte	0x03, 0x5f
        /*0062*/ 	.short	0x0101


	//----- nvinfo : EIATTR_EXIT_INSTR_OFFSETS
	.align		4
        /*0064*/ 	.byte	0x04, 0x1c
        /*0066*/ 	.short	(.L_4901 - .L_4900)


	//   ....[0]....
.L_4900:
        /*0068*/ 	.word	0x000000b0


	//   ....[1]....
        /*006c*/ 	.word	0x00002ff0


	//   ....[2]....
        /*0070*/ 	.word	0x00003650


	//   ....[3]....
        /*0074*/ 	.word	0x00004460


	//----- nvinfo : EIATTR_CRS_STACK_SIZE
	.align		4
.L_4901:
        /*0078*/ 	.byte	0x04, 0x1e
        /*007a*/ 	.short	(.L_4903 - .L_4902)
.L_4902:
        /*007c*/ 	.word	0x00000000


	//----- nvinfo : EIATTR_CBANK_PARAM_SIZE
	.align		4
.L_4903:
        /*0080*/ 	.byte	0x03, 0x19
        /*0082*/ 	.short	0x0ad0


	//----- nvinfo : EIATTR_PARAM_CBANK
	.align		4
        /*0084*/ 	.byte	0x04, 0x0a
        /*0086*/ 	.short	(.L_4905 - .L_4904)
	.align		4
.L_4904:
        /*0088*/ 	.word	index@(.nv.constant0._ZN2at6native40_GLOBAL__N__2351210d_8_Shape_cu_49f7391c35CatArrayBatchedCopy_alignedK_contigINS1_10OpaqueTypeILj1EEEjLi4ELi128ELi1ELi16EEEvPT_NS1_25CatArrInputTensorMetadataIS5_T0_XT2_EXT3_EEENS1_16TensorSizeStrideIS8_Lj4EEEiS8_)
        /*008c*/ 	.short	0x0210
        /*008e*/ 	.short	0x0ad0


	//----- nvinfo : EIATTR_SW_WAR
	.align		4
.L_4905:
        /*0090*/ 	.byte	0x04, 0x36
        /*0092*/ 	.short	(.L_4907 - .L_4906)
.L_4906:
        /*0094*/ 	.word	0x00000008
.L_4907:


//--------------------- .nv.info._ZN2at6native40_GLOBAL__N__2351210d_8_Shape_cu_49f7391c30CatArrayBatchedCopy_vectorizedINS1_10OpaqueTypeILj1EEEjLi4ELi128ELi1ELi16ELi16EEEvPcNS1_25CatArrInputTensorMetadataIT_T0_XT2_EXT3_EEENS1_16TensorSizeStrideIS8_Lj4EEEiS8_ --------------------------
	.section	.nv.info._ZN2at6native40_GLOBAL__N__2351210d_8_Shape_cu_49f7391c30CatArrayBatchedCopy_vectorizedINS1_10OpaqueTypeILj1EEEjLi4ELi128ELi1ELi16ELi16EEEvPcNS1_25CatArrInputTensorMetadataIT_T0_XT2_EXT3_EEENS1_16TensorSizeStrideIS8_Lj4EEEiS8_,"",@"SHT_CUDA_INFO"
	.sectionflags	@""
	.align	4


	//----- nvinfo : EIATTR_CUDA_API_VERSION
	.align		4
        /*0000*/ 	.byte	0x04, 0x37
        /*0002*/ 	.short	(.L_4909 - .L_4908)
.L_4908:
        /*0004*/ 	.word	0x00000082


	//----- nvinfo : EIATTR_KPARAM_INFO
	.align		4
.L_4909:
        /*0008*/ 	.byte	0x04, 0x17
        /*000a*/ 	.short	(.L_4911 - .L_4910)
.L_4910:
        /*000c*/ 	.word	0x00000000
        /*0010*/ 	.short	0x0004
        /*0012*/ 	.short	0x0acc
        /*0014*/ 	.byte	0x00, 0xf0, 0x11, 0x00


	//----- nvinfo : EIATTR_KPARAM_INFO
	.align		4
.L_4911:
        /*0018*/ 	.byte	0x04, 0x17
        /*001a*/ 	.short	(.L_4913 - .L_4912)
.L_4912:
        /*001c*/ 	.word	0x00000000
        /*0020*/ 	.short	0x0003
        /*0022*/ 	.short	0x0ac8
        /*0024*/ 	.byte	0x00, 0xf0, 0x11, 0x00


	//----- nvinfo : EIATTR_KPARAM_INFO
	.align		4
.L_4913:
        /*0028*/ 	.byte	0x04, 0x17
        /*002a*/ 	.short	(.L_4915 - .L_4914)
.L_4914:
        /*002c*/ 	.word	0x00000000
        /*0030*/ 	.short	0x0002
        /*0032*/ 	.short	0x0aa8
        /*0034*/ 	.byte	0x00, 0xf0, 0x81, 0x00


	//----- nvinfo : EIATTR_KPARAM_INFO
	.align		4
.L_4915:
        /*0038*/ 	.byte	0x04, 0x17
        /*003a*/ 	.short	(.L_4917 - .L_4916)
.L_4916:
        /*003c*/ 	.word	0x00000000
        /*0040*/ 	.short	0x0001
        /*0042*/ 	.short	0x0008
        /*0044*/ 	.byte	0x00, 0xf0, 0x81, 0x2a


	//----- nvinfo : EIATTR_KPARAM_INFO
	.align		4
.L_4917:
        /*0048*/ 	.byte	0x04, 0x17
        /*004a*/ 	.short	(.L_4919 - .L_4918)
.L_4918:
        /*004c*/ 	.word	0x00000000
        /*0050*/ 	.short	0x0000
        /*0052*/ 	.short	0x0000
        /*0054*/ 	.byte	0x00, 0xf0, 0x21, 0x00


	//----- nvinfo : EIATTR_SPARSE_MMA_MASK
	.align		4
.L_4919:
        /*0058*/ 	.byte	0x03, 0x50
        /*005a*/ 	.short	0x0000


	//----- nvinfo : EIATTR_MAXREG_COUNT
	.align		4
        /*005c*/ 	.byte	0x03, 0x1b
        /*005e*/ 	.short	0x00ff


	//----- nvinfo : EIATTR_MERCURY_ISA_VERSION
	.align		4
        /*0060*/ 	.byte	0x03, 0x5f
        /*0062*/ 	.short	0x0101


	//----- nvinfo : EIATTR_EXIT_INSTR_OFFSETS
	.align		4
        /*0064*/ 	.byte	0x04, 0x1c
        /*0066*/ 	.short	(.L_4921 - .L_4920)


	//   ....[0]....
.L_4920:
        /*0068*/ 	.word	0x000000b0


	//   ....[1]....
        /*006c*/ 	.word	0x000006f0


	//----- nvinfo : EIATTR_CRS_STACK_SIZE
	.align		4
.L_4921:
        /*0070*/ 	.byte	0x04, 0x1e
        /*0072*/ 	.short	(.L_4923 - .L_4922)
.L_4922:
        /*0074*/ 	.word	0x00000000


	//----- nvinfo : EIATTR_CBANK_PARAM_SIZE
	.align		4
.L_4923:
        /*0078*/ 	.byte	0x03, 0x19
        /*007a*/ 	.short	0x0ad0


	//----- nvinfo : EIATTR_PARAM_CBANK
	.align		4
        /*007c*/ 	.byte	0x04, 0x0a
        /*007e*/ 	.short	(.L_4925 - .L_4924)
	.align		4
.L_4924:
        /*0080*/ 	.word	index@(.nv.constant0._ZN2at6native40_GLOBAL__N__2351210d_8_Shape_cu_49f7391c30CatArrayBatchedCopy_vectorizedINS1_10OpaqueTypeILj1EEEjLi4ELi128ELi1ELi16ELi16EEEvPcNS1_25CatArrInputTensorMetadataIT_T0_XT2_EXT3_EEENS1_16TensorSizeStrideIS8_Lj4EEEiS8_)
        /*0084*/ 	.short	0x0210
        /*0086*/ 	.short	0x0ad0


	//----- nvinfo : EIATTR_SW_WAR
	.align		4
.L_4925:
        /*0088*/ 	.byte	0x04, 0x36
        /*008a*/ 	.short	(.L_4927 - .L_4926)
.L_4926:
        /*008c*/ 	.word	0x00000008
.L_4927:


//--------------------- .nv.info._ZN2at6native40_GLOBAL__N__2351210d_8_Shape_cu_49f7391c19CatArrayBatchedCopyINS1_10OpaqueTypeILj1EEEjLi3ELi128ELi1EEEvPT_NS1_25CatArrInputTensorMetadataIS5_T0_XT2_EXT3_EEENS1_16TensorSizeStrideIS8_Lj4EEEiS8_ --------------------------
	.section	.nv.info._ZN2at6native40_GLOBAL__N__2351210d_8_Shape_cu_49f7391c19CatArrayBatchedCopyINS1_10OpaqueTypeILj1EEEjLi3ELi128ELi1EEEvPT_NS1_25CatArrInputTensorMetadataIS5_T0_XT2_EXT3_EEENS1_16TensorSizeStrideIS8_Lj4EEEiS8_,"",@"SHT_CUDA_INFO"
	.sectionflags	@""
	.align	4


	//----- nvinfo : EIATTR_CUDA_API_VERSION
	.align		4
        /*0000*/ 	.byte	0x04, 0x37
        /*0002*/ 	.short	(.L_4929 - .L_4928)
.L_4928:
        /*0004*/ 	.word	0x00000082


	//----- nvinfo : EIATTR_KPARAM_INFO
	.align		4
.L_4929:
        /*0008*/ 	.byte	0x04, 0x17
        /*000a*/ 	.short	(.L_4931 - .L_4930)
.L_4930:
        /*000c*/ 	.word	0x00000000
        /*0010*/ 	.short	0x0004
        /*0012*/ 	.short	0x0acc
        /*0014*/ 	.byte	0x00, 0xf0, 0x11, 0x00


	//----- nvinfo : EIATTR_KPARAM_INFO
	.align		4
.L_4931:
        /*0018*/ 	.byte	0x04, 0x17
        /*001a*/ 	.short	(.L_4933 - .L_4932)
.L_4932:
        /*001c*/ 	.word	0x00000000
        /*0020*/ 	.short	0x0003
        /*0022*/ 	.short	0x0ac8
        /*0024*/ 	.byte	0x00, 0xf0, 0x11, 0x00


	//----- nvinfo : EIATTR_KPARAM_INFO
	.align		4
.L_4933:
        /*0028*/ 	.byte	0x04, 0x17
        /*002a*/ 	.short	(.L_4935 - .L_4934)
.L_4934:
        /*002c*/ 	.word	0x00000000
        /*0030*/ 	.short	0x0002
        /*0032*/ 	.short	0x0aa8
        /*0034*/ 	.byte	0x00, 0xf0, 0x81, 0x00


	//----- nvinfo : EIATTR_KPARAM_INFO
	.align		4
.L_4935:
        /*0038*/ 	.byte	0x04, 0x17
        /*003a*/ 	.short	(.L_4937 - .L_4936)
.L_4936:
        /*003c*/ 	.word	0x00000000
        /*0040*/ 	.short	0x0001
        /*0042*/ 	.short	0x0008
        /*0044*/ 	.byte	0x00, 0xf0, 0x81, 0x2a


	//----- nvinfo : EIATTR_KPARAM_INFO
	.align		4
.L_4937:
        /*0048*/ 	.byte	0x04, 0x17
        /*004a*/ 	.short	(.L_4939 - .L_4938)
.L_4938:
        /*004c*/ 	.word	0x00000000
        /*0050*/ 	.short	0x0000
        /*0052*/ 	.short	0x0000
        /*0054*/ 	.byte	0x00, 0xf0, 0x21, 0x00


	//----- nvinfo : EIATTR_SPARSE_MMA_MASK
	.align		4
.L_4939:
        /*0058*/ 	.byte	0x03, 0x50
        /*005a*/ 	.short	0x0000


	//----- nvinfo : EIATTR_MAXREG_COUNT
	.align		4
        /*005c*/ 	.byte	0x03, 0x1b
        /*005e*/ 	.short	0x00ff


	//----- nvinfo : EIATTR_MERCURY_ISA_VERSION
	.align		4
        /*0060*/ 	.byte	0x03, 0x5f
        /*0062*/ 	.short	0x0101


	//----- nvinfo : EIATTR_EXIT_INSTR_OFFSETS
	.align		4
        /*0064*/ 	.byte	0x04, 0x1c
        /*0066*/ 	.short	(.L_4941 - .L_4940)


	//   ....[0]....
.L_4940:
        /*0068*/ 	.word	0x000000a0


	//   ....[1]....
        /*006c*/ 	.word	0x00000590


	//   ....[2]....
        /*0070*/ 	.word	0x00000ca0


	//----- nvinfo : EIATTR_CRS_STACK_SIZE
	.align		4
.L_4941:
        /*0074*/ 	.byte	0x04, 0x1e
        /*0076*/ 	.short	(.L_4943 - .L_4942)
.L_4942:
        /*0078*/ 	.word	0x00000000


	//----- nvinfo : EIATTR_CBANK_PARAM_SIZE
	.align		4
.L_4943:
        /*007c*/ 	.byte	0x03, 0x19
        /*007e*/ 	.short	0x0ad0


	//----- nvinfo : EIATTR_PARAM_CBANK
	.align		4
        /*0080*/ 	.byte	0x04, 0x0a
        /*0082*/ 	.short	(.L_4945 - .L_4944)
	.align		4
.L_4944:
        /*0084*/ 	.word	index@(.nv.constant0._ZN2at6native40_GLOBAL__N__2351210d_8_Shape_cu_49f7391c19CatArrayBatchedCopyINS1_10OpaqueTypeILj1EEEjLi3ELi128ELi1EEEvPT_NS1_25CatArrInputTensorMetadataIS5_T0_XT2_EXT3_EEENS1_16TensorSizeStrideIS8_Lj4EEEiS8_)
        /*0088*/ 	.short	0x0210
        /*008a*/ 	.short	0x0ad0


	//----- nvinfo : EIATTR_SW_WAR
	.align		4
.L_4945:
        /*008c*/ 	.byte	0x04, 0x36
        /*008e*/ 	.short	(.L_4947 - .L_4946)
.L_4946:
        /*0090*/ 	.word	0x00000008
.L_4947:


//--------------------- .nv.info._ZN2at6native40_GLOBAL__N__2351210d_8_Shape_cu_49f7391c26CatArrayBatchedCopy_contigINS1_10OpaqueTypeILj1EEEjLi3ELi128ELi1EEEvPT_NS1_25CatArrInputTensorMetadataIS5_T0_XT2_EXT3_EEENS1_16TensorSizeStrideIS8_Lj4EEEiS8_ --------------------------
	.section	.nv.info._ZN2at6native40_GLOBAL__N__2351210d_8_Shape_cu_49f7391c26CatArrayBatchedCopy_contigINS1_10OpaqueTypeILj1EEEjLi3ELi128ELi1EEEvPT_NS1_25CatArrInputTensorMetadataIS5_T0_XT2_EXT3_EEENS1_16TensorSizeStrideIS8_Lj4EEEiS8_,"",@"SHT_CUDA_INFO"
	.sectionflags	@""
	.align	4


	//----- nvinfo : EIATTR_CUDA_API_VERSION
	.align		4
        /*0000*/ 	.byte	0x04, 0x37
        /*0002*/ 	.short	(.L_4949 - .L_4948)
.L_4948:
        /*0004*/ 	.word	0x00000082


	//----- nvinfo : EIATTR_KPARAM_INFO
	.align		4
.L_4949:
        /*0008*/ 	.byte	0x04, 0x17
        /*000a*/ 	.short	(.L_4951 - .L_4950)
.L_4950:
        /*000c*/ 	.word	0x00000000
        /*0010*/ 	.short	0x0004
        /*0012*/ 	.short	0x0acc
        /*0014*/ 	.byte	0x00, 0xf0, 0x11, 0x00


	//----- nvinfo : EIATTR_KPARAM_INFO
	.align		4
.L_4951:
        /*0018*/ 	.byte	0x04, 0x17
        /*001a*/ 	.short	(.L_4953 - .L_4952)
.L_4952:
        /*001c*/ 	.word	0x00000000
        /*0020*/ 	.short	0x0003
        /*0022*/ 	.short	0x0ac8
        /*0024*/ 	.byte	0x00, 0xf0, 0x11, 0x00


	//----- nvinfo : EIATTR_KPARAM_INFO
	.align		4
.L_4953:
        /*0028*/ 	.byte	0x04, 0x17
        /*002a*/ 	.short	(.L_4955 - .L_4954)
.L_4954:
        /*002c*/ 	.word	0x00000000
        /*0030*/ 	.short	0x0002
        /*0032*/ 	.short	0x0aa8
        /*0034*/ 	.byte	0x00, 0xf0, 0x81, 0x00


	//----- nvinfo : EIATTR_KPARAM_INFO
	.align		4
.L_4955:
        /*0038*/ 	.byte	0x04, 0x17
        /*003a*/ 	.short	(.L_4957 - .L_4956)
.L_4956:
        /*003c*/ 	.word	0x00000000
        /*0040*/ 	.short	0x0001
        /*0042*/ 	.short	0x0008
        /*0044*/ 	.byte	0x00, 0xf0, 0x81, 0x2a


	//----- nvinfo : EIATTR_KPARAM_INFO
	.align		4
.L_4957:
        /*0048*/ 	.byte	0x04, 0x17
        /*004a*/ 	.short	(.L_4959 - .L_4958)
.L_4958:
        /*004c*/ 	.word	0x00000000
        /*0050*/ 	.short	0x0000
        /*0052*/ 	.short	0x0000
        /*0054*/ 	.byte	0x00, 0xf0, 0x21, 0x00


	//----- nvinfo : EIATTR_SPARSE_MMA_MASK
	.align		4
.L_4959:
        /*0058*/ 	.byte	0x03, 0x50
        /*005a*/ 	.short	0x0000


	//----- nvinfo : EIATTR_MAXREG_COUNT
	.align		4
        /*005c*/ 	.byte	0x03, 0x1b
        /*005e*/ 	.short	0x00ff


	//----- nvinfo : EIATTR_MERCURY_ISA_VERSION
	.align		4
        /*0060*/ 	.byte	0x03, 0x5f
        /*0062*/ 	.short	0x0101


	//----- nvinfo : EIATTR_EXIT_INSTR_OFFSETS
	.align		4
        /*0064*/ 	.byte	0x04, 0x1c
        /*0066*/ 	.short	(.L_4961 - .L_4960)


	//   ....[0]....
.L_4960:
        /*0068*/ 	.word	0x000000a0


	//   ....[1]....
        /*006c*/ 	.word	0x00000550


	//----- nvinfo : EIATTR_CRS_STACK_SIZE
	.align		4
.L_4961:
        /*0070*/ 	.byte	0x04, 0x1e
        /*0072*/ 	.short	(.L_4963 - .L_4962)
.L_4962:
        /*0074*/ 	.word	0x00000000


	//----- nvinfo : EIATTR_CBANK_PARAM_SIZE
	.align		4
.L_4963:
        /*0078*/ 	.byte	0x03, 0x19
        /*007a*/ 	.short	0x0ad0


	//----- nvinfo : EIATTR_PARAM_CBANK
	.align		4
        /*007c*/ 	.byte	0x04, 0x0a
        /*007e*/ 	.short	(.L_4965 - .L_4964)
	.align		4
.L_4964:
        /*0080*/ 	.word	index@(.nv.constant0._ZN2at6native40_GLOBAL__N__2351210d_8_Shape_cu_49f7391c26CatArrayBatchedCopy_contigINS1_10OpaqueTypeILj1EEEjLi3ELi128ELi1EEEvPT_NS1_25CatArrInputTensorMetadataIS5_T0_XT2_EXT3_EEENS1_16TensorSizeStrideIS8_Lj4EEEiS8_)
        /*0084*/ 	.short	0x0210
        /*0086*/ 	.short	0x0ad0


	//----- nvinfo : EIATTR_SW_WAR
	.align		4
.L_4965:
        /*0088*/ 	.byte	0x04, 0x36
        /*008a*/ 	.short	(.L_4967 - .L_4966)
.L_4966:
        /*008c*/ 	.word	0x00000008
.L_4967:


//--------------------- .nv.info._ZN2at6native40_GLOBAL__N__2351210d_8_Shape_cu_49f7391c35CatArrayBatchedCopy_alignedK_contigINS1_10OpaqueTypeILj1EEEjLi3ELi128ELi1ELi8EEEvPT_NS1_25CatArrInputTensorMetadataIS5_T0_XT2_EXT3_EEENS1_16TensorSizeStrideIS8_Lj4EEEiS8_ --------------------------
	.section	.nv.info._ZN2at6native40_GLOBAL__N__2351210d_8_Shape_cu_49f7391c35CatArrayBatchedCopy_alignedK_contigINS1_10OpaqueTypeILj1EEEjLi3ELi128ELi1ELi8EEEvPT_NS1_25CatArrInputTensorMetadataIS5_T0_XT2_EXT3_EEENS1_16TensorSizeStrideIS8_Lj4EEEiS8_,"",@"SHT_CUDA_INFO"
	.sectionflags	@""
	.align	4


	//----- nvinfo : EIATTR_CUDA_API_VERSION
	.align		4
        /*0000*/ 	.byte	0x04, 0x37
        /*0002*/ 	.short	(.L_4969 - .L_4968)
.L_4968:
        /*0004*/ 	.word	0x00000082


	//----- nvinfo : EIATTR_KPARAM_INFO
	.align		4
.L_4969:
        /*0008*/ 	.byte	0x04, 0x17
        /*000a*/ 	.short	(.L_4971 - .L_4970)
.L_4970:
        /*000c*/ 	.word	0x00000000
        /*0010*/ 	.short	0x0004
        /*0012*/ 	.short	0x0acc
        /*0014*/ 	.byte	0x00, 0xf0, 0x11, 0x00


	//----- nvinfo : EIATTR_KPARAM_INFO
	.align		4
.L_4971:
        /*0018*/ 	.byte	0x04, 0x17
        /*001a*/ 	.short	(.L_4973 - .L_4972)
.L_4972:
        /*001c*/ 	.word	0x00000000
        /*0020*/ 	.short	0x0003
        /*0022*/ 	.short	0x0ac8
        /*0024*/ 	.byte	0x00, 0xf0, 0x11, 0x00


	//----- nvinfo : EIATTR_KPARAM_INFO
	.align		4
.L_4973:
        /*0028*/ 	.byte	0x04, 0x17
        /*002a*/ 	.short	(.L_4975 - .L_4974)
.L_4974:
        /*002c*/ 	.word	0x00000000
        /*0030*/ 	.short	0x0002
        /*0032*/ 	.short	0x0aa8
        /*0034*/ 	.byte	0x00, 0xf0, 0x81, 0x00


	//----- nvinfo : EIATTR_KPARAM_INFO
	.align		4
.L_4975:
        /*0038*/ 	.byte	0x04, 0x17
        /*003a*/ 	.short	(.L_4977 - .L_4976)
.L_4976:
        /*003c*/ 	.word	0x00000000
        /*0040*/ 	.short	0x0001
        /*0042*/ 	.short	0x0008
        /*0044*/ 	.byte	0x00, 0xf0, 0x81, 0x2a


	//----- nvinfo : EIATTR_KPARAM_INFO
	.align		4
.L_4977:
        /*0048*/ 	.byte	0x04, 0x17
        /*004a*/ 	.short	(.L_4979 - .L_4978)
.L_4978:
        /*004c*/ 	.word	0x00000000
        /*0050*/ 	.short	0x0000
        /*0052*/ 	.short	0x0000
        /*0054*/ 	.byte	0x00, 0xf0, 0x21, 0x00


	//----- nvinfo : EIATTR_SPARSE_MMA_MASK
	.align		4
.L_4979:
        /*0058*/ 	.byte	0x03, 0x50
        /*005a*/ 	.short	0x0000


	//----- nvinfo : EIATTR_MAXREG_COUNT
	.align		4
        /*005c*/ 	.byte	0x03, 0x1b
        /*005e*/ 	.short	0x00ff


	//----- nvinfo : EIATTR_MERCURY_ISA_VERSION
	.align		4
        /*0060*/ 	.byte	0x03, 0x5f
        /*0062*/ 	.short	0x0101


	//----- nvinfo : EIATTR_EXIT_INSTR_OFFSETS
	.align		4
        /*0064*/ 	.byte	0x04, 0x1c
        /*0066*/ 	.short	(.L_4981 - .L_4980)


	//   ....[0]....
.L_4980:
        /*0068*/ 	.word	0x000000b0


	//   ....[1]....
        /*006c*/ 	.word	0x00001390


	//   ....[2]....
        /*0070*/ 	.word	0x00001870


	//   ....[3]....
        /*0074*/ 	.word	0x000022c0


	//----- nvinfo : EIATTR_CRS_STACK_SIZE
	.align		4
.L_4981:
        /*0078*/ 	.byte	0x04, 0x1e
        /*007a*/ 	.short	(.L_4983 - .L_4982)
.L_4982:
        /*007c*/ 	.word	0x00000000


	//----- nvinfo : EIATTR_CBANK_PARAM_SIZE
	.align		4
.L_4983:
        /*0080*/ 	.byte	0x03, 0x19
        /*0082*/ 	.short	0x0ad0


	//----- nvinfo : EIATTR_PARAM_CBANK
	.align		4
        /*0084*/ 	.byte	0x04, 0x0a
        /*0086*/ 	.short	(.L_4985 - .L_4984)
	.align		4
.L_4984:
        /*0088*/ 	.word	index@(.nv.constant0._ZN2at6native40_GLOBAL__N__2351210d_8_Shape_cu_49f7391c35CatArrayBatchedCopy_alignedK_contigINS1_10OpaqueTypeILj1EEEjLi3ELi128ELi1ELi8EEEvPT_NS1_25CatArrInputTensorMetadataIS5_T0_XT2_EXT3_EEENS1_16TensorSizeStrideIS8_Lj4EEEiS8_)
        /*008c*/ 	.short	0x0210
        /*008e*/ 	.short	0x0ad0


	//----- nvinfo : EIATTR_SW_WAR
	.align		4
.L_4985:
        /*0090*/ 	.byte	0x04, 0x36
        /*0092*/ 	.short	(.L_4987 - .L_4986)
.L_4986:
        /*0094*/ 	.word	0x00000008
.L_4987:


//--------------------- .nv.info._ZN2at6native40_GLOBAL__N__2351210d_8_Shape_cu_49f7391c35CatArrayBatchedCopy_alignedK_contigINS1_10OpaqueTypeILj1EEEjLi3ELi128ELi1ELi16EEEvPT_NS1_25CatArrInputTensorMetadataIS5_T0_XT2_EXT3_EEENS1_16TensorSizeStrideIS8_Lj4EEEiS8_ --------------------------
	.section	.nv.info._ZN2at6native40_GLOBAL__N__2351210d_8_Shape_cu_49f7391c35CatArrayBatchedCopy_alignedK_contigINS1_10OpaqueTypeILj1EEEjLi3ELi128ELi1ELi16EEEvPT_NS1_25CatArrInputTensorMetadataIS5_T0_XT2_EXT3_EEENS1_16TensorSizeStrideIS8_Lj4EEEiS8_,"",@"SHT_CUDA_INFO"
	.sectionflags	@""
	.align	4


	//----- nvinfo : EIATTR_CUDA_API_VERSION
	.align		4
        /*0000*/ 	.byte	0x04, 0x37
        /*0002*/ 	.short	(.L_4989 - .L_4988)
.L_4988:
        /*0004*/ 	.word	0x00000082


	//----- nvinfo : EIATTR_KPARAM_INFO
	.align		4
.L_4989:
        /*0008*/ 	.byte	0x04, 0x17
        /*000a*/ 	.short	(.L_4991 - .L_4990)
.L_4990:
        /*000c*/ 	.word	0x00000000
        /*0010*/ 	.short	0x0004
        /*0012*/ 	.short	0x0acc
        /*0014*/ 	.byte	0x00, 0xf0, 0x11, 0x00


	//----- nvinfo : EIATTR_KPARAM_INFO
	.align		4
.L_4991:
        /*0018*/ 	.byte	0x04, 0x17
        /*001a*/ 	.short	(.L_4993 - .L_4992)
.L_4992:
        /*001c*/ 	.word	0x00000000
        /*0020*/ 	.short	0x0003
        /*0022*/ 	.short	0x0ac8
        /*0024*/ 	.byte	0x00, 0xf0, 0x11, 0x00


	//----- nvinfo : EIATTR_KPARAM_INFO
	.align		4
.L_4993:
        /*0028*/ 	.byte	0x04, 0x17
        /*002a*/ 	.short	(.L_4995 - .L_4994)
.L_4994:
        /*002c*/ 	.word	0x00000000
        /*0030*/ 	.short	0x0002
        /*0032*/ 	.short	0x0aa8
        /*0034*/ 	.byte	0x00, 0xf0, 0x81, 0x00


	//----- nvinfo : EIATTR_KPARAM_INFO
	.align		4
.L_4995:
        /*0038*/ 	.byte	0x04, 0x17
        /*003a*/ 	.short	(.L_4997 - .L_4996)
.L_4996:
        /*003c*/ 	.word	0x00000000
        /*0040*/ 	.short	0x0001
        /*0042*/ 	.short	0x0008
        /*0044*/ 	.byte	0x00, 0xf0, 0x81, 0x2a


	//----- nvinfo : EIATTR_KPARAM_INFO
	.align		4
.L_4997:
        /*0048*/ 	.byte	0x04, 0x17
        /*004a*/ 	.short	(.L_4999 - .L_4998)
.L_4998:
        /*004c*/ 	.word	0x00000000
        /*0050*/ 	.short	0x0000
        /*0052*/ 	.short	0x0000
        /*0054*/ 	.byte	0x00, 0xf0, 0x21, 0x00


	//----- nvinfo : EIATTR_SPARSE_MMA_MASK
	.align		4
.L_4999:
        /*0058*/ 	.byte	0x03, 0x50
        /*005a*/ 	.short	0x0000


	//----- nvinfo : EIATTR_MAXREG_COUNT
	.align		4
        /*005c*/ 	.byte	0x03, 0x1b
        /*005e*/ 	.short	0x00ff


	//----- nvinfo : EIATTR_MERCURY_ISA_VERSION
	.align		4
        /*0060*/ 	.byte	0x03, 0x5f
        /*0062*/ 	.short	0x0101


	//----- nvinfo : EIATTR_EXIT_INSTR_OFFSETS
	.align		4
        /*0064*/ 	.byte	0x04, 0x1c
        /*0066*/ 	.short	(.L_5001 - .L_5000)


	//   ....[0]....
.L_5000:
        /*0068*/ 	.word	0x000000b0


	//   ....[1]....
        /*006c*/ 	.word	0x00002340


	//   ....[2]....
        /*0070*/ 	.word	0x00002820


	//   ....[3]....
        /*0074*/ 	.word	0x00003270


	//----- nvinfo : EIATTR_CRS_STACK_SIZE
	.align		4
.L_5001:
        /*0078*/ 	.byte	0x04, 0x1e
        /*007a*/ 	.short	(.L_5003 - .L_5002)
.L_5002:
        /*007c*/ 	.word	0x00000000


	//----- nvinfo : EIATTR_CBANK_PARAM_SIZE
	.align		4
.L_5003:
        /*0080*/ 	.byte	0x03, 0x19
        /*0082*/ 	.short	0x0ad0


	//----- nvinfo : EIATTR_PARAM_CBANK
	.align		4
        /*0084*/ 	.byte	0x04, 0x0a
        /*0086*/ 	.short	(.L_5005 - .L_5004)
	.align		4
.L_5004:
        /*0088*/ 	.word	index@(.nv.constant0._ZN2at6native40_GLOBAL__N__2351210d_8_Shape_cu_49f7391c35CatArrayBatchedCopy_alignedK_contigINS1_10OpaqueTypeILj1EEEjLi3ELi128ELi1ELi16EEEvPT_NS1_25CatArrInputTensorMetadataIS5_T0_XT2_EXT3_EEENS1_16TensorSizeStrideIS8_Lj4EEEiS8_)
        /*008c*/ 	.short	0x0210
        /*008e*/ 	.short	0x0ad0


	//----- nvinfo : EIATTR_SW_WAR
	.align		4
.L_5005:
        /*0090*/ 	.byte	0x04, 0x36
        /*0092*/ 	.short	(.L_5007 - .L_5006)
.L_5006:
        /*0094*/ 	.word	0x00000008
.L_5007:


//--------------------- .nv.info._ZN2at6native40_GLOBAL__N__2351210d_8_Shape_cu_49f7391c30CatArrayBatchedCopy_vectorizedINS1_10OpaqueTypeILj1EEEjLi3ELi128ELi1ELi16ELi16EEEvPcNS1_25CatArrInputTensorMetadataIT_T0_XT2_EXT3_EEENS1_16TensorSizeStrideIS8_Lj4EEEiS8_ --------------------------
	.section	.nv.info._ZN2at6native40_GLOBAL__N__2351210d_8_Shape_cu_49f7391c30CatArrayBatchedCopy_vectorizedINS1_10OpaqueTypeILj1EEEjLi3ELi128ELi1ELi16ELi16EEEvPcNS1_25CatArrInputTensorMetadataIT_T0_XT2_EXT3_EEENS1_16TensorSizeStrideIS8_Lj4EEEiS8_,"",@"SHT_CUDA_INFO"
	.sectionflags	@""
	.align	4


	//----- nvinfo : EIATTR_CUDA_API_VERSION
	.align		4
        /*0000*/ 	.byte	0x04, 0x37
        /*0002*/ 	.short	(.L_5009 - .L_5008)
.L_5008:
        /*0004*/ 	.word	0x00000082


	//----- nvinfo : EIATTR_KPARAM_INFO
	.align		4
.L_5009:
        /*0008*/ 	.byte	0x04, 0x17
        /*000a*/ 	.short	(.L_5011 - .L_5010)
.L_5010:
        /*000c*/ 	.word	0x00000000
        /*0010*/ 	.short	0x0004
        /*0012*/ 	.short	0x0acc
        /*0014*/ 	.byte	0x00, 0xf0, 0x11, 0x00


	//----- nvinfo : EIATTR_KPARAM_INFO
	.align		4
.L_5011:
        /*0018*/ 	.byte	0x04, 0x17
        /*001a*/ 	.short	(.L_5013 - .L_5012)
.L_5012:
        /*001c*/ 	.word	0x00000000
        /*0020*/ 	.short	0x0003
        /*0022*/ 	.short	0x0ac8
        /*0024*/ 	.byte	0x00, 0xf0, 0x11, 0x00


	//----- nvinfo : EIATTR_KPARAM_INFO
	.align		4
.L_5013:
        /*0028*/ 	.byte	0x04, 0x17
        /*002a*/ 	.short	(.L_5015 - .L_5014)
.L_5014:
        /*002c*/ 	.word	0x00000000
        /*0030*/ 	.short	0x0002
        /*0032*/ 	.short	0x0aa8
        /*0034*/ 	.byte	0x00, 0xf0, 0x81, 0x00


	//----- nvinfo : EIATTR_KPARAM_INFO
	.align		4
.L_5015:
        /*0038*/ 	.byte	0x04, 0x17
        /*003a*/ 	.short	(.L_5017 - .L_5016)
.L_5016:
        /*003c*/ 	.word	0x00000000
        /*0040*/ 	.short	0x0001
        /*0042*/ 	.short	0x0008
        /*0044*/ 	.byte	0x00, 0xf0, 0x81, 0x2a


	//----- nvinfo : EIATTR_KPARAM_INFO
	.align		4
.L_5017:
        /*0048*/ 	.byte	0x04, 0x17
        /*004a*/ 	.short	(.L_5019 - .L_5018)
.L_5018:
        /*004c*/ 	.word	0x00000000
        /*0050*/ 	.short	0x0000
        /*0052*/ 	.short	0x0000
        /*0054*/ 	.byte	0x00, 0xf0, 0x21, 0x00


	//----- nvinfo : EIATTR_SPARSE_MMA_MASK
	.align		4
.L_5019:
        /*0058*/ 	.byte	0x03, 0x50
        /*005a*/ 	.short	0x0000


	//----- nvinfo : EIATTR_MAXREG_COUNT
	.align		4
        /*005c*/ 	.byte	0x03, 0x1b
        /*005e*/ 	.short	0x00ff


	//----- nvinfo : EIATTR_MERCURY_ISA_VERSION
	.align		4
        /*0060*/ 	.byte	0x03, 0x5f
        /*0062*/ 	.short	0x0101


	//----- nvinfo : EIATTR_EXIT_INSTR_OFFSETS
	.align		4
        /*0064*/ 	.byte	0x04, 0x1c
        /*0066*/ 	.short	(.L_5021 - .L_5020)


	//   ....[0]....
.L_5020:
        /*0068*/ 	.word	0x000000b0


	//   ....[1]....
        /*006c*/ 	.word	0x00000570


	//----- nvinfo : EIATTR_CRS_STACK_SIZE
	.align		4
.L_5021:
        /*0070*/ 	.byte	0x04, 0x1e
        /*0072*/ 	.short	(.L_5023 - .L_5022)
.L_5022:
        /*0074*/ 	.word	0x00000000


	//----- nvinfo : EIATTR_CBANK_PARAM_SIZE
	.align		4
.L_5023:
        /*0078*/ 	.byte	0x03, 0x19
        /*007a*/ 	.short	0x0ad0


	//----- nvinfo : EIATTR_PARAM_CBANK
	.align		4
        /*007c*/ 	.byte	0x04, 0x0a
        /*007e*/ 	.short	(.L_5025 - .L_5024)
	.align		4
.L_5024:
        /*0080*/ 	.word	index@(.nv.constant0._ZN2at6native40_GLOBAL__N__2351210d_8_Shape_cu_49f7391c30CatArrayBatchedCopy_vectorizedINS1_10OpaqueTypeILj1EEEjLi3ELi128ELi1ELi16ELi16EEEvPcNS1_25CatArrInputTensorMetadataIT_T0_XT2_EXT3_EEENS1_16TensorSizeStrideIS8_Lj4EEEiS8_)
        /*0084*/ 	.short	0x0210
        /*0086*/ 	.short	0x0ad0


	//----- nvinfo : EIATTR_SW_WAR
	.align		4
.L_5025:
        /*0088*/ 	.byte	0x04, 0x36
        /*008a*/ 	.short	(.L_5027 - .L_5026)
.L_5026:
        /*008c*/ 	.word	0x00000008
.L_5027:


//--------------------- .nv.info._ZN2at6native40_GLOBAL__N__2351210d_8_Shape_cu_49f7391c19CatArrayBatchedCopyINS1_10OpaqueTypeILj1EEEjLi2ELi128ELi1EEEvPT_NS1_25CatArrInputTensorMetadataIS5_T0_XT2_EXT3_EEENS1_16TensorSizeStrideIS8_Lj4EEEiS8_ --------------------------
	.section	.nv.info._ZN2at6native40_GLOBAL__N__2351210d_8_Shape_cu_49f7391c19CatArrayBatchedCopyINS1_10OpaqueTypeILj1EEEjLi2ELi128ELi1EEEvPT_NS1_25CatArrInputTensorMetadataIS5_T0_XT2_EXT3_EEENS1_16TensorSizeStrideIS8_Lj4EEEiS8_,"",@"SHT_CUDA_INFO"
	.sectionflags	@""
	.align	4


	//----- nvinfo : EIATTR_CUDA_API_VERSION
	.align		4
        /*0000*/ 	.byte	0x04, 0x37
        /*0002*/ 	.short	(.L_5029 - .L_5028)
.L_5028:
        /*0004*/ 	.word	0x00000082


	//----- nvinfo : EIATTR_KPARAM_INFO
	.align		4
.L_5029:
        /*0008*/ 	.byte	0x04, 0x17
        /*000a*/ 	.short	(.L_5031 - .L_5030)
.L_5030:
        /*000c*/ 	.word	0x00000000
        /*0010*/ 	.short	0x0004
        /*0012*/ 	.short	0x0acc
        /*0014*/ 	.byte	0x00, 0xf0, 0x11, 0x00


	//----- nvinfo : EIATTR_KPARAM_INFO
	.align		4
.L_5031:
        /*0018*/ 	.byte	0x04, 0x17
        /*001a*/ 	.short	(.L_5033 - .L_5032)
.L_5032:
        /*001c*/ 	.word	0x00000000
        /*0020*/ 	.short	0x0003
        /*0022*/ 	.short	0x0ac8
        /*0024*/ 	.byte	0x00, 0xf0, 0x11, 0x00


	//----- nvinfo : EIATTR_KPARAM_INFO
	.align		4
.L_5033:
        /*0028*/ 	.byte	0x04, 0x17
        /*002a*/ 	.short	(.L_5035 - .L_5034)
.L_5034:
        /*002c*/ 	.word	0x00000000
        /*0030*/ 	.short	0x0002
        /*0032*/ 	.short	0x0aa8
        /*0034*/ 	.byte	0x00, 0xf0, 0x81, 0x00


	//----- nvinfo : EIATTR_KPARAM_INFO
	.align		4
.L_5035:
        /*0038*/ 	.byte	0x04, 0x17
        /*003a*/ 	.short	(.L_5037 - .L_5036)
.L_5036:
        /*003c*/ 	.word	0x00000000
        /*0040*/ 	.short	0x0001
        /*0042*/ 	.short	0x0008
        /*0044*/ 	.byte	0x00, 0xf0, 0x81, 0x2a


	//----- nvinfo : EIATTR_KPARAM_INFO
	.align		4
.L_5037:
        /*0048*/ 	.byte	0x04, 0x17
        /*004a*/ 	.short	(.L_5039 - .L_5038)
.L_5038:
        /*004c*/ 	.word	0x00000000
        /*0050*/ 	.short	0x0000
        /*0052*/ 	.short	0x0000
        /*0054*/ 	.byte	0x00, 0xf0, 0x21, 0x00


	//----- nvinfo : EIATTR_SPARSE_MMA_MASK
	.align		4
.L_5039:
        /*0058*/ 	.byte	0x03, 0x50
        /*005a*/ 	.short	0x0000


	//----- nvinfo : EIATTR_MAXREG_COUNT
	.align		4
        /*005c*/ 	.byte	0x03, 0x1b
        /*005e*/ 	.short	0x00ff


	//----- nvinfo : EIATTR_MERCURY_ISA_VERSION
	.align		4
        /*0060*/ 	.byte	0x03, 0x5f
        /*0062*/ 	.short	0x0101


	//----- nvinfo : EIATTR_EXIT_INSTR_OFFSETS
	.align		4
        /*0064*/ 	.byte	0x04, 0x1c
        /*0066*/ 	.short	(.L_5041 - .L_5040)


	//   ....[0]....
.L_5040:
        /*0068*/ 	.word	0x000000a0


	//   ....[1]....
        /*006c*/ 	.word	0x000003d0


	//   ....[2]....
        /*0070*/ 	.word	0x000007d0


	//----- nvinfo : EIATTR_CRS_STACK_SIZE
	.align		4
.L_5041:
        /*0074*/ 	.byte	0x04, 0x1e
        /*0076*/ 	.short	(.L_5043 - .L_5042)
.L_5042:
        /*0078*/ 	.word	0x00000000


	//----- nvinfo : EIATTR_CBANK_PARAM_SIZE
	.align		4
.L_5043:
        /*007c*/ 	.byte	0x03, 0x19
        /*007e*/ 	.short	0x0ad0


	//----- nvinfo : EIATTR_PARAM_CBANK
	.align		4
        /*0080*/ 	.byte	0x04, 0x0a
        /*0082*/ 	.short	(.L_5045 - .L_5044)
	.align		4
.L_5044:
        /*0084*/ 	.word	index@(.nv.constant0._ZN2at6native40_GLOBAL__N__2351210d_8_Shape_cu_49f7391c19CatArrayBatchedCopyINS1_10OpaqueTypeILj1EEEjLi2ELi128ELi1EEEvPT_NS1_25CatArrInputTensorMetadataIS5_T0_XT2_EXT3_EEENS1_16TensorSizeStrideIS8_Lj4EEEiS8_)
        /*0088*/ 	.short	0x0210
        /*008a*/ 	.short	0x0ad0


	//----- nvinfo : EIATTR_SW_WAR
	.align		4
.L_5045:
        /*008c*/ 	.byte	0x04, 0x36
        /*008e*/ 	.short	(.L_5047 - .L_5046)
.L_5046:
        /*0090*/ 	.word	0x00000008
.L_5047:


//--------------------- .nv.info._ZN2at6native40_GLOBAL__N__2351210d_8_Shape_cu_49f7391c26CatArrayBatchedCopy_contigINS1_10OpaqueTypeILj1EEEjLi2ELi128ELi1EEEvPT_NS1_25CatArrInputTensorMetadataIS5_T0_XT2_EXT3_EEENS1_16TensorSizeStrideIS8_Lj4EEEiS8_ --------------------------
	.section	.nv.info._ZN2at6native40_GLOBAL__N__2351210d_8_Shape_cu_49f7391c26CatArrayBatchedCopy_contigINS1_10OpaqueTypeILj1EEEjLi2ELi128ELi1EEEvPT_NS1_25CatArrInputTensorMetadataIS5_T0_XT2_EXT3_EEENS1_16TensorSizeStrideIS8_Lj4EEEiS8_,"",@"SHT_CUDA_INFO"
	.sectionflags	@""
	.align	4


	//----- nvinfo : EIATTR_CUDA_API_VERSION
	.align		4
        /*0000*/ 	.byte	0x04, 0x37
        /*0002*/ 	.short	(.L_5049 - .L_5048)
.L_5048:
        /*0004*/ 	.word	0x00000082


	//----- nvinfo : EIATTR_KPARAM_INFO
	.align		4
.L_5049:
        /*0008*/ 	.byte	0x04, 0x17
        /*000a*/ 	.short	(.L_5051 - .L_5050)
.L_5050:
        /*000c*/ 	.word	0x00000000
        /*0010*/ 	.short	0x0004
        /*0012*/ 	.short	0x0acc
        /*0014*/ 	.byte	0x00, 0xf0, 0x11, 0x00


	//----- nvinfo : EIATTR_KPARAM_INFO
	.align		4
.L_5051:
        /*0018*/ 	.byte	0x04, 0x17
        /*001a*/ 	.short	(.L_5053 - .L_5052)
.L_5052:
        /*001c*/ 	.word	0x00000000
        /*0020*/ 	.short	0x0003
        /*0022*/ 	.short	0x0ac8
        /*0024*/ 	.byte	0x00, 0xf0, 0x11, 0x00


	//----- nvinfo : EIATTR_KPARAM_INFO
	.align		4
.L_5053:
        /*0028*/ 	.byte	0x04, 0x17
        /*002a*/ 	.short	(.L_5055 - .L_5054)
.L_5054:
        /*002c*/ 	.word	0x00000000
        /*0030*/ 	.short	0x0002
        /*0032*/ 	.short	0x0aa8
        /*0034*/ 	.byte	0x00, 0xf0, 0x81, 0x00


	//----- nvinfo : EIATTR_KPARAM_INFO
	.align		4
.L_5055:
        /*0038*/ 	.byte	0x04, 0x17
        /*003a*/ 	.short	(.L_5057 - .L_5056)
.L_5056:
        /*003c*/ 	.word	0x00000000
        /*0040*/ 	.short	0x0001
        /*0042*/ 	.short	0x0008
        /*0044*/ 	.byte	0x00, 0xf0, 0x81, 0x2a


	//----- nvinfo : EIATTR_KPARAM_INFO
	.align		4
.L_5057:
        /*0048*/ 	.byte	0x04, 0x17
        /*004a*/ 	.short	(.L_5059 - .L_5058)
.L_5058:
        /*004c*/ 	.word	0x00000000
        /*0050*/ 	.short	0x0000
        /*0052*/ 	.short	0x0000
        /*0054*/ 	.byte	0x00, 0xf0, 0x21, 0x00


	//----- nvinfo : EIATTR_SPARSE_MMA_MASK
	.align		4
.L_5059:
        /*0058*/ 	.byte	0x03, 0x50
        /*005a*/ 	.short	0x0000


	//----- nvinfo : EIATTR_MAXREG_COUNT
	.align		4
        /*005c*/ 	.byte	0x03, 0x1b
        /*005e*/ 	.short	0x00ff


	//----- nvinfo : EIATTR_MERCURY_ISA_VERSION
	.align		4
        /*0060*/ 	.byte	0x03, 0x5f
        /*0062*/ 	.short	0x0101


	//----- nvinfo : EIATTR_EXIT_INSTR_OFFSETS
	.align		4
        /*0064*/ 	.byte	0x04, 0x1c
        /*0066*/ 	.short	(.L_5061 - .L_5060)


	//   ....[0]....
.L_5060:
        /*0068*/ 	.word	0x000000a0


	//   ....[1]....
        /*006c*/ 	.word	0x00000380


	//----- nvinfo : EIATTR_CRS_STACK_SIZE
	.align		4
.L_5061:
        /*0070*/ 	.byte	0x04, 0x1e
        /*0072*/ 	.short	(.L_5063 - .L_5062)
.L_5062:
        /*0074*/ 	.word	0x00000000


	//----- nvinfo : EIATTR_CBANK_PARAM_SIZE
	.align		4
.L_5063:
        /*0078*/ 	.byte	0x03, 0x19
        /*007a*/ 	.short	0x0ad0


	//----- nvinfo : EIATTR_PARAM_CBANK
	.align		4
        /*007c*/ 	.byte	0x04, 0x0a
        /*007e*/ 	.short	(.L_5065 - .L_5064)
	.align		4
.L_5064:
        /*0080*/ 	.word	index@(.nv.constant0._ZN2at6native40_GLOBAL__N__2351210d_8_Shape_cu_49f7391c26CatArrayBatchedCopy_contigINS1_10OpaqueTypeILj1EEEjLi2ELi128ELi1EEEvPT_NS1_25CatArrInputTensorMetadataIS5_T0_XT2_EXT3_EEENS1_16TensorSizeStrideIS8_Lj4EEEiS8_)
        /*0084*/ 	.short	0x0210
        /*0086*/ 	.short	0x0ad0


	//----- nvinfo : EIATTR_SW_WAR
	.align		4
.L_5065:
        /*0088*/ 	.byte	0x04, 0x36
        /*008a*/ 	.short	(.L_5067 - .L_5066)
.L_5066:
        /*008c*/ 	.word	0x00000008
.L_5067:


//--------------------- .nv.info._ZN2at6native40_GLOBAL__N__2351210d_8_Shape_cu_49f7391c35CatArrayBatchedCopy_alignedK_contigINS1_10OpaqueTypeILj1EEEjLi2ELi128ELi1ELi8EEEvPT_NS1_25CatArrInputTensorMetadataIS5_T0_XT2_EXT3_EEENS1_16TensorSizeStrideIS8_Lj4EEEiS8_ --------------------------
	.section	.nv.info._ZN2at6native40_GLOBAL__N__2351210d_8_Shape_cu_49f7391c35CatArrayBatchedCopy_alignedK_contigINS1_10OpaqueTypeILj1EEEjLi2ELi128ELi1ELi8EEEvPT_NS1_25CatArrInputTensorMetadataIS5_T0_XT2_EXT3_EEENS1_16TensorSizeStrideIS8_Lj4EEEiS8_,"",@"SHT_CUDA_INFO"
	.sectionflags	@""
	.align	4


	//----- nvinfo : EIATTR_CUDA_API_VERSION
	.align		4
        /*0000*/ 	.byte	0x04, 0x37
        /*0002*/ 	.short	(.L_5069 - .L_5068)
.L_5068:
        /*0004*/ 	.word	0x00000082


	//----- nvinfo : EIATTR_KPARAM_INFO
	.align		4
.L_5069:
        /*0008*/ 	.byte	0x04, 0x17
        /*000a*/ 	.short	(.L_5071 - .L_5070)
.L_5070:
        /*000c*/ 	.word	0x00000000
        /*0010*/ 	.short	0x0004
        /*0012*/ 	.short	0x0acc
        /*0014*/ 	.byte	0x00, 0xf0, 0x11, 0x00


	//----- nvinfo : EIATTR_KPARAM_INFO
	.align		4
.L_5071:
        /*0018*/ 	.byte	0x04, 0x17
        /*001a*/ 	.short	(.L_5073 - .L_5072)
.L_5072:
        /*001c*/ 	.word	0x00000000
        /*0020*/ 	.short	0x0003
        /*0022*/ 	.short	0x0ac8
        /*0024*/ 	.byte	0x00, 0xf0, 0x11, 0x00


	//----- nvinfo : EIATTR_KPARAM_INFO
	.align		4
.L_5073:
        /*0028*/ 	.byte	0x04, 0x17
        /*002a*/ 	.short	(.L_5075 - .L_5074)
.L_5074:
        /*002c*/ 	.word	0x00000000
        /*0030*/ 	.short	0x0002
        /*0032*/ 	.short	0x0aa8
        /*0034*/ 	.byte	0x00, 0xf0, 0x81, 0x00


	//----- nvinfo : EIATTR_KPARAM_INFO
	.align		4
.L_5075:
        /*0038*/ 	.byte	0x04, 0x17
        /*003a*/ 	.short	(.L_5077 - .L_5076)
.L_5076:
        /*003c*/ 	.word	0x00000000
        /*0040*/ 	.short	0x0001
        /*0042*/ 	.short	0x0008
        /*0044*/ 	.byte	0x00, 0xf0, 0x81, 0x2a


	//----- nvinfo : EIATTR_KPARAM_INFO
	.align		4
.L_5077:
        /*0048*/ 	.byte	0x04, 0x17
        /*004a*/ 	.short	(.L_5079 - .L_5078)
.L_5078:
        /*004c*/ 	.word	0x00000000
        /*0050*/ 	.short	0x0000
        /*0052*/ 	.short	0x0000
        /*0054*/ 	.byte	0x00, 0xf0, 0x21, 0x00


	//----- nvinfo : EIATTR_SPARSE_MMA_MASK
	.align		4
.L_5079:
        /*0058*/ 	.byte	0x03, 0x50
        /*005a*/ 	.short	0x0000


	//----- nvinfo : EIATTR_MAXREG_COUNT
	.align		4
        /*005c*/ 	.byte	0x03, 0x1b
        /*005e*/ 	.short	0x00ff


	//----- nvinfo : EIATTR_MERCURY_ISA_VERSION
	.align		4
        /*0060*/ 	.byte	0x03, 0x5f
        /*0062*/ 	.short	0x0101


	//----- nvinfo : EIATTR_EXIT_INSTR_OFFSETS
	.align		4
        /*0064*/ 	.byte	0x04, 0x1c
        /*0066*/ 	.short	(.L_5081 - .L_5080)


	//   ....[0]....
.L_5080:
        /*0068*/ 	.word	0x000000b0


	//   ....[1]....
        /*006c*/ 	.word	0x00000ca0


	//   ....[2]....
        /*0070*/ 	.word	0x00000fe0


	//   ....[3]....
        /*0074*/ 	.word	0x00001650


	//----- nvinfo : EIATTR_CRS_STACK_SIZE
	.align		4
.L_5081:
        /*0078*/ 	.byte	0x04, 0x1e
        /*007a*/ 	.short	(.L_5083 - .L_5082)
.L_5082:
        /*007c*/ 	.word	0x00000000


	//----- nvinfo : EIATTR_CBANK_PARAM_SIZE
	.align		4
.L_5083:
        /*0080*/ 	.byte	0x03, 0x19
        /*0082*/ 	.short	0x0ad0


	//----- nvinfo : EIATTR_PARAM_CBANK
	.align		4
        /*0084*/ 	.byte	0x04, 0x0a
        /*0086*/ 	.short	(.L_5085 - .L_5084)
	.align		4
.L_5084:
        /*0088*/ 	.word	index@(.nv.constant0._ZN2at6native40_GLOBAL__N__2351210d_8_Shape_cu_49f7391c35CatArrayBatchedCopy_alignedK_contigINS1_10OpaqueTypeILj1EEEjLi2ELi128ELi1ELi8EEEvPT_NS1_25CatArrInputTensorMetadataIS5_T0_XT2_EXT3_EEENS1_16TensorSizeStrideIS8_Lj4EEEiS8_)
        /*008c*/ 	.short	0x0210
        /*008e*/ 	.short	0x0ad0


	//----- nvinfo : EIATTR_SW_WAR
	.align		4
.L_5085:
        /*0090*/ 	.byte	0x04, 0x36
        /*0092*/ 	.short	(.L_5087 - .L_5086)
.L_5086:
        /*0094*/ 	.word	0x00000008
.L_5087:


//--------------------- .nv.info._ZN2at6native40_GLOBAL__N__2351210d_8_Shape_cu_49f7391c35CatArrayBatchedCopy_alignedK_contigINS1_10OpaqueTypeILj1EEEjLi2ELi128ELi1ELi16EEEvPT_NS1_25CatArrInputTensorMetadataIS5_T0_XT2_EXT3_EEENS1_16TensorSizeStrideIS8_Lj4EEEiS8_ --------------------------
	.section	.nv.info._ZN2at6native40_GLOBAL__N__2351210d_8_Shape_cu_49f7391c35CatArrayBatchedCopy_alignedK_contigINS1_10OpaqueTypeILj1EEEjLi2ELi128ELi1ELi16EEEvPT_NS1_25CatArrInputTensorMetadataIS5_T0_XT2_EXT3_EEENS1_16TensorSizeStrideIS8_Lj4EEEiS8_,"",@"SHT_CUDA_INFO"
	.sectionflags	@""
	.align	4


	//----- nvinfo : EIATTR_CUDA_API_VERSION
	.align		4
        /*0000*/ 	.byte	0x04, 0x37
        /*0002*/ 	.short	(.L_5089 - .L_5088)
.L_5088:
        /*0004*/ 	.word	0x00000082


	//----- nvinfo : EIATTR_KPARAM_INFO
	.align		4
.L_5089:
        /*0008*/ 	.byte	0x04, 0x17
        /*000a*/ 	.short	(.L_5091 - .L_5090)
.L_5090:
        /*000c*/ 	.word	0x00000000
        /*0010*/ 	.short	0x0004
        /*0012*/ 	.short	0x0acc
        /*0014*/ 	.byte	0x00, 0xf0, 0x11, 0x00


	//----- nvinfo : EIATTR_KPARAM_INFO
	.align		4
.L_5091:
        /*0018*/ 	.byte	0x04, 0x17
        /*001a*/ 	.short	(.L_5093 - .L_5092)
.L_5092:
        /*001c*/ 	.word	0x00000000
        /*0020*/ 	.short	0x0003
        /*0022*/ 	.short	0x0ac8
        /*0024*/ 	.byte	0x00, 0xf0, 0x11, 0x00


	//----- nvinfo : EIATTR_KPARAM_INFO
	.align		4
.L_5093:
        /*0028*/ 	.byte	0x04, 0x17
        /*002a*/ 	.short	(.L_5095 - .L_5094)
.L_5094:
        /*002c*/ 	.word	0x00000000
        /*0030*/ 	.short	0x0002
        /*0032*/ 	.short	0x0aa8
        /*0034*/ 	.byte	0x00, 0xf0, 0x81, 0x00


	//----- nvinfo : EIATTR_KPARAM_INFO
	.align		4
.L_5095:
        /*0038*/ 	.byte	0x04, 0x17
        /*003a*/ 	.short	(.L_5097 - .L_5096)
.L_5096:
        /*003c*/ 	.word	0x00000000
        /*0040*/ 	.short	0x0001
        /*0042*/ 	.short	0x0008
        /*0044*/ 	.byte	0x00, 0xf0, 0x81, 0x2a


	//----- nvinfo : EIATTR_KPARAM_INFO
	.align		4
.L_5097:
        /*0048*/ 	.byte	0x04, 0x17
        /*004a*/ 	.short	(.L_5099 - .L_5098)
.L_5098:
        /*004c*/ 	.word	0x00000000
        /*0050*/ 	.short	0x0000
        /*0052*/ 	.short	0x0000
        /*0054*/ 	.byte	0x00, 0xf0, 0x21, 0x00


	//----- nvinfo : EIATTR_SPARSE_MMA_MASK
	.align		4
.L_5099:
        /*0058*/ 	.byte	0x03, 0x50
        /*005a*/ 	.short	0x0000


	//----- nvinfo : EIATTR_MAXREG_COUNT
	.align		4
        /*005c*/ 	.byte	0x03, 0x1b
        /*005e*/ 	.short	0x00ff


	//----- nvinfo : EIATTR_MERCURY_ISA_VERSION
	.align		4
        /*0060*/ 	.byte	0x03, 0x5f
        /*0062*/ 	.short	0x0101


	//----- nvinfo : EIATTR_EXIT_INSTR_OFFSETS
	.align		4
        /*0064*/ 	.byte	0x04, 0x1c
        /*0066*/ 	.short	(.L_5101 - .L_5100)


	//   ....[0]....
.L_5100:
        /*0068*/ 	.word	0x000000b0


	//   ....[1]....
        /*006c*/ 	.word	0x00001650


	//   ....[2]....
        /*0070*/ 	.word	0x000019a0


	//   ....[3]....
        /*0074*/ 	.word	0x00002010


	//----- nvinfo : EIATTR_CRS_STACK_SIZE
	.align		4
.L_5101:
        /*0078*/ 	.byte	0x04, 0x1e
        /*007a*/ 	.short	(.L_5103 - .L_5102)
.L_5102:
        /*007c*/ 	.word	0x00000000


	//----- nvinfo : EIATTR_CBANK_PARAM_SIZE
	.align		4
.L_5103:
        /*0080*/ 	.byte	0x03, 0x19
        /*0082*/ 	.short	0x0ad0


	//----- nvinfo : EIATTR_PARAM_CBANK
	.align		4
        /*0084*/ 	.byte	0x04, 0x0a
        /*0086*/ 	.short	(.L_5105 - .L_5104)
	.align		4
.L_5104:
        /*0088*/ 	.word	index@(.nv.constant0._ZN2at6native40_GLOBAL__N__2351210d_8_Shape_cu_49f7391c35CatArrayBatchedCopy_alignedK_contigINS1_10OpaqueTypeILj1EEEjLi2ELi128ELi1ELi16EEEvPT_NS1_25CatArrInputTensorMetadataIS5_T0_XT2_EXT3_EEENS1_16TensorSizeStrideIS8_Lj4EEEiS8_)
        /*008c*/ 	.short	0x0210
        /*008e*/ 	.short	0x0ad0


	//----- nvinfo : EIATTR_SW_WAR
	.align		4
.L_5105:
        /*0090*/ 	.byte	0x04, 0x36
        /*0092*/ 	.short	(.L_5107 - .L_5106)
.L_5106:
        /*0094*/ 	.word	0x00000008
.L_5107:


//--------------------- .nv.info._ZN2at6native40_GLOBAL__N__2351210d_8_Shape_cu_49f7391c30CatArrayBatchedCopy_vectorizedINS1_10OpaqueTypeILj1EEEjLi2ELi128ELi1ELi16ELi16EEEvPcNS1_25CatArrInputTensorMetadataIT_T0_XT2_EXT3_EEENS1_16TensorSizeStrideIS8_Lj4EEEiS8_ --------------------------
	.section	.nv.info._ZN2at6native40_GLOBAL__N__2351210d_8_Shape_cu_49f7391c30CatArrayBatchedCopy_vectorizedINS1_10OpaqueTypeILj1EEEjLi2ELi128ELi1ELi16ELi16EEEvPcNS1_25CatArrInputTensorMetadataIT_T0_XT2_EXT3_EEENS1_16TensorSizeStrideIS8_Lj4EEEiS8_,"",@"SHT_CUDA_INFO"
	.sectionflags	@""
	.align	4


	//----- nvinfo : EIATTR_CUDA_API_VERSION
	.align		4
        /*0000*/ 	.byte	0x04, 0x37
        /*0002*/ 	.short	(.L_5109 - .L_5108)
.L_5108:
        /*0004*/ 	.word	0x00000082


	//----- nvinfo : EIATTR_KPARAM_INFO
	.align		4
.L_5109:
        /*0008*/ 	.byte	0x04, 0x17
        /*000a*/ 	.short	(.L_5111 - .L_5110)
.L_5110:
        /*000c*/ 	.word	0x00000000
        /*0010*/ 	.short	0x0004
        /*0012*/ 	.short	0x0acc
        /*0014*/ 	.byte	0x00, 0xf0, 0x11, 0x00


	//----- nvinfo : EIATTR_KPARAM_INFO
	.align		4
.L_5111:
        /*0018*/ 	.byte	0x04, 0x17
        /*001a*/ 	.short	(.L_5113 - .L_5112)
.L_5112:
        /*001c*/ 	.word	0x00000000
        /*0020*/ 	.short	0x0003
        /*0022*/ 	.short	0x0ac8
        /*0024*/ 	.byte	0x00, 0xf0, 0x11, 0x00


	//----- nvinfo : EIATTR_KPARAM_INFO
	.align		4
.L_5113:
        /*0028*/ 	.byte	0x04, 0x17
        /*002a*/ 	.short	(.L_5115 - .L_5114)
.L_5114:
        /*002c*/ 	.word	0x00000000
        /*0030*/ 	.short	0x0002
        /*0032*/ 	.short	0x0aa8
        /*0034*/ 	.byte	0x00, 0xf0, 0x81, 0x00


	//----- nvinfo : EIATTR_KPARAM_INFO
	.align		4
.L_5115:
        /*0038*/ 	.byte	0x04, 0x17
        /*003a*/ 	.short	(.L_5117 - .L_5116)
.L_5116:
        /*003c*/ 	.word	0x00000000
        /*0040*/ 	.short	0x0001
        /*0042*/ 	.short	0x0008
        /*0044*/ 	.byte	0x00, 0xf0, 0x81, 0x2a


	//----- nvinfo : EIATTR_KPARAM_INFO
	.align		4
.L_5117:
        /*0048*/ 	.byte	0x04, 0x17
        /*004a*/ 	.short	(.L_5119 - .L_5118)
.L_5118:
        /*004c*/ 	.word	0x00000000
        /*0050*/ 	.short	0x0000
        /*0052*/ 	.short	0x0000
        /*0054*/ 	.byte	0x00, 0xf0, 0x21, 0x00


	//----- nvinfo : EIATTR_SPARSE_MMA_MASK
	.align		4
.L_5119:
        /*0058*/ 	.byte	0x03, 0x50
        /*005a*/ 	.short	0x0000


	//----- nvinfo : EIATTR_MAXREG_COUNT
	.align		4
        /*005c*/ 	.byte	0x03, 0x1b
        /*005e*/ 	.short	0x00ff


	//----- nvinfo : EIATTR_MERCURY_ISA_VERSION
	.align		4
        /*0060*/ 	.byte	0x03, 0x5f
        /*0062*/ 	.short	0x0101


	//----- nvinfo : EIATTR_EXIT_INSTR_OFFSETS
	.align		4
        /*0064*/ 	.byte	0x04, 0x1c
        /*0066*/ 	.short	(.L_5121 - .L_5120)


	//   ....[0]....
.L_5120:
        /*0068*/ 	.word	0x000000b0


	//   ....[1]....
        /*006c*/ 	.word	0x000003e0


	//----- nvinfo : EIATTR_CRS_STACK_SIZE
	.align		4
.L_5121:
        /*0070*/ 	.byte	0x04, 0x1e
        /*0072*/ 	.short	(.L_5123 - .L_5122)
.L_5122:
        /*0074*/ 	.word	0x00000000


	//----- nvinfo : EIATTR_CBANK_PARAM_SIZE
	.align		4
.L_5123:
        /*0078*/ 	.byte	0x03, 0x19
        /*007a*/ 	.short	0x0ad0


	//----- nvinfo : EIATTR_PARAM_CBANK
	.align		4
        /*007c*/ 	.byte	0x04, 0x0a
        /*007e*/ 	.short	(.L_5125 - .L_5124)
	.align		4
.L_5124:
        /*0080*/ 	.word	index@(.nv.constant0._ZN2at6native40_GLOBAL__N__2351210d_8_Shape_cu_49f7391c30CatArrayBatchedCopy_vectorizedINS1_10OpaqueTypeILj1EEEjLi2ELi128ELi1ELi16ELi16EEEvPcNS1_25CatArrInputTensorMetadataIT_T0_XT2_EXT3_EEENS1_16TensorSizeStrideIS8_Lj4EEEiS8_)
        /*0084*/ 	.short	0x0210
        /*0086*/ 	.short	0x0ad0


	//----- nvinfo : EIATTR_SW_WAR
	.align		4
.L_5125:
        /*0088*/ 	.byte	0x04, 0x36
        /*008a*/ 	.short	(.L_5127 - .L_5126)
.L_5126:
        /*008c*/ 	.word	0x00000008
.L_5127:


//--------------------- .nv.info._ZN2at6native40_GLOBAL__N__2351210d_8_Shape_cu_49f7391c19CatArrayBatchedCopyINS1_10OpaqueTypeILj1EEEjLi1ELi128ELi1EEEvPT_NS1_25CatArrInputTensorMetadataIS5_T0_XT2_EXT3_EEENS1_16TensorSizeStrideIS8_Lj4EEEiS8_ --------------------------
	.section	.nv.info._ZN2at6native40_GLOBAL__N__2351210d_8_Shape_cu_49f7391c19CatArrayBatchedCopyINS1_10OpaqueTypeILj1EEEjLi1ELi128ELi1EEEvPT_NS1_25CatArrInputTensorMetadataIS5_T0_XT2_EXT3_EEENS1_16TensorSizeStrideIS8_Lj4EEEiS8_,"",@"SHT_CUDA_INFO"
	.sectionflags	@""
	.align	4


	//----- nvinfo : EIATTR_CUDA_API_VERSION
	.align		4
        /*0000*/ 	.byte	0x04, 0x37
        /*0002*/ 	.short	(.L_5129 - .L_5128)
.L_5128:
        /*0004*/ 	.word	0x00000082


	//----- nvinfo : EIATTR_KPARAM_INFO
	.align		4
.L_5129:
        /*0008*/ 	.byte	0x04, 0x17
        /*000a*/ 	.short	(.L_5131 - .L_5130)
.L_5130:
        /*000c*/ 	.word	0x00000000
        /*0010*/ 	.short	0x0004
        /*0012*/ 	.short	0x0acc
        /*0014*/ 	.byte	0x00, 0xf0, 0x11, 0x00


	//----- nvinfo : EIATTR_KPARAM_INFO
	.align		4
.L_5131:
        /*0018*/ 	.byte	0x04, 0x17
        /*001a*/ 	.short	(.L_5133 - .L_5132)
.L_5132:
        /*001c*/ 	.word	0x00000000
        /*0020*/ 	.short	0x0003
        /*0022*/ 	.short	0x0ac8
        /*0024*/ 	.byte	0x00, 0xf0, 0x11, 0x00


	//----- nvinfo : EIATTR_KPARAM_INFO
	.align		4
.L_5133:
        /*0028*/ 	.byte	0x04, 0x17
        /*002a*/ 	.short	(.L_5135 - .L_5134)
.L_5134:
        /*002c*/ 	.word	0x00000000
        /*0030*/ 	.short	0x0002
        /*0032*/ 	.short	0x0aa8
        /*0034*/ 	.byte	0x00, 0xf0, 0x81, 0x00


	//----- nvinfo : EIATTR_KPARAM_INFO
	.align		4
.L_5135:
        /*0038*/ 	.byte	0x04, 0x17
        /*003a*/ 	.short	(.L_5137 - .L_5136)
.L_5136:
        /*003c*/ 	.word	0x00000000
        /*0040*/ 	.short	0x0001
        /*0042*/ 	.short	0x0008
        /*0044*/ 	.byte	0x00, 0xf0, 0x81, 0x2a


	//----- nvinfo : EIATTR_KPARAM_INFO
	.align		4
.L_5137:
        /*0048*/ 	.byte	0x04, 0x17
        /*004a*/ 	.short	(.L_5139 - .L_5138)
.L_5138:
        /*004c*/ 	.word	0x00000000
        /*0050*/ 	.short	0x0000
        /*0052*/ 	.short	0x0000
        /*0054*/ 	.byte	0x00, 0xf0, 0x21, 0x00


	//----- nvinfo : EIATTR_SPARSE_MMA_MASK
	.align		4
.L_5139:
        /*0058*/ 	.byte	0x03, 0x50
        /*005a*/ 	.short	0x0000


	//----- nvinfo : EIATTR_MAXREG_COUNT
	.align		4
        /*005c*/ 	.byte	0x03, 0x1b
        /*005e*/ 	.short	0x00ff


	//----- nvinfo : EIATTR_MERCURY_ISA_VERSION
	.align		4
        /*0060*/ 	.byte	0x03, 0x5f
        /*0062*/ 	.short	0x0101


	//----- nvinfo : EIATTR_EXIT_INSTR_OFFSETS
	.align		4
        /*0064*/ 	.byte	0x04, 0x1c
        /*0066*/ 	.short	(.L_5141 - .L_5140)


	//   ....[0]....
.L_5140:
        /*0068*/ 	.word	0x000000a0


	//   ....[1]....
        /*006c*/ 	.word	0x00000250


	//   ....[2]....
        /*0070*/ 	.word	0x00000310


	//----- nvinfo : EIATTR_CRS_STACK_SIZE
	.align		4
.L_5141:
        /*0074*/ 	.byte	0x04, 0x1e
        /*0076*/ 	.short	(.L_5143 - .L_5142)
.L_5142:
        /*0078*/ 	.word	0x00000000


	//----- nvinfo : EIATTR_CBANK_PARAM_SIZE
	.align		4
.L_5143:
        /*007c*/ 	.byte	0x03, 0x19
        /*007e*/ 	.short	0x0ad0


	//----- nvinfo : EIATTR_PARAM_CBANK
	.align		4
        /*0080*/ 	.byte	0x04, 0x0a
        /*0082*/ 	.short	(.L_5145 - .L_5144)
	.align		4
.L_5144:
        /*0084*/ 	.word	index@(.nv.constant0._ZN2at6native40_GLOBAL__N__2351210d_8_Shape_cu_49f7391c19CatArrayBatchedCopyINS1_10OpaqueTypeILj1EEEjLi1ELi128ELi1EEEvPT_NS1_25CatArrInputTensorMetadataIS5_T0_XT2_EXT3_EEENS1_16TensorSizeStrideIS8_Lj4EEEiS8_)
        /*0088*/ 	.short	0x0210
        /*008a*/ 	.short	0x0ad0


	//----- nvinfo : EIATTR_SW_WAR
	.align		4
.L_5145:
        /*008c*/ 	.byte	0x04, 0x36
        /*008e*/ 	.short	(.L_5147 - .L_5146)
.L_5146:
        /*0090*/ 	.word	0x00000008
.L_5147:


//--------------------- .nv.info._ZN2at6native40_GLOBAL__N__2351210d_8_Shape_cu_49f7391c26CatArrayBatchedCopy_contigINS1_10OpaqueTypeILj1EEEjLi1ELi128ELi1EEEvPT_NS1_25CatArrInputTensorMetadataIS5_T0_XT2_EXT3_EEENS1_16TensorSizeStrideIS8_Lj4EEEiS8_ --------------------------
	.section	.nv.info._ZN2at6native40_GLOBAL__N__2351210d_8_Shape_cu_49f7391c26CatArrayBatchedCopy_contigINS1_10OpaqueTypeILj1EEEjLi1ELi128ELi1EEEvPT_NS1_25CatArrInputTensorMetadataIS5_T0_XT2_EXT3_EEENS1_16TensorSizeStrideIS8_Lj4EEEiS8_,"",@"SHT_CUDA_INFO"
	.sectionflags	@""
	.align	4


	//----- nvinfo : EIATTR_CUDA_API_VERSION
	.align		4
        /*0000*/ 	.byte	0x04, 0x37
        /*0002*/ 	.short	(.L_5149 - .L_5148)
.L_5148:
        /*0004*/ 	.word	0x00000082


	//----- nvinfo : EIATTR_KPARAM_INFO
	.align		4
.L_5149:
        /*0008*/ 	.byte	0x04, 0x17
        /*000a*/ 	.short	(.L_5151 - .L_5150)
.L_5150:
        /*000c*/ 	.word	0x00000000
        /*0010*/ 	.short	0x0004
        /*0012*/ 	.short	0x0acc
        /*0014*/ 	.byte	0x00, 0xf0, 0x11, 0x00


	//----- nvinfo : EIATTR_KPARAM_INFO
	.align		4
.L_5151:
        /*0018*/ 	.byte	0x04, 0x17
        /*001a*/ 	.short	(.L_5153 - .L_5152)
.L_5152:
        /*001c*/ 	.word	0x00000000
        /*0020*/ 	.short	0x0003
        /*0022*/ 	.short	0x0ac8
        /*0024*/ 	.byte	0x00, 0xf0, 0x11, 0x00


	//----- nvinfo : EIATTR_KPARAM_INFO
	.align		4
.L_5153:
        /*0028*/ 	.byte	0x04, 0x17
        /*002a*/ 	.short	(.L_5155 - .L_5154)
.L_5154:
        /*002c*/ 	.word	0x00000000
        /*0030*/ 	.short	0x0002
        /*0032*/ 	.short	0x0aa8
        /*0034*/ 	.byte	0x00, 0xf0, 0x81, 0x00


	//----- nvinfo : EIATTR_KPARAM_INFO
	.align		4
.L_5155:
        /*0038*/ 	.byte	0x04, 0x17
        /*003a*/ 	.short	(.L_5157 - .L_5156)
.L_5156:
        /*003c*/ 	.word	0x00000000
        /*0040*/ 	.short	0x0001
        /*0042*/ 	.short	0x0008
        /*0044*/ 	.byte	0x00, 0xf0, 0x81, 0x2a


	//----- nvinfo : EIATTR_KPARAM_INFO
	.align		4
.L_5157:
        /*0048*/ 	.byte	0x04, 0x17
        /*004a*/ 	.short	(.L_5159 - .L_5158)
.L_5158:
        /*004c*/ 	.word	0x00000000
        /*0050*/ 	.short	0x0000
        /*0052*/ 	.short	0x0000
        /*0054*/ 	.byte	0x00, 0xf0, 0x21, 0x00


	//----- nvinfo : EIATTR_SPARSE_MMA_MASK
	.align		4
.L_5159:
        /*0058*/ 	.byte	0x03, 0x50
        /*005a*/ 	.short	0x0000


	//----- nvinfo : EIATTR_MAXREG_COUNT
	.align		4
        /*005c*/ 	.byte	0x03, 0x1b
        /*005e*/ 	.short	0x00ff


	//----- nvinfo : EIATTR_MERCURY_ISA_VERSION
	.align		4
        /*0060*/ 	.byte	0x03, 0x5f
        /*0062*/ 	.short	0x0101


	//----- nvinfo : EIATTR_EXIT_INSTR_OFFSETS
	.align		4
        /*0064*/ 	.byte	0x04, 0x1c
        /*0066*/ 	.short	(.L_5161 - .L_5160)


	//   ....[0]....
.L_5160:
        /*0068*/ 	.word	0x000000a0


	//   ....[1]....
        /*006c*/ 	.word	0x000001f0


	//----- nvinfo : EIATTR_CRS_STACK_SIZE
	.align		4
.L_5161:
        /*0070*/ 	.byte	0x04, 0x1e
        /*0072*/ 	.short	(.L_5163 - .L_5162)
.L_5162:
        /*0074*/ 	.word	0x00000000


	//----- nvinfo : EIATTR_CBANK_PARAM_SIZE
	.align		4
.L_5163:
        /*0078*/ 	.byte	0x03, 0x19
        /*007a*/ 	.short	0x0ad0


	//----- nvinfo : EIATTR_PARAM_CBANK
	.align		4
        /*007c*/ 	.byte	0x04, 0x0a
        /*007e*/ 	.short	(.L_5165 - .L_5164)
	.align		4
.L_5164:
        /*0080*/ 	.word	index@(.nv.constant0._ZN2at6native40_GLOBAL__N__2351210d_8_Shape_cu_49f7391c26CatArrayBatchedCopy_contigINS1_10OpaqueTypeILj1EEEjLi1ELi128ELi1EEEvPT_NS1_25CatArrInputTensorMetadataIS5_T0_XT2_EXT3_EEENS1_16TensorSizeStrideIS8_Lj4EEEiS8_)
        /*0084*/ 	.short	0x0210
        /*0086*/ 	.short	0x0ad0


	//----- nvinfo : EIATTR_SW_WAR
	.align		4
.L_5165:
        /*0088*/ 	.byte	0x04, 0x36
        /*008a*/ 	.short	(.L_5167 - .L_5166)
.L_5166:
        /*008c*/ 	.word	0x00000008
.L_5167:


//--------------------- .nv.info._ZN2at6native40_GLOBAL__N__2351210d_8_Shape_cu_49f7391c35CatArrayBatchedCopy_alignedK_contigINS1_10OpaqueTypeILj1EEEjLi1ELi128ELi1ELi8EEEvPT_NS1_25CatArrInputTensorMetadataIS5_T0_XT2_EXT3_EEENS1_16TensorSizeStrideIS8_Lj4EEEiS8_ --------------------------
	.section	.nv.info._ZN2at6native40_GLOBAL__N__2351210d_8_Shape_cu_49f7391c35CatArrayBatchedCopy_alignedK_contigINS1_10OpaqueTypeILj1EEEjLi1ELi128ELi1ELi8EEEvPT_NS1_25CatArrInputTensorMetadataIS5_T0_XT2_EXT3_EEENS1_16TensorSizeStrideIS8_Lj4EEEiS8_,"",@"SHT_CUDA_INFO"
	.sectionflags	@""
	.align	4


	//----- nvinfo : EIATTR_CUDA_API_VERSION
	.align		4
        /*0000*/ 	.byte	0x04, 0x37
        /*0002*/ 	.short	(.L_5169 - .L_5168)
.L_5168:
        /*0004*/ 	.word	0x00000082


	//----- nvinfo : EIATTR_KPARAM_INFO
	.align		4
.L_5169:
        /*0008*/ 	.byte	0x04, 0x17
        /*000a*/ 	.short	(.L_5171 - .L_5170)
.L_5170:
        /*000c*/ 	.word	0x00000000
        /*0010*/ 	.short	0x0004
        /*0012*/ 	.short	0x0acc
        /*0014*/ 	.byte	0x00, 0xf0, 0x11, 0x00


	//----- nvinfo : EIATTR_KPARAM_INFO
	.align		4
.L_5171:
        /*0018*/ 	.byte	0x04, 0x17
        /*001a*/ 	.short	(.L_5173 - .L_5172)
.L_5172:
        /*001c*/ 	.word	0x00000000
        /*0020*/ 	.short	0x0003
        /*0022*/ 	.short	0x0ac8
        /*0024*/ 	.byte	0x00, 0xf0, 0x11, 0x00


	//----- nvinfo : EIATTR_KPARAM_INFO
	.align		4
.L_5173:
        /*0028*/ 	.byte	0x04, 0x17
        /*002a*/ 	.short	(.L_5175 - .L_5174)
.L_5174:
        /*002c*/ 	.word	0x00000000
        /*0030*/ 	.short	0x0002
        /*0032*/ 	.short	0x0aa8
        /*0034*/ 	.byte	0x00, 0xf0, 0x81, 0x00


	//----- nvinfo : EIATTR_KPARAM_INFO
	.align		4
.L_5175:
        /*0038*/ 	.byte	0x04, 0x17
        /*003a*/ 	.short	(.L_5177 - .L_5176)
.L_5176:
        /*003c*/ 	.word	0x00000000
        /*0040*/ 	.short	0x0001
        /*0042*/ 	.short	0x0008
        /*0044*/ 	.byte	0x00, 0xf0, 0x81, 0x2a


	//----- nvinfo : EIATTR_KPARAM_INFO
	.align		4
.L_5177:
        /*0048*/ 	.byte	0x04, 0x17
        /*004a*/ 	.short	(.L_5179 - .L_5178)
.L_5178:
        /*004c*/ 	.word	0x00000000
        /*0050*/ 	.short	0x0000
        /*0052*/ 	.short	0x0000
        /*0054*/ 	.byte	0x00, 0xf0, 0x21, 0x00


	//----- nvinfo : EIATTR_SPARSE_MMA_MASK
	.align		4
.L_5179:
        /*0058*/ 	.byte	0x03, 0x50
        /*005a*/ 	.short	0x0000


	//----- nvinfo : EIATTR_MAXREG_COUNT
	.align		4
        /*005c*/ 	.byte	0x03, 0x1b
        /*005e*/ 	.short	0x00ff


	//----- nvinfo : EIATTR_MERCURY_ISA_VERSION
	.align		4
        /*0060*/ 	.byte	0x03, 0x5f
        /*0062*/ 	.short	0x0101


	//----- nvinfo : EIATTR_EXIT_INSTR_OFFSETS
	.align		4
        /*0064*/ 	.byte	0x04, 0x1c
        /*0066*/ 	.short	(.L_5181 - .L_5180)


	//   ....[0]....
.L_5180:
        /*0068*/ 	.word	0x000000b0


	//   ....[1]....
        /*006c*/ 	.word	0x000004e0


	//   ....[2]....
        /*0070*/ 	.word	0x000006a0


	//   ....[3]....
        /*0074*/ 	.word	0x00000960


	//----- nvinfo : EIATTR_CRS_STACK_SIZE
	.align		4
.L_5181:
        /*0078*/ 	.byte	0x04, 0x1e
        /*007a*/ 	.short	(.L_5183 - .L_5182)
.L_5182:
        /*007c*/ 	.word	0x00000000


	//----- nvinfo : EIATTR_CBANK_PARAM_SIZE
	.align		4
.L_5183:
        /*0080*/ 	.byte	0x03, 0x19
        /*0082*/ 	.short	0x0ad0


	//----- nvinfo : EIATTR_PARAM_CBANK
	.align		4
        /*0084*/ 	.byte	0x04, 0x0a
        /*0086*/ 	.short	(.L_5185 - .L_5184)
	.align		4
.L_5184:
        /*0088*/ 	.word	index@(.nv.constant0._ZN2at6native40_GLOBAL__N__2351210d_8_Shape_cu_49f7391c35CatArrayBatchedCopy_alignedK_contigINS1_10OpaqueTypeILj1EEEjLi1ELi128ELi1ELi8EEEvPT_NS1_25CatArrInputTensorMetadataIS5_T0_XT2_EXT3_EEENS1_16TensorSizeStrideIS8_Lj4EEEiS8_)
        /*008c*/ 	.short	0x0210
        /*008e*/ 	.short	0x0ad0


	//----- nvinfo : EIATTR_SW_WAR
	.align		4
.L_5185:
        /*0090*/ 	.byte	0x04, 0x36
        /*0092*/ 	.short	(.L_5187 - .L_5186)
.L_5186:
        /*0094*/ 	.word	0x00000008
.L_5187:


//--------------------- .nv.info._ZN2at6native40_GLOBAL__N__2351210d_8_Shape_cu_49f7391c35CatArrayBatchedCopy_alignedK_contigINS1_10OpaqueTypeILj1EEEjLi1ELi128ELi1ELi16EEEvPT_NS1_25CatArrInputTensorMetadataIS5_T0_XT2_EXT3_EEENS1_16TensorSizeStrideIS8_Lj4EEEiS8_ --------------------------
	.section	.nv.info._ZN2at6native40_GLOBAL__N__2351210d_8_Shape_cu_49f7391c35CatArrayBatchedCopy_alignedK_contigINS1_10OpaqueTypeILj1EEEjLi1ELi128ELi1ELi16EEEvPT_NS1_25CatArrInputTensorMetadataIS5_T0_XT2_EXT3_EEENS1_16TensorSizeStrideIS8_Lj4EEEiS8_,"",@"SHT_CUDA_INFO"
	.sectionflags	@""
	.align	4


	//----- nvinfo : EIATTR_CUDA_API_VERSION
	.align		4
        /*0000*/ 	.byte	0x04, 0x37
        /*0002*/ 	.short	(.L_5189 - .L_5188)
.L_5188:
        /*0004*/ 	.word	0x00000082


	//----- nvinfo : EIATTR_KPARAM_INFO
	.align		4
.L_5189:
        /*0008*/ 	.byte	0x04, 0x17
        /*000a*/ 	.short	(.L_5191 - .L_5190)
.L_5190:
        /*000c*/ 	.word	0x00000000
        /*0010*/ 	.short	0x0004
        /*0012*/ 	.short	0x0acc
        /*0014*/ 	.byte	0x00, 0xf0, 0x11, 0x00


	//----- nvinfo : EIATTR_KPARAM_INFO
	.align		4
.L_5191:
        /*0018*/ 	.byte	0x04, 0x17
        /*001a*/ 	.short	(.L_5193 - .L_5192)
.L_5192:
        /*001c*/ 	.word	0x00000000
        /*0020*/ 	.short	0x0003
        /*0022*/ 	.short	0x0ac8
        /*0024*/ 	.byte	0x00, 0xf0, 0x11, 0x00


	//----- nvinfo : EIATTR_KPARAM_INFO
	.align		4
.L_5193:
        /*0028*/ 	.byte	0x04, 0x17
        /*002a*/ 	.short	(.L_5195 - .L_5194)
.L_5194:
        /*002c*/ 	.word	0x00000000
        /*0030*/ 	.short	0x0002
        /*0032*/ 	.short	0x0aa8
        /*0034*/ 	.byte	0x00, 0xf0, 0x81, 0x00


	//----- nvinfo : EIATTR_KPARAM_INFO
	.align		4
.L_5195:
        /*0038*/ 	.byte	0x04, 0x17
        /*003a*/ 	.short	(.L_5197 - .L_5196)
.L_5196:
        /*003c*/ 	.word	0x00000000
        /*0040*/ 	.short	0x0001
        /*0042*/ 	.short	0x0008
        /*0044*/ 	.byte	0x00, 0xf0, 0x81, 0x2a


	//----- nvinfo : EIATTR_KPARAM_INFO
	.align		4
.L_5197:
        /*0048*/ 	.byte	0x04, 0x17
        /*004a*/ 	.short	(.L_5199 - .L_5198)
.L_5198:
        /*004c*/ 	.word	0x00000000
        /*0050*/ 	.short	0x0000
        /*0052*/ 	.short	0x0000
        /*0054*/ 	.byte	0x00, 0xf0, 0x21, 0x00


	//----- nvinfo : EIATTR_SPARSE_MMA_MASK
	.align		4
.L_5199:
        /*0058*/ 	.byte	0x03, 0x50
        /*005a*/ 	.short	0x0000


	//----- nvinfo : EIATTR_MAXREG_COUNT
	.align		4
        /*005c*/ 	.byte	0x03, 0x1b
        /*005e*/ 	.short	0x00ff


	//----- nvinfo : EIATTR_MERCURY_ISA_VERSION
	.align		4
        /*0060*/ 	.byte	0x03, 0x5f
        /*0062*/ 	.short	0x0101


	//----- nvinfo : EIATTR_EXIT_INSTR_OFFSETS
	.align		4
        /*0064*/ 	.byte	0x04, 0x1c
        /*0066*/ 	.short	(.L_5201 - .L_5200)


	//   ....[0]....
.L_5200:
        /*0068*/ 	.word	0x000000b0


	//   ....[1]....
        /*006c*/ 	.word	0x00000790


	//   ....[2]....
        /*0070*/ 	.word	0x00000950


	//   ....[3]....
        /*0074*/ 	.word	0x00000c10


	//----- nvinfo : EIATTR_CRS_STACK_SIZE
	.align		4
.L_5201:
        /*0078*/ 	.byte	0x04, 0x1e
        /*007a*/ 	.short	(.L_5203 - .L_5202)
.L_5202:
        /*007c*/ 	.word	0x00000000


	//----- nvinfo : EIATTR_CBANK_PARAM_SIZE
	.align		4
.L_5203:
        /*0080*/ 	.byte	0x03, 0x19
        /*0082*/ 	.short	0x0ad0


	//----- nvinfo : EIATTR_PARAM_CBANK
	.align		4
        /*0084*/ 	.byte	0x04, 0x0a
        /*0086*/ 	.short	(.L_5205 - .L_5204)
	.align		4
.L_5204:
        /*0088*/ 	.word	index@(.nv.constant0._ZN2at6native40_GLOBAL__N__2351210d_8_Shape_cu_49f7391c35CatArrayBatchedCopy_alignedK_contigINS1_10OpaqueTypeILj1EEEjLi1ELi128ELi1ELi16EEEvPT_NS1_25CatArrInputTensorMetadataIS5_T0_XT2_EXT3_EEENS1_16TensorSizeStrideIS8_Lj4EEEiS8_)
        /*008c*/ 	.short	0x0210
        /*008e*/ 	.short	0x0ad0


	//----- nvinfo : EIATTR_SW_WAR
	.align		4
.L_5205:
        /*0090*/ 	.byte	0x04, 0x36
        /*0092*/ 	.short	(.L_5207 - .L_5206)
.L_5206:
        /*0094*/ 	.word	0x00000008
.L_5207:


//--------------------- .nv.info._ZN2at6native40_GLOBAL__N__2351210d_8_Shape_cu_49f7391c30CatArrayBatchedCopy_vectorizedINS1_10OpaqueTypeILj1EEEjLi1ELi128ELi1ELi16ELi16EEEvPcNS1_25CatArrInputTensorMetadataIT_T0_XT2_EXT3_EEENS1_16TensorSizeStrideIS8_Lj4EEEiS8_ --------------------------
	.section	.nv.info._ZN2at6native40_GLOBAL__N__2351210d_8_Shape_cu_49f7391c30CatArrayBatchedCopy_vectorizedINS1_10OpaqueTypeILj1EEEjLi1ELi128ELi1ELi16ELi16EEEvPcNS1_25CatArrInputTensorMetadataIT_T0_XT2_EXT3_EEENS1_16TensorSizeStrideIS8_Lj4EEEiS8_,"",@"SHT_CUDA_INFO"
	.sectionflags	@""
	.align	4


	//----- nvinfo : EIATTR_CUDA_API_VERSION
	.align		4
        /*0000*/ 	.byte	0x04, 0x37
        /*0002*/ 	.short	(.L_5209 - .L_5208)
.L_5208:
        /*0004*/ 	.word	0x00000082


	//----- nvinfo : EIATTR_KPARAM_INFO
	.align		4
.L_5209:
        /*0008*/ 	.byte	0x04, 0x17
        /*000a*/ 	.short	(.L_5211 - .L_5210)
.L_5210:
        /*000c*/ 	.word	0x00000000
        /*0010*/ 	.short	0x0004
        /*0012*/ 	.short	0x0acc
        /*0014*/ 	.byte	0x00, 0xf0, 0x11, 0x00


	//----- nvinfo : EIATTR_KPARAM_INFO
	.align		4
.L_5211:
        /*0018*/ 	.byte	0x04, 0x17
        /*001a*/ 	.short	(.L_5213 - .L_5212)
.L_5212:
        /*001c*/ 	.word	0x00000000
        /*0020*/ 	.short	0x0003
        /*0022*/ 	.short	0x0ac8
        /*0024*/ 	.byte	0x00, 0xf0, 0x11, 0x00


	//----- nvinfo : EIATTR_KPARAM_INFO
	.align		4
.L_5213:
        /*0028*/ 	.byte	0x04, 0x17
        /*002a*/ 	.short	(.L_5215 - .L_5214)
.L_5214:
        /*002c*/ 	.word	0x00000000
        /*0030*/ 	.short	0x0002
        /*0032*/ 	.short	0x0aa8
        /*0034*/ 	.byte	0x00, 0xf0, 0x81, 0x00


	//----- nvinfo : EIATTR_KPARAM_INFO
	.align		4
.L_5215:
        /*0038*/ 	.byte	0x04, 0x17
        /*003a*/ 	.short	(.L_5217 - .L_5216)
.L_5216:
        /*003c*/ 	.word	0x00000000
        /*0040*/ 	.short	0x0001
        /*0042*/ 	.short	0x0008
        /*0044*/ 	.byte	0x00, 0xf0, 0x81, 0x2a


	//----- nvinfo : EIATTR_KPARAM_INFO
	.align		4
.L_5217:
        /*0048*/ 	.byte	0x04, 0x17
        /*004a*/ 	.short	(.L_5219 - .L_5218)
.L_5218:
        /*004c*/ 	.word	0x00000000
        /*0050*/ 	.short	0x0000
        /*0052*/ 	.short	0x0000
        /*0054*/ 	.byte	0x00, 0xf0, 0x21, 0x00


	//----- nvinfo : EIATTR_SPARSE_MMA_MASK
	.align		4
.L_5219:
        /*0058*/ 	.byte	0x03, 0x50
        /*005a*/ 	.short	0x0000


	//----- nvinfo : EIATTR_MAXREG_COUNT
	.align		4
        /*005c*/ 	.byte	0x03, 0x1b
        /*005e*/ 	.short	0x00ff


	//----- nvinfo : EIATTR_MERCURY_ISA_VERSION
	.align		4
        /*0060*/ 	.byte	0x03, 0x5f
        /*0062*/ 	.short	0x0101


	//----- nvinfo : EIATTR_EXIT_INSTR_OFFSETS
	.align		4
        /*0064*/ 	.byte	0x04, 0x1c
        /*0066*/ 	.short	(.L_5221 - .L_5220)


	//   ....[0]....
.L_5220:
        /*0068*/ 	.word	0x000000b0


	//   ....[1]....
        /*006c*/ 	.word	0x00000220


	//----- nvinfo : EIATTR_CRS_STACK_SIZE
	.align		4
.L_5221:
        /*0070*/ 	.byte	0x04, 0x1e
        /*0072*/ 	.short	(.L_5223 - .L_5222)
.L_5222:
        /*0074*/ 	.word	0x00000000


	//----- nvinfo : EIATTR_CBANK_PARAM_SIZE
	.align		4
.L_5223:
        /*0078*/ 	.byte	0x03, 0x19
        /*007a*/ 	.short	0x0ad0


	//----- nvinfo : EIATTR_PARAM_CBANK
	.align		4
        /*007c*/ 	.byte	0x04, 0x0a
        /*007e*/ 	.short	(.L_5225 - .L_5224)
	.align		4
.L_5224:
        /*0080*/ 	.word	index@(.nv.constant0._ZN2at6native40_GLOBAL__N__2351210d_8_Shape_cu_49f7391c30CatArrayBatchedCopy_vectorizedINS1_10OpaqueTypeILj1EEEjLi1ELi128ELi1ELi16ELi16EEEvPcNS1_25CatArrInputTensorMetadataIT_T0_XT2_EXT3_EEENS1_16TensorSizeStrideIS8_Lj4EEEiS8_)
        /*0084*/ 	.short	0x0210
        /*0086*/ 	.short	0x0ad0


	//----- nvinfo : EIATTR_SW_WAR
	.align		4
.L_5225:
        /*0088*/ 	.byte	0x04, 0x36
        /*008a*/ 	.short	(.L_5227 - .L_5226)
.L_5226:
        /*008c*/ 	.word	0x00000008
.L_5227:


//--------------------- .nv.callgraph             --------------------------
	.section	.nv.callgraph,"",@"SHT_CUDA_CALLGRAPH"
	.align	4
	.sectionentsize	8
	.align		4
        /*0000*/ 	.word	0x00000000
	.align		4
        /*0004*/ 	.word	0xffffffff
	.align		4
        /*0008*/ 	.word	0x00000000
	.align		4
        /*000c*/ 	.word	0xfffffffe
	.align		4
        /*0010*/ 	.word	0x00000000
	.align		4
        /*0014*/ 	.word	0xfffffffd
	.align		4
        /*0018*/ 	.word	0x00000000
	.align		4
        /*001c*/ 	.word	0xfffffffc


//--------------------- .nv.constant4             --------------------------
	.section	.nv.constant4,"a",@progbits
	.align	8
	.align		8
.nv.constant4:
        /*0000*/ 	.dword	_ZN38_INTERNAL_2351210d_8_Shape_cu_49f7391c4cuda3std3__45__cpo5beginE
	.align		8
        /*0008*/ 	.dword	_ZN38_INTERNAL_2351210d_8_Shape_cu_49f7391c4cuda3std3__45__cpo3endE
	.align		8
        /*0010*/ 	.dword	_ZN38_INTERNAL_2351210d_8_Shape_cu_49f7391c4cuda3std3__45__cpo6cbeginE
	.align		8
        /*0018*/ 	.dword	_ZN38_INTERNAL_2351210d_8_Shape_cu_49f7391c4cuda3std3__45__cpo4cendE
	.align		8
        /*0020*/ 	.dword	_ZN38_INTERNAL_2351210d_8_Shape_cu_49f7391c4cuda3std3__45__cpo6rbeginE
	.align		8
        /*0028*/ 	.dword	_ZN38_INTERNAL_2351210d_8_Shape_cu_49f7391c4cuda3std3__45__cpo4rendE
	.align		8
        /*0030*/ 	.dword	_ZN38_INTERNAL_2351210d_8_Shape_cu_49f7391c4cuda3std3__45__cpo7crbeginE
	.align		8
        /*0038*/ 	.dword	_ZN38_INTERNAL_2351210d_8_Shape_cu_49f7391c4cuda3std3__45__cpo5crendE
	.align		8
        /*0040*/ 	.dword	_ZN38_INTERNAL_2351210d_8_Shape_cu_49f7391c4cuda3std3__440_GLOBAL__N__2351210d_8_Shape_cu_49f7391c6ignoreE
	.align		8
        /*0048*/ 	.dword	_ZN38_INTERNAL_2351210d_8_Shape_cu_49f7391c4cuda3std3__419piecewise_constructE
	.align		8
        /*0050*/ 	.dword	_ZN38_INTERNAL_2351210d_8_Shape_cu_49f7391c4cuda3std3__48in_placeE
	.align		8
        /*0058*/ 	.dword	_ZN38_INTERNAL_2351210d_8_Shape_cu_49f7391c4cuda3std3__420unreachable_sentinelE
	.align		8
        /*0060*/ 	.dword	_ZN38_INTERNAL_2351210d_8_Shape_cu_49f7391c4cuda3std6ranges3__45__cpo4swapE
	.align		8
        /*0068*/ 	.dword	_ZN38_INTERNAL_2351210d_8_Shape_cu_49f7391c4cuda3std6ranges3__45__cpo9iter_moveE
	.align		8
        /*0070*/ 	.dword	_ZN38_INTERNAL_2351210d_8_Shape_cu_49f7391c4cuda3std6ranges3__45__cpo5beginE
	.align		8
        /*0078*/ 	.dword	_ZN38_INTERNAL_2351210d_8_Shape_cu_49f7391c4cuda3std6ranges3__45__cpo3endE
	.align		8
        /*0080*/ 	.dword	_ZN38_INTERNAL_2351210d_8_Shape_cu_49f7391c4cuda3std6ranges3__45__cpo6cbeginE
	.align		8
        /*0088*/ 	.dword	_ZN38_INTERNAL_2351210d_8_Shape_cu_49f7391c4cuda3std6ranges3__45__cpo4cendE
	.align		8
        /*0090*/ 	.dword	_ZN38_INTERNAL_2351210d_8_Shape_cu_49f7391c4cuda3std6ranges3__45__cpo7advanceE
	.align		8
        /*0098*/ 	.dword	_ZN38_INTERNAL_2351210d_8_Shape_cu_49f7391c4cuda3std6ranges3__45__cpo9iter_swapE
	.align		8
        /*00a0*/ 	.dword	_ZN38_INTERNAL_2351210d_8_Shape_cu_49f7391c4cuda3std6ranges3__45__cpo4nextE
	.align		8
        /*00a8*/ 	.dword	_ZN38_INTERNAL_2351210d_8_Shape_cu_49f7391c4cuda3std6ranges3__45__cpo4prevE
	.align		8
        /*00b0*/ 	.dword	_ZN38_INTERNAL_2351210d_8_Shape_cu_49f7391c4cuda3std6ranges3__45__cpo4dataE
	.align		8
        /*00b8*/ 	.dword	_ZN38_INTERNAL_2351210d_8_Shape_cu_49f7391c4cuda3std6ranges3__45__cpo5cdataE
	.align		8
        /*00c0*/ 	.dword	_ZN38_INTERNAL_2351210d_8_Shape_cu_49f7391c4cuda3std6ranges3__45__cpo4sizeE
	.align		8
        /*00c8*/ 	.dword	_ZN38_INTERNAL_2351210d_8_Shape_cu_49f7391c4cuda3std6ranges3__45__cpo5ssizeE
	.align		8
        /*00d0*/ 	.dword	_ZN38_INTERNAL_2351210d_8_Shape_cu_49f7391c4cuda3std6ranges3__45__cpo8distanceE
	.align		8
        /*00d8*/ 	.dword	_ZN38_INTERNAL_2351210d_8_Shape_cu_49f7391c6thrust23THRUST_300001_SM_900_NS6system6detail10sequential3seqE


//--------------------- .text._ZN2at6native40_GLOBAL__N__2351210d_8_Shape_cu_49f7391c19CatArrayBatchedCopyINS1_10OpaqueTypeILj16EEEjLi4ELi64ELi64EEEvPT_NS1_25CatArrInputTensorMetadataIS5_T0_XT2_EXT3_EEENS1_16TensorSizeStrideIS8_Lj4EEEiS8_ --------------------------
	.section	.text._ZN2at6native40_GLOBAL__N__2351210d_8_Shape_cu_49f7391c19CatArrayBatchedCopyINS1_10OpaqueTypeILj16EEEjLi4ELi64ELi64EEEvPT_NS1_25CatArrInputTensorMetadataIS5_T0_XT2_EXT3_EEENS1_16TensorSizeStrideIS8_Lj4EEEiS8_,"ax",@progbits
	.align	128
.text._ZN2at6native40_GLOBAL__N__2351210d_8_Shape_cu_49f7391c19CatArrayBatchedCopyINS1_10OpaqueTypeILj16EEEjLi4ELi64ELi64EEEvPT_NS1_25CatArrInputTensorMetadataIS5_T0_XT2_EXT3_EEENS1_16TensorSizeStrideIS8_Lj4EEEiS8_:
        .type           _ZN2at6native40_GLOBAL__N__2351210d_8_Shape_cu_49f7391c19CatArrayBatchedCopyINS1_10OpaqueTypeILj16EEEjLi4ELi64ELi64EEEvPT_NS1_25CatArrInputTensorMetadataIS5_T0_XT2_EXT3_EEENS1_16TensorSizeStrideIS8_Lj4EEEiS8_,@function
        .size           _ZN2at6native40_GLOBAL__N__2351210d_8_Shape_cu_49f7391c19CatArrayBatchedCopyINS1_10OpaqueTypeILj16EEEjLi4ELi64ELi64EEEvPT_NS1_25CatArrInputTensorMetadataIS5_T0_XT2_EXT3_EEENS1_16TensorSizeStrideIS8_Lj4EEEiS8_,(.L_x_980 - _ZN2at6native40_GLOBAL__N__2351210d_8_Shape_cu_49f7391c19CatArrayBatchedCopyINS1_10OpaqueTypeILj16EEEjLi4ELi64ELi64EEEvPT_NS1_25CatArrInputTensorMetadataIS5_T0_XT2_EXT3_EEENS1_16TensorSizeStrideIS8_Lj4EEEiS8_)
        .other          _ZN2at6native40_GLOBAL__N__2351210d_8_Shape_cu_49f7391c19CatArrayBatchedCopyINS1_10OpaqueTypeILj16EEEjLi4ELi64ELi64EEEvPT_NS1_25CatArrInputTensorMetadataIS5_T0_XT2_EXT3_EEENS1_16TensorSizeStrideIS8_Lj4EEEiS8_,@"STO_CUDA_ENTRY STV_DEFAULT"
_ZN2at6native40_GLOBAL__N__2351210d_8_Shape_cu_49f7391c19CatArrayBatchedCopyINS1_10OpaqueTypeILj16EEEjLi4ELi64ELi64EEEvPT_NS1_25CatArrInputTensorMetadataIS5_T0_XT2_EXT3_EEENS1_16TensorSizeStrideIS8_Lj4EEEiS8_:
[----:B------:R-:W-:Y:S08]  /*0000*/  LDC R1, c[0x0][0x28] ;  /* 0x00000a00ff017b82 */ /* 0x000ff00000000800 */
[----:B------:R-:W0:Y:S01]  /*0010*/  S2UR UR5, SR_CTAID.Y ;  /* 0x00000000000579c3 */ /* 0x000e220000002600 */
[----:B------:R-:W1:Y:S01]  /*0020*/  S2R R0, SR_CTAID.X ;  /* 0x0000000000007919 */ /* 0x000e620000002500 */
[----:B------:R-:W-:Y:S01]  /*0030*/  UMOV UR4, 0x8 ;  /* 0x0000000800047882 */ /* 0x000fe20000000000 */
[----:B------:R-:W-:Y:S01]  /*0040*/  ULDC UR7, c[0x0][0x0] ;  /* 0x0000000000077ab9 */ /* 0x000fe20000000800 */
[----:B------:R-:W1:Y:S01]  /*0050*/  S2R R3, SR_TID.X ;  /* 0x0000000000037919 */ /* 0x000e620000002100 */
[----:B0-----:R-:W-:-:S12]  /*0060*/  ULEA UR4, UR5, UR4, 0x2 ;  /* 0x0000000405047291 */ /* 0x001fd8000f8e103f */
[----:B------:R-:W-:Y:S01]  /*0070*/  ULDC UR16, c[0x0][UR4+0x610] ;  /* 0x0001840004107abb */ /* 0x000fe20008000800 */
[----:B-1----:R-:W-:-:S05]  /*0080*/  IMAD R0, R0, UR7, R3 ;  /* 0x0000000700007c24 */ /* 0x002fca000f8e0203 */
[----:B------:R-:W-:-:S13]  /*0090*/  ISETP.GE.U32.AND P0, PT, R0, UR16, PT ;  /* 0x0000001000007c0c */ /* 0x000fda000bf06070 */
[----:B------:R-:W-:Y:S05]  /*00a0*/  @P0 EXIT ;  /* 0x000000000000094d */ /* 0x000fea0003800000 */
[----:B------:R-:W-:Y:S01]  /*00b0*/  ULDC UR12, c[0x0][0xf78] ;  /* 0x0003de00000c7ab9 */ /* 0x000fe20000000800 */
[----:B------:R-:W-:Y:S01]  /*00c0*/  ULDC UR17, c[0x0][UR4+0x510] ;  /* 0x0001440004117abb */ /* 0x000fe20008000800 */
[----:B------:R-:W-:Y:S01]  /*00d0*/  UISETP.NE.AND UP0, UPT, UR12, 0x3, UPT ;  /* 0x000000030c00788c */ /* 0x000fe2000bf05270 */
[----:B------:R-:W-:Y:S01]  /*00e0*/  ULDC.64 UR10, c[0x0][0xf60] ;  /* 0x0003d800000a7ab9 */ /* 0x000fe20000000a00 */
[----:B------:R-:W-:Y:S02]  /*00f0*/  USHF.L.U32 UR15, UR5, 0x5, URZ ;  /* 0x00000005050f7899 */ /* 0x000fe4000800063f */
[----:B------:R-:W-:Y:S02]  /*0100*/  USEL UR8, UR17, UR11, !UP0 ;  /* 0x0000000b11087287 */ /* 0x000fe4000c000000 */
[----:B------:R-:W-:Y:S02]  /*0110*/  USHF.L.U32 UR11, UR5, 0x3, URZ ;  /* 0x00000003050b7899 */ /* 0x000fe4000800063f */
[----:B------:R-:W-:Y:S01]  /*0120*/  UISETP.NE.AND UP1, UPT, UR12, 0x2, UPT ;  /* 0x000000020c00788c */ /* 0x000fe2000bf25270 */
[----:B------:R-:W-:Y:S01]  /*0130*/  ULDC.U8 UR5, c[0x0][UR5+0x718] ;  /* 0x0001c60005057abb */ /* 0x000fe20008000000 */
[----:B------:R-:W-:Y:S01]  /*0140*/  ULDC UR6, c[0x0][0xc] ;  /* 0x0000030000067ab9 */ /* 0x000fe20000000800 */
[----:B------:R-:W-:Y:S01]  /*0150*/  ISETP.NE.AND P0, PT, RZ, UR5, PT ;  /* 0x00000005ff007c0c */ /* 0x000fe2000bf05270 */
[----:B------:R-:W-:-:S02]  /*0160*/  UISETP.NE.AND UP2, UPT, UR12, 0x1, UPT ;  /* 0x000000010c00788c */ /* 0x000fc4000bf45270 */
[----:B------:R-:W-:Y:S02]  /*0170*/  USEL UR9, UR17, UR10, !UP1 ;  /* 0x0000000a11097287 */ /* 0x000fe4000c800000 */
[----:B------:R-:W-:Y:S01]  /*0180*/  UIMAD UR7, UR7, UR6, URZ ;  /* 0x00000006070772a4 */ /* 0x000fe2000f8e023f */
[----:B------:R-:W-:Y:S02]  /*0190*/  ULDC UR10, c[0x0][0xf5c] ;  /* 0x0003d700000a7ab9 */ /* 0x000fe40000000800 */
[----:B------:R-:W-:Y:S01]  /*01a0*/  ULDC UR6, c[0x0][UR4+0x410] ;  /* 0x0001040004067abb */ /* 0x000fe20008000800 */
[----:B------:R-:W-:Y:S01]  /*01b0*/  USEL UR10, UR17, UR10, !UP2 ;  /* 0x0000000a110a7287 */ /* 0x000fe2000d000000 */
[----:B------:R-:W-:Y:S01]  /*01c0*/  ULDC.64 UR20, c[0x0][0x208] ;  /* 0x0000820000147ab9 */ /* 0x000fe20000000a00 */
[----:B------:R-:W-:Y:S02]  /*01d0*/  ULDC.64 UR4, c[0x0][UR11+0x218] ;  /* 0x000086000b047abb */ /* 0x000fe40008000a00 */
[----:B------:R-:W-:Y:S08]  /*01e0*/  @!P0 BRA `(.L_x_0) ;  /* 0x0000000400508947 */ /* 0x000ff00003800000 */
[----:B------:R-:W0:Y:S01]  /*01f0*/  I2F.U32.RP R2, UR8 ;  /* 0x0000000800027d06 */ /* 0x000e220008209000 */
[----:B------:R-:W-:Y:S01]  /*0200*/  IMAD R9, RZ, RZ, -UR8 ;  /* 0x80000008ff097e24 */ /* 0x000fe2000f8e02ff */
[----:B------:R-:W-:Y:S01]  /*0210*/  IADD3 R13, RZ, -UR9, RZ ;  /* 0x80000009ff0d7c10 */ /* 0x000fe2000fffe0ff */
[----:B------:R-:W-:Y:S01]  /*0220*/  IMAD R15, RZ, RZ, -UR10 ;  /* 0x8000000aff0f7e24 */ /* 0x000fe2000f8e02ff */
[----:B------:R-:W-:Y:S01]  /*0230*/  BSSY B0, `(.L_x_1) ;  /* 0x000004e000007945 */ /* 0x000fe20003800000 */
[----:B------:R-:W-:Y:S01]  /*0240*/  ISETP.NE.U32.AND P0, PT, RZ, UR8, PT ;  /* 0x00000008ff007c0c */ /* 0x000fe2000bf05070 */
[----:B------:R-:W-:Y:S01]  /*0250*/  ULDC UR11, c[0x0][0xf7c] ;  /* 0x0003df00000b7ab9 */ /* 0x000fe20000000800 */
[----:B------:R-:W-:Y:S01]  /*0260*/  ISETP.NE.U32.AND P1, PT, RZ, UR9, PT ;  /* 0x00000009ff007c0c */ /* 0x000fe2000bf25070 */
[----:B------:R-:W1:Y:S01]  /*0270*/  I2F.U32.RP R3, UR9 ;  /* 0x0000000900037d06 */ /* 0x000e620008209000 */
[----:B------:R-:W-:Y:S01]  /*0280*/  ISETP.NE.U32.AND P2, PT, RZ, UR10, PT ;  /* 0x0000000aff007c0c */ /* 0x000fe2000bf45070 */
[----:B------:R-:W-:Y:S01]  /*0290*/  ULDC.64 UR12, c[0x0][0xf70] ;  /* 0x0003dc00000c7ab9 */ /* 0x000fe20000000a00 */
[----:B------:R-:W-:Y:S01]  /*02a0*/  LOP3.LUT R12, RZ, UR8, RZ, 0x33, !PT ;  /* 0x00000008ff0c7c12 */ /* 0x000fe2000f8e33ff */
[----:B------:R-:W-:-:S04]  /*02b0*/  ULDC.64 UR14, c[0x0][0xf68] ;  /* 0x0003da00000e7ab9 */ /* 0x000fc80000000a00 */
[----:B------:R-:W2:Y:S08]  /*02c0*/  I2F.U32.RP R8, UR10 ;  /* 0x0000000a00087d06 */ /* 0x000eb00008209000 */
[----:B0-----:R-:W0:Y:S08]  /*02d0*/  MUFU.RCP R2, R2 ;  /* 0x0000000200027308 */ /* 0x001e300000001000 */
[----:B-1----:R-:W1:Y:S08]  /*02e0*/  MUFU.RCP R3, R3 ;  /* 0x0000000300037308 */ /* 0x002e700000001000 */
[----:B--2---:R-:W2:Y:S01]  /*02f0*/  MUFU.RCP R8, R8 ;  /* 0x0000000800087308 */ /* 0x004ea20000001000 */
[----:B0-----:R-:W-:-:S07]  /*0300*/  IADD3 R4, R2, 0xffffffe, RZ ;  /* 0x0ffffffe02047810 */ /* 0x001fce0007ffe0ff */
[----:B------:R0:W3:Y:S01]  /*0310*/  F2I.FTZ.U32.TRUNC.NTZ R5, R4 ;  /* 0x0000000400057305 */ /* 0x0000e2000021f000 */
[----:B-1----:R-:W-:Y:S02]  /*0320*/  VIADD R6, R3, 0xffffffe ;  /* 0x0ffffffe03067836 */ /* 0x002fe40000000000 */
[----:B------:R-:W1:Y:S05]  /*0330*/  LDC.64 R2, c[0x0][0x210] ;  /* 0x00008400ff027b82 */ /* 0x000e6a0000000a00 */
[----:B------:R4:W5:Y:S01]  /*0340*/  F2I.FTZ.U32.TRUNC.NTZ R7, R6 ;  /* 0x0000000600077305 */ /* 0x000962000021f000 */
[----:B--2---:R-:W-:Y:S01]  /*0350*/  IADD3 R10, R8, 0xffffffe, RZ ;  /* 0x0ffffffe080a7810 */ /* 0x004fe20007ffe0ff */
[----:B0-----:R-:W-:Y:S01]  /*0360*/  HFMA2.MMA R4, -RZ, RZ, 0, 0 ;  /* 0x00000000ff047435 */ /* 0x001fe200000001ff */
[----:B---3--:R-:W-:-:S05]  /*0370*/  IMAD R9, R9, R5, RZ ;  /* 0x0000000509097224 */ /* 0x008fca00078e02ff */
[----:B------:R0:W2:Y:S01]  /*0380*/  F2I.FTZ.U32.TRUNC.NTZ R11, R10 ;  /* 0x0000000a000b7305 */ /* 0x0000a2000021f000 */
[----:B----4-:R-:W-:-:S03]  /*0390*/  IMAD.MOV.U32 R6, RZ, RZ, RZ ;  /* 0x000000ffff067224 */ /* 0x010fc600078e00ff */
[----:B------:R-:W-:-:S04]  /*03a0*/  IMAD.HI.U32 R9, R5, R9, R4 ;  /* 0x0000000905097227 */ /* 0x000fc800078e0004 */
[----:B-----5:R-:W-:Y:S01]  /*03b0*/  IMAD R13, R13, R7, RZ ;  /* 0x000000070d0d7224 */ /* 0x020fe200078e02ff */
[----:B0-----:R-:W-:-:S03]  /*03c0*/  MOV R10, RZ ;  /* 0x000000ff000a7202 */ /* 0x001fc60000000f00 */
[----:B------:R-:W-:Y:S01]  /*03d0*/  IMAD.HI.U32 R8, R7, R13, R6 ;  /* 0x0000000d07087227 */ /* 0x000fe200078e0006 */
[----:B------:R-:W-:-:S03]  /*03e0*/  LOP3.LUT R13, RZ, UR9, RZ, 0x33, !PT ;  /* 0x00000009ff0d7c12 */ /* 0x000fc6000f8e33ff */
[----:B--2---:R-:W-:-:S04]  /*03f0*/  IMAD R5, R15, R11, RZ ;  /* 0x0000000b0f057224 */ /* 0x004fc800078e02ff */
[----:B------:R-:W-:Y:S01]  /*0400*/  IMAD.HI.U32 R11, R11, R5, R10 ;  /* 0x000000050b0b7227 */ /* 0x000fe200078e000a */
[----:B------:R-:W-:-:S07]  /*0410*/  LOP3.LUT R10, RZ, UR10, RZ, 0x33, !PT ;  /* 0x0000000aff0a7c12 */ /* 0x000fce000f8e33ff */
.L_x_2:
[----:B0-----:R-:W-:-:S04]  /*0420*/  IMAD.MOV.U32 R5, RZ, RZ, 0x10 ;  /* 0x00000010ff057424 */ /* 0x001fc800078e00ff */
[----:B------:R-:W-:-:S06]  /*0430*/  IMAD.WIDE.U32 R4, R0, R5, UR4 ;  /* 0x0000000400047e25 */ /* 0x000fcc000f8e0005 */
[----:B------:R-:W2:Y:S01]  /*0440*/  LDG.E.128 R4, desc[UR20][R4.64] ;  /* 0x0000001404047981 */ /* 0x000ea2000c1e1d00 */
[----:B------:R-:W-:-:S05]  /*0450*/  IMAD.HI.U32 R15, R9, R0, RZ ;  /* 0x00000000090f7227 */ /* 0x000fca00078e00ff */
[----:B------:R-:W-:-:S05]  /*0460*/  IADD3 R17, -R15, RZ, RZ ;  /* 0x000000ff0f117210 */ /* 0x000fca0007ffe1ff */
[----:B------:R-:W-:-:S05]  /*0470*/  IMAD R14, R17, UR8, R0 ;  /* 0x00000008110e7c24 */ /* 0x000fca000f8e0200 */
[----:B------:R-:W-:-:S13]  /*0480*/  ISETP.GE.U32.AND P3, PT, R14, UR8, PT ;  /* 0x000000080e007c0c */ /* 0x000fda000bf66070 */
[----:B------:R-:W-:Y:S01]  /*0490*/  @P3 VIADD R14, R14, -UR8 ;  /* 0x800000080e0e3c36 */ /* 0x000fe20008000000 */
[----:B------:R-:W-:-:S04]  /*04a0*/  @P3 IADD3 R15, R15, 0x1, RZ ;  /* 0x000000010f0f3810 */ /* 0x000fc80007ffe0ff */
[----:B------:R-:W-:-:S13]  /*04b0*/  ISETP.GE.U32.AND P4, PT, R14, UR8, PT ;  /* 0x000000080e007c0c */ /* 0x000fda000bf86070 */
[----:B------:R-:W-:-:S05]  /*04c0*/  @P4 VIADD R15, R15, 0x1 ;  /* 0x000000010f0f4836 */ /* 0x000fca0000000000 */
[----:B------:R-:W-:-:S05]  /*04d0*/  SEL R15, R12, R15, !P0 ;  /* 0x0000000f0c0f7207 */ /* 0x000fca0004000000 */
        /* <DEDUP_REMOVED lines=9> */
[----:B------:R-:W-:-:S04]  /*0570*/  IMAD.HI.U32 R17, R11, R16, RZ ;  /* 0x000000100b117227 */ /* 0x000fc800078e00ff */
[----:B------:R-:W-:Y:S01]  /*0580*/  IMAD.MOV R18, RZ, RZ, -R16 ;  /* 0x000000ffff127224 */ /* 0x000fe200078e0a10 */
[----:B------:R-:W-:-:S05]  /*0590*/  IADD3 R19, -R17, RZ, RZ ;  /* 0x000000ff11137210 */ /* 0x000fca0007ffe1ff */
[----:B------:R-:W-:Y:S02]  /*05a0*/  IMAD R14, R19, UR10, R16 ;  /* 0x0000000a130e7c24 */ /* 0x000fe4000f8e0210 */
[--C-:B------:R-:W-:Y:S02]  /*05b0*/  IMAD.MOV R19, RZ, RZ, -R15.reuse ;  /* 0x000000ffff137224 */ /* 0x100fe400078e0a0f */
[----:B------:R-:W-:Y:S01]  /*05c0*/  IMAD R15, R18, UR9, R15 ;  /* 0x00000009120f7c24 */ /* 0x000fe2000f8e020f */
[----:B------:R-:W-:-:S13]  /*05d0*/  ISETP.GE.U32.AND P3, PT, R14, UR10, PT ;  /* 0x0000000a0e007c0c */ /* 0x000fda000bf66070 */
[----:B------:R-:W-:Y:S01]  /*05e0*/  @P3 VIADD R14, R14, -UR10 ;  /* 0x8000000a0e0e3c36 */ /* 0x000fe20008000000 */
[----:B------:R-:W-:-:S04]  /*05f0*/  @P3 IADD3 R17, R17, 0x1, RZ ;  /* 0x0000000111113810 */ /* 0x000fc80007ffe0ff */
[----:B------:R-:W-:Y:S01]  /*0600*/  ISETP.GE.U32.AND P4, PT, R14, UR10, PT ;  /* 0x0000000a0e007c0c */ /* 0x000fe2000bf86070 */
[----:B------:R-:W-:Y:S01]  /*0610*/  IMAD R14, R19, UR8, R0 ;  /* 0x00000008130e7c24 */ /* 0x000fe2000f8e0200 */
[----:B------:R-:W-:-:S03]  /*0620*/  IADD3 R0, R0, UR7, RZ ;  /* 0x0000000700007c10 */ /* 0x000fc6000fffe0ff */
[----:B------:R-:W-:Y:S01]  /*0630*/  IMAD R14, R14, UR13, RZ ;  /* 0x0000000d0e0e7c24 */ /* 0x000fe2000f8e02ff */
[----:B------:R-:W-:-:S03]  /*0640*/  ISETP.GE.U32.AND P3, PT, R0, UR16, PT ;  /* 0x0000001000007c0c */ /* 0x000fc6000bf66070 */
[----:B------:R-:W-:-:S04]  /*0650*/  IMAD R14, R15, UR12, R14 ;  /* 0x0000000c0f0e7c24 */ /* 0x000fc8000f8e020e */
[----:B------:R-:W-:-:S04]  /*0660*/  @P4 IADD3 R17, R17, 0x1, RZ ;  /* 0x0000000111114810 */ /* 0x000fc80007ffe0ff */
[----:B------:R-:W-:-:S04]  /*0670*/  SEL R17, R10, R17, !P2 ;  /* 0x000000110a117207 */ /* 0x000fc80005000000 */
[----:B------:R-:W-:-:S05]  /*0680*/  IADD3 R19, -R17, RZ, RZ ;  /* 0x000000ff11137210 */ /* 0x000fca0007ffe1ff */
[----:B------:R-:W-:-:S04]  /*0690*/  IMAD R15, R19, UR10, R16 ;  /* 0x0000000a130f7c24 */ /* 0x000fc8000f8e0210 */
[----:B------:R-:W-:Y:S02]  /*06a0*/  IMAD R14, R15, UR15, R14 ;  /* 0x0000000f0f0e7c24 */ /* 0x000fe4000f8e020e */
[----:B------:R-:W-:Y:S02]  /*06b0*/  IMAD.U32 R15, RZ, RZ, UR11 ;  /* 0x0000000bff0f7e24 */ /* 0x000fe4000f8e00ff */
[----:B------:R-:W-:-:S04]  /*06c0*/  IMAD R14, R17, UR14, R14 ;  /* 0x0000000e110e7c24 */ /* 0x000fc8000f8e020e */
[----:B------:R-:W-:-:S04]  /*06d0*/  IMAD R15, R15, UR6, R14 ;  /* 0x000000060f0f7c24 */ /* 0x000fc8000f8e020e */
[----:B-1----:R-:W-:-:S05]  /*06e0*/  IMAD.WIDE.U32 R14, R15, 0x10, R2 ;  /* 0x000000100f0e7825 */ /* 0x002fca00078e0002 */
[----:B--2---:R0:W-:Y:S01]  /*06f0*/  STG.E.128 desc[UR20][R14.64], R4 ;  /* 0x000000040e007986 */ /* 0x0041e2000c101d14 */
[----:B------:R-:W-:Y:S05]  /*0700*/  @!P3 BRA `(.L_x_2) ;  /* 0xfffffffc0044b947 */ /* 0x000fea000383ffff */
[----:B------:R-:W-:Y:S05]  /*0710*/  BSYNC B0 ;  /* 0x0000000000007941 */ /* 0x000fea0003800000 */
.L_x_1:
[----:B------:R-:W-:Y:S05]  /*0720*/  EXIT ;  /* 0x000000000000794d */ /* 0x000fea0003800000 */
.L_x_0:
[----:B------:R-:W0:Y:S01]  /*0730*/  I2F.U32.RP R3, UR8 ;  /* 0x0000000800037d06 */ /* 0x000e220008209000 */
[----:B------:R-:W-:Y:S01]  /*0740*/  ULDC.64 UR12, c[0x0][UR15+0x760] ;  /* 0x0001d8000f0c7abb */ /* 0x000fe20008000a00 */
[----:B------:R-:W-:Y:S01]  /*0750*/  IMAD R11, RZ, RZ, -UR8 ;  /* 0x80000008ff0b7e24 */ /* 0x000fe2000f8e02ff */
[----:B------:R-:W-:Y:S01]  /*0760*/  USEL UR11, UR17, UR13, !UP0 ;  /* 0x0000000d110b7287 */ /* 0x000fe2000c000000 */
[----:B------:R-:W-:Y:S01]  /*0770*/  BSSY B0, `(.L_x_3) ;  /* 0x0000097000007945 */ /* 0x000fe20003800000 */
[----:B------:R-:W-:Y:S01]  /*0780*/  USEL UR14, UR17, UR12, !UP1 ;  /* 0x0000000c110e7287 */ /* 0x000fe2000c800000 */
[----:B------:R-:W-:Y:S01]  /*0790*/  ISETP.NE.U32.AND P0, PT, RZ, UR8, PT ;  /* 0x00000008ff007c0c */ /* 0x000fe2000bf05070 */
[----:B------:R-:W-:Y:S01]  /*07a0*/  ULDC UR26, c[0x0][0xf7c] ;  /* 0x0003df00001a7ab9 */ /* 0x000fe20000000800 */
[----:B------:R-:W-:Y:S01]  /*07b0*/  I2F.U32.RP R6, UR9 ;  /* 0x0000000900067d06 */ /* 0x000fe20008209000 */
[----:B------:R-:W-:Y:S01]  /*07c0*/  @UP2 ULDC UR17, c[0x0][UR15+0x75c] ;  /* 0x0001d7000f112abb */ /* 0x000fe20008000800 */
[----:B------:R-:W-:Y:S01]  /*07d0*/  ISETP.NE.U32.AND P1, PT, RZ, UR9, PT ;  /* 0x00000009ff007c0c */ /* 0x000fe2000bf25070 */
[----:B------:R-:W-:Y:S01]  /*07e0*/  ULDC.64 UR18, c[0x0][UR15+0x768] ;  /* 0x0001da000f127abb */ /* 0x000fe20008000a00 */
[----:B------:R-:W-:Y:S01]  /*07f0*/  IADD3 R19, RZ, -UR14, RZ ;  /* 0x8000000eff137c10 */ /* 0x000fe2000fffe0ff */
[----:B------:R-:W-:Y:S01]  /*0800*/  ULDC.64 UR12, c[0x0][UR15+0x770] ;  /* 0x0001dc000f0c7abb */ /* 0x000fe20008000a00 */
[----:B------:R-:W-:Y:S01]  /*0810*/  ISETP.NE.U32.AND P2, PT, RZ, UR10, PT ;  /* 0x0000000aff007c0c */ /* 0x000fe2000bf45070 */
[----:B------:R-:W-:Y:S01]  /*0820*/  ULDC.64 UR22, c[0x0][0xf70] ;  /* 0x0003dc0000167ab9 */ /* 0x000fe20000000a00 */
[----:B------:R-:W-:Y:S01]  /*0830*/  I2F.U32.RP R2, UR11 ;  /* 0x0000000b00027d06 */ /* 0x000fe20008209000 */
[----:B------:R-:W-:Y:S01]  /*0840*/  LOP3.LUT R18, RZ, UR9, RZ, 0x33, !PT ;  /* 0x00000009ff127c12 */ /* 0x000fe2000f8e33ff */
[----:B------:R-:W-:Y:S01]  /*0850*/  ULDC.64 UR24, c[0x0][0xf68] ;  /* 0x0003da0000187ab9 */ /* 0x000fe20000000a00 */
[----:B------:R-:W-:-:S02]  /*0860*/  ISETP.NE.U32.AND P3, PT, RZ, UR11, PT ;  /* 0x0000000bff007c0c */ /* 0x000fc4000bf65070 */
[----:B------:R-:W-:Y:S02]  /*0870*/  ISETP.NE.U32.AND P4, PT, RZ, UR14, PT ;  /* 0x0000000eff007c0c */ /* 0x000fe4000bf85070 */
[----:B------:R-:W-:Y:S01]  /*0880*/  ISETP.NE.U32.AND P5, PT, RZ, UR17, PT ;  /* 0x00000011ff007c0c */ /* 0x000fe2000bfa5070 */
[----:B------:R-:W-:Y:S01]  /*0890*/  I2F.U32.RP R7, UR10 ;  /* 0x0000000a00077d06 */ /* 0x000fe20008209000 */
[----:B------:R-:W-:Y:S02]  /*08a0*/  LOP3.LUT R20, RZ, UR11, RZ, 0x33, !PT ;  /* 0x0000000bff147c12 */ /* 0x000fe4000f8e33ff */
[----:B------:R-:W-:-:S05]  /*08b0*/  LOP3.LUT R21, RZ, UR14, RZ, 0x33, !PT ;  /* 0x0000000eff157c12 */ /* 0x000fca000f8e33ff */
[----:B0-----:R-:W0:Y:S08]  /*08c0*/  MUFU.RCP R3, R3 ;  /* 0x0000000300037308 */ /* 0x001e300000001000 */
[----:B------:R-:W-:Y:S08]  /*08d0*/  I2F.U32.RP R8, UR17 ;  /* 0x0000001100087d06 */ /* 0x000ff00008209000 */
[----:B------:R-:W-:Y:S01]  /*08e0*/  I2F.U32.RP R4, UR14 ;  /* 0x0000000e00047d06 */ /* 0x000fe20008209000 */
[----:B0-----:R-:W-:-:S07]  /*08f0*/  VIADD R5, R3, 0xffffffe ;  /* 0x0ffffffe03057836 */ /* 0x001fce0000000000 */
[----:B------:R-:W0:Y:S08]  /*0900*/  MUFU.RCP R6, R6 ;  /* 0x0000000600067308 */ /* 0x000e300000001000 */
[----:B------:R-:W1:Y:S08]  /*0910*/  MUFU.RCP R2, R2 ;  /* 0x0000000200027308 */ /* 0x000e700000001000 */
[----:B------:R-:W2:Y:S01]  /*0920*/  MUFU.RCP R7, R7 ;  /* 0x0000000700077308 */ /* 0x000ea20000001000 */
[----:B0-----:R-:W-:-:S07]  /*0930*/  IADD3 R9, R6, 0xffffffe, RZ ;  /* 0x0ffffffe06097810 */ /* 0x001fce0007ffe0ff */
[----:B------:R-:W0:Y:S01]  /*0940*/  MUFU.RCP R8, R8 ;  /* 0x0000000800087308 */ /* 0x000e220000001000 */
[----:B-1----:R-:W-:Y:S01]  /*0950*/  IADD3 R6, R2, 0xffffffe, RZ ;  /* 0x0ffffffe02067810 */ /* 0x002fe20007ffe0ff */
[----:B------:R-:W-:-:S06]  /*0960*/  IMAD R2, RZ, RZ, -UR9 ;  /* 0x80000009ff027e24 */ /* 0x000fcc000f8e02ff */
[----:B------:R-:W1:Y:S01]  /*0970*/  MUFU.RCP R4, R4 ;  /* 0x0000000400047308 */ /* 0x000e620000001000 */
[----:B--2---:R-:W-:-:S07]  /*0980*/  VIADD R12, R7, 0xffffffe ;  /* 0x0ffffffe070c7836 */ /* 0x004fce0000000000 */
[----:B------:R-:W2:Y:S01]  /*0990*/  F2I.FTZ.U32.TRUNC.NTZ R5, R5 ;  /* 0x0000000500057305 */ /* 0x000ea2000021f000 */
[----:B0-----:R-:W-:-:S07]  /*09a0*/  IADD3 R16, R8, 0xffffffe, RZ ;  /* 0x0ffffffe08107810 */ /* 0x001fce0007ffe0ff */
[----:B------:R0:W3:Y:S01]  /*09b0*/  F2I.FTZ.U32.TRUNC.NTZ R3, R9 ;  /* 0x0000000900037305 */ /* 0x0000e2000021f000 */
[----:B-1----:R-:W-:Y:S01]  /*09c0*/  IADD3 R14, R4, 0xffffffe, RZ ;  /* 0x0ffffffe040e7810 */ /* 0x002fe20007ffe0ff */
[----:B------:R-:W-:Y:S02]  /*09d0*/  IMAD.MOV.U32 R4, RZ, RZ, RZ ;  /* 0x000000ffff047224 */ /* 0x000fe400078e00ff */
[----:B--2---:R-:W-:-:S04]  /*09e0*/  IMAD R11, R11, R5, RZ ;  /* 0x000000050b0b7224 */ /* 0x004fc800078e02ff */
[----:B------:R1:W2:Y:S01]  /*09f0*/  F2I.FTZ.U32.TRUNC.NTZ R7, R6 ;  /* 0x0000000600077305 */ /* 0x0002a2000021f000 */
[----:B0-----:R-:W-:Y:S01]  /*0a00*/  IADD3 R9, RZ, -UR10, RZ ;  /* 0x8000000aff097c10 */ /* 0x001fe2000fffe0ff */
[----:B------:R-:W-:-:S04]  /*0a10*/  IMAD.HI.U32 R11, R5, R11, R4 ;  /* 0x0000000b050b7227 */ /* 0x000fc800078e0004 */
[----:B---3--:R-:W-:Y:S02]  /*0a20*/  IMAD R5, R2, R3, RZ ;  /* 0x0000000302057224 */ /* 0x008fe400078e02ff */
[----:B------:R0:W3:Y:S01]  /*0a30*/  F2I.FTZ.U32.TRUNC.NTZ R13, R12 ;  /* 0x0000000c000d7305 */ /* 0x0000e2000021f000 */
[----:B-1----:R-:W-:Y:S01]  /*0a40*/  IADD3 R6, RZ, -UR11, RZ ;  /* 0x8000000bff067c10 */ /* 0x002fe2000fffe0ff */
[----:B------:R-:W-:-:S04]  /*0a50*/  IMAD.MOV.U32 R2, RZ, RZ, RZ ;  /* 0x000000ffff027224 */ /* 0x000fc800078e00ff */
[----:B------:R-:W-:Y:S02]  /*0a60*/  IMAD.HI.U32 R10, R3, R5, R2 ;  /* 0x00000005030a7227 */ /* 0x000fe400078e0002 */
[----:B------:R1:W4:Y:S01]  /*0a70*/  F2I.FTZ.U32.TRUNC.NTZ R17, R16 ;  /* 0x0000001000117305 */ /* 0x000322000021f000 */
[----:B0-----:R-:W-:Y:S01]  /*0a80*/  HFMA2.MMA R12, -RZ, RZ, 0, 0 ;  /* 0x00000000ff0c7435 */ /* 0x001fe200000001ff */
[----:B--2---:R-:W-:Y:S01]  /*0a90*/  IMAD R3, R6, R7, RZ ;  /* 0x0000000706037224 */ /* 0x004fe200078e02ff */
[----:B------:R-:W-:Y:S01]  /*0aa0*/  MOV R6, RZ ;  /* 0x000000ff00067202 */ /* 0x000fe20000000f00 */
[----:B---3--:R-:W-:-:S04]  /*0ab0*/  IMAD R5, R9, R13, RZ ;  /* 0x0000000d09057224 */ /* 0x008fc800078e02ff */
[----:B------:R0:W2:Y:S01]  /*0ac0*/  F2I.FTZ.U32.TRUNC.NTZ R15, R14 ;  /* 0x0000000e000f7305 */ /* 0x0000a2000021f000 */
[----:B-1----:R-:W-:Y:S02]  /*0ad0*/  MOV R16, RZ ;  /* 0x000000ff00107202 */ /* 0x002fe40000000f00 */
[----:B------:R-:W-:-:S04]  /*0ae0*/  IMAD.HI.U32 R12, R13, R5, R12 ;  /* 0x000000050d0c7227 */ /* 0x000fc800078e000c */
[----:B----4-:R-:W-:Y:S02]  /*0af0*/  IMAD R2, R17, UR17, RZ ;  /* 0x0000001111027c24 */ /* 0x010fe4000f8e02ff */
[----:B------:R-:W-:Y:S01]  /*0b00*/  IMAD.HI.U32 R13, R7, R3, R6 ;  /* 0x00000003070d7227 */ /* 0x000fe200078e0006 */
[----:B0-----:R-:W-:-:S03]  /*0b10*/  HFMA2.MMA R14, -RZ, RZ, 0, 0 ;  /* 0x00000000ff0e7435 */ /* 0x001fc600000001ff */
[----:B------:R-:W-:Y:S02]  /*0b20*/  IMAD.MOV R7, RZ, RZ, -R2 ;  /* 0x000000ffff077224 */ /* 0x000fe400078e0a02 */
[----:B------:R-:W0:Y:S01]  /*0b30*/  LDC.64 R2, c[0x0][0x210] ;  /* 0x00008400ff027b82 */ /* 0x000e220000000a00 */
[----:B--2---:R-:W-:Y:S01]  /*0b40*/  IMAD R5, R19, R15, RZ ;  /* 0x0000000f13057224 */ /* 0x004fe200078e02ff */
[----:B------:R-:W-:Y:S01]  /*0b50*/  LOP3.LUT R19, RZ, UR10, RZ, 0x33, !PT ;  /* 0x0000000aff137c12 */ /* 0x000fe2000f8e33ff */
[----:B------:R-:W-:Y:S01]  /*0b60*/  IMAD.HI.U32 R16, R17, R7, R16 ;  /* 0x0000000711107227 */ /* 0x000fe200078e0010 */
[----:B------:R-:W-:-:S03]  /*0b70*/  LOP3.LUT R17, RZ, UR8, RZ, 0x33, !PT ;  /* 0x00000008ff117c12 */ /* 0x000fc6000f8e33ff */
[----:B------:R-:W-:Y:S01]  /*0b80*/  IMAD.HI.U32 R14, R15, R5, R14 ;  /* 0x000000050f0e7227 */ /* 0x000fe200078e000e */
[----:B------:R-:W-:-:S07]  /*0b90*/  LOP3.LUT R15, RZ, UR17, RZ, 0x33, !PT ;  /* 0x00000011ff0f7c12 */ /* 0x000fce000f8e33ff */
.L_x_4:
[----:B-1----:R-:W-:-:S04]  /*0ba0*/  IMAD.HI.U32 R5, R13, R0, RZ ;  /* 0x000000000d057227 */ /* 0x002fc800078e00ff */
[----:B------:R-:W-:-:S04]  /*0bb0*/  IMAD.MOV R7, RZ, RZ, -R5 ;  /* 0x000000ffff077224 */ /* 0x000fc800078e0a05 */
[----:B------:R-:W-:-:S05]  /*0bc0*/  IMAD R4, R7, UR11, R0 ;  /* 0x0000000b07047c24 */ /* 0x000fca000f8e0200 */
[----:B------:R-:W-:-:S13]  /*0bd0*/  ISETP.GE.U32.AND P6, PT, R4, UR11, PT ;  /* 0x0000000b04007c0c */ /* 0x000fda000bfc6070 */
[----:B------:R-:W-:Y:S02]  /*0be0*/  @P6 IADD3 R4, R4, -UR11, RZ ;  /* 0x8000000b04046c10 */ /* 0x000fe4000fffe0ff */
[----:B------:R-:W-:Y:S02]  /*0bf0*/  @P6 IADD3 R5, R5, 0x1, RZ ;  /* 0x0000000105056810 */ /* 0x000fe40007ffe0ff */
[----:B------:R-:W-:-:S13]  /*0c00*/  ISETP.GE.U32.AND P6, PT, R4, UR11, PT ;  /* 0x0000000b04007c0c */ /* 0x000fda000bfc6070 */
[----:B------:R-:W-:-:S05]  /*0c10*/  @P6 VIADD R5, R5, 0x1 ;  /* 0x0000000105056836 */ /* 0x000fca0000000000 */
[----:B------:R-:W-:-:S04]  /*0c20*/  SEL R5, R20, R5, !P3 ;  /* 0x0000000514057207 */ /* 0x000fc80005800000 */
[----:B------:R-:W-:Y:S01]  /*0c30*/  IADD3 R9, -R5, RZ, RZ ;  /* 0x000000ff05097210 */ /* 0x000fe20007ffe1ff */
[----:B------:R-:W-:-:S05]  /*0c40*/  IMAD.HI.U32 R4, R14, R5, RZ ;  /* 0x000000050e047227 */ /* 0x000fca00078e00ff */
[----:B------:R-:W-:-:S05]  /*0c50*/  IADD3 R6, -R4, RZ, RZ ;  /* 0x000000ff04067210 */ /* 0x000fca0007ffe1ff */
[----:B------:R-:W-:-:S05]  /*0c60*/  IMAD R6, R6, UR14, R5 ;  /* 0x0000000e06067c24 */ /* 0x000fca000f8e0205 */
[----:B------:R-:W-:-:S13]  /*0c70*/  ISETP.GE.U32.AND P6, PT, R6, UR14, PT ;  /* 0x0000000e06007c0c */ /* 0x000fda000bfc6070 */
[----:B------:R-:W-:Y:S01]  /*0c80*/  @P6 VIADD R6, R6, -UR14 ;  /* 0x8000000e06066c36 */ /* 0x000fe20008000000 */
[----:B------:R-:W-:-:S04]  /*0c90*/  @P6 IADD3 R4, R4, 0x1, RZ ;  /* 0x0000000104046810 */ /* 0x000fc80007ffe0ff */
[----:B------:R-:W-:-:S13]  /*0ca0*/  ISETP.GE.U32.AND P6, PT, R6, UR14, PT ;  /* 0x0000000e06007c0c */ /* 0x000fda000bfc6070 */
[----:B------:R-:W-:-:S04]  /*0cb0*/  @P6 IADD3 R4, R4, 0x1, RZ ;  /* 0x0000000104046810 */ /* 0x000fc80007ffe0ff */
[----:B------:R-:W-:-:S04]  /*0cc0*/  SEL R7, R21, R4, !P4 ;  /* 0x0000000415077207 */ /* 0x000fc80006000000 */
[----:B------:R-:W-:Y:S01]  /*0cd0*/  IADD3 R8, -R7, RZ, RZ ;  /* 0x000000ff07087210 */ /* 0x000fe20007ffe1ff */
[----:B------:R-:W-:-:S04]  /*0ce0*/  IMAD.HI.U32 R6, R16, R7, RZ ;  /* 0x0000000710067227 */ /* 0x000fc800078e00ff */
[----:B------:R-:W-:Y:S01]  /*0cf0*/  IMAD R5, R8, UR14, R5 ;  /* 0x0000000e08057c24 */ /* 0x000fe2000f8e0205 */
[----:B------:R-:W-:-:S05]  /*0d00*/  IADD3 R4, -R6, RZ, RZ ;  /* 0x000000ff06047210 */ /* 0x000fca0007ffe1ff */
[----:B------:R-:W-:-:S05]  /*0d10*/  IMAD R4, R4, UR17, R7 ;  /* 0x0000001104047c24 */ /* 0x000fca000f8e0207 */
[----:B------:R-:W-:-:S13]  /*0d20*/  ISETP.GE.U32.AND P6, PT, R4, UR17, PT ;  /* 0x0000001104007c0c */ /* 0x000fda000bfc6070 */
[----:B------:R-:W-:Y:S01]  /*0d30*/  @P6 IADD3 R4, R4, -UR17, RZ ;  /* 0x8000001104046c10 */ /* 0x000fe2000fffe0ff */
[----:B------:R-:W-:-:S03]  /*0d40*/  @P6 VIADD R6, R6, 0x1 ;  /* 0x0000000106066836 */ /* 0x000fc60000000000 */
[----:B------:R-:W-:Y:S01]  /*0d50*/  ISETP.GE.U32.AND P6, PT, R4, UR17, PT ;  /* 0x0000001104007c0c */ /* 0x000fe2000bfc6070 */
[----:B------:R-:W-:-:S04]  /*0d60*/  IMAD R4, R9, UR11, R0 ;  /* 0x0000000b09047c24 */ /* 0x000fc8000f8e0200 */
[----:B------:R-:W-:-:S04]  /*0d70*/  IMAD R4, R4, UR13, RZ ;  /* 0x0000000d04047c24 */ /* 0x000fc8000f8e02ff */
[----:B------:R-:W-:Y:S02]  /*0d80*/  IMAD R4, R5, UR12, R4 ;  /* 0x0000000c05047c24 */ /* 0x000fe4000f8e0204 */
[----:B------:R-:W-:Y:S02]  /*0d90*/  IMAD.MOV.U32 R5, RZ, RZ, 0x10 ;  /* 0x00000010ff057424 */ /* 0x000fe400078e00ff */
[----:B------:R-:W-:-:S05]  /*0da0*/  @P6 VIADD R6, R6, 0x1 ;  /* 0x0000000106066836 */ /* 0x000fca0000000000 */
[----:B------:R-:W-:-:S04]  /*0db0*/  SEL R6, R15, R6, !P5 ;  /* 0x000000060f067207 */ /* 0x000fc80006800000 */
[----:B------:R-:W-:-:S05]  /*0dc0*/  IADD3 R8, -R6, RZ, RZ ;  /* 0x000000ff06087210 */ /* 0x000fca0007ffe1ff */
[----:B------:R-:W-:-:S04]  /*0dd0*/  IMAD R7, R8, UR17, R7 ;  /* 0x0000001108077c24 */ /* 0x000fc8000f8e0207 */
[----:B------:R-:W-:-:S04]  /*0de0*/  IMAD R7, R7, UR19, R4 ;  /* 0x0000001307077c24 */ /* 0x000fc8000f8e0204 */
[----:B------:R-:W-:-:S04]  /*0df0*/  IMAD R4, R6, UR18, R7 ;  /* 0x0000001206047c24 */ /* 0x000fc8000f8e0207 */
        /* <DEDUP_REMOVED lines=10> */
[----:B------:R-:W-:-:S05]  /*0ea0*/  SEL R9, R17, R8, !P0 ;  /* 0x0000000811097207 */ /* 0x000fca0004000000 */
[----:B------:R-:W-:-:S04]  /*0eb0*/  IMAD.HI.U32 R23, R10, R9, RZ ;  /* 0x000000090a177227 */ /* 0x000fc800078e00ff */
[----:B------:R-:W-:Y:S01]  /*0ec0*/  IMAD.MOV R25, RZ, RZ, -R9 ;  /* 0x000000ffff197224 */ /* 0x000fe200078e0a09 */
[----:B------:R-:W-:-:S03]  /*0ed0*/  IADD3 R8, -R23, RZ, RZ ;  /* 0x000000ff17087210 */ /* 0x000fc60007ffe1ff */
[----:B------:R-:W-:Y:S01]  /*0ee0*/  IMAD R25, R25, UR8, R0 ;  /* 0x0000000819197c24 */ /* 0x000fe2000f8e0200 */
[----:B------:R-:W-:Y:S01]  /*0ef0*/  IADD3 R0, R0, UR7, RZ ;  /* 0x0000000700007c10 */ /* 0x000fe2000fffe0ff */
[----:B------:R-:W-:Y:S02]  /*0f00*/  IMAD R8, R8, UR9, R9 ;  /* 0x0000000908087c24 */ /* 0x000fe4000f8e0209 */
[----:B------:R-:W-:-:S03]  /*0f10*/  IMAD R25, R25, UR23, RZ ;  /* 0x0000001719197c24 */ /* 0x000fc6000f8e02ff */
[----:B------:R-:W-:-:S13]  /*0f20*/  ISETP.GE.U32.AND P6, PT, R8, UR9, PT ;  /* 0x0000000908007c0c */ /* 0x000fda000bfc6070 */
[----:B------:R-:W-:Y:S01]  /*0f30*/  @P6 IADD3 R8, R8, -UR9, RZ ;  /* 0x8000000908086c10 */ /* 0x000fe2000fffe0ff */
[----:B------:R-:W-:-:S03]  /*0f40*/  @P6 VIADD R23, R23, 0x1 ;  /* 0x0000000117176836 */ /* 0x000fc60000000000 */
[----:B------:R-:W-:-:S13]  /*0f50*/  ISETP.GE.U32.AND P6, PT, R8, UR9, PT ;  /* 0x0000000908007c0c */ /* 0x000fda000bfc6070 */
[----:B------:R-:W-:-:S04]  /*0f60*/  @P6 IADD3 R23, R23, 0x1, RZ ;  /* 0x0000000117176810 */ /* 0x000fc80007ffe0ff */
[----:B------:R-:W-:-:S05]  /*0f70*/  SEL R23, R18, R23, !P1 ;  /* 0x0000001712177207 */ /* 0x000fca0004800000 */
[----:B------:R-:W-:-:S04]  /*0f80*/  IMAD.HI.U32 R8, R12, R23, RZ ;  /* 0x000000170c087227 */ /* 0x000fc800078e00ff */
[----:B------:R-:W-:-:S04]  /*0f90*/  IMAD.MOV R22, RZ, RZ, -R8 ;  /* 0x000000ffff167224 */ /* 0x000fc800078e0a08 */
[----:B------:R-:W-:-:S05]  /*0fa0*/  IMAD R22, R22, UR10, R23 ;  /* 0x0000000a16167c24 */ /* 0x000fca000f8e0217 */
[----:B------:R-:W-:-:S13]  /*0fb0*/  ISETP.GE.U32.AND P6, PT, R22, UR10, PT ;  /* 0x0000000a16007c0c */ /* 0x000fda000bfc6070 */
[----:B------:R-:W-:Y:S02]  /*0fc0*/  @P6 IADD3 R22, R22, -UR10, RZ ;  /* 0x8000000a16166c10 */ /* 0x000fe4000fffe0ff */
[----:B------:R-:W-:Y:S02]  /*0fd0*/  @P6 IADD3 R8, R8, 0x1, RZ ;  /* 0x0000000108086810 */ /* 0x000fe40007ffe0ff */
[----:B------:R-:W-:Y:S02]  /*0fe0*/  ISETP.GE.U32.AND P6, PT, R22, UR10, PT ;  /* 0x0000000a16007c0c */ /* 0x000fe4000bfc6070 */
[----:B------:R-:W-:-:S05]  /*0ff0*/  IADD3 R22, -R23, RZ, RZ ;  /* 0x000000ff17167210 */ /* 0x000fca0007ffe1ff */
[----:B------:R-:W-:-:S04]  /*1000*/  IMAD R22, R22, UR9, R9 ;  /* 0x0000000916167c24 */ /* 0x000fc8000f8e0209 */
[----:B------:R-:W-:Y:S02]  /*1010*/  IMAD R22, R22, UR22, R25 ;  /* 0x0000001616167c24 */ /* 0x000fe4000f8e0219 */
[----:B------:R-:W-:Y:S02]  /*1020*/  @P6 IADD3 R8, R8, 0x1, RZ ;  /* 0x0000000108086810 */ /* 0x000fe40007ffe0ff */
[----:B------:R-:W-:Y:S02]  /*1030*/  ISETP.GE.U32.AND P6, PT, R0, UR16, PT ;  /* 0x0000001000007c0c */ /* 0x000fe4000bfc6070 */
[----:B------:R-:W-:-:S05]  /*1040*/  SEL R8, R19, R8, !P2 ;  /* 0x0000000813087207 */ /* 0x000fca0005000000 */
[----:B------:R-:W-:-:S04]  /*1050*/  IMAD.MOV R24, RZ, RZ, -R8 ;  /* 0x000000ffff187224 */ /* 0x000fc800078e0a08 */
[----:B------:R-:W-:-:S04]  /*1060*/  IMAD R23, R24, UR10, R23 ;  /* 0x0000000a18177c24 */ /* 0x000fc8000f8e0217 */
[----:B------:R-:W-:Y:S01]  /*1070*/  IMAD R23, R23, UR25, R22 ;  /* 0x0000001917177c24 */ /* 0x000fe2000f8e0216 */
[----:B------:R-:W-:-:S03]  /*1080*/  MOV R22, UR26 ;  /* 0x0000001a00167c02 */ /* 0x000fc60008000f00 */
[----:B------:R-:W-:-:S04]  /*1090*/  IMAD R23, R8, UR24, R23 ;  /* 0x0000001808177c24 */ /* 0x000fc8000f8e0217 */
[----:B------:R-:W-:-:S04]  /*10a0*/  IMAD R9, R22, UR6, R23 ;  /* 0x0000000616097c24 */ /* 0x000fc8000f8e0217 */
[----:B0-----:R-:W-:-:S05]  /*10b0*/  IMAD.WIDE.U32 R8, R9, 0x10, R2 ;  /* 0x0000001009087825 */ /* 0x001fca00078e0002 */
[----:B--2---:R1:W-:Y:S01]  /*10c0*/  STG.E.128 desc[UR20][R8.64], R4 ;  /* 0x0000000408007986 */ /* 0x0043e2000c101d14 */
[----:B------:R-:W-:Y:S05]  /*10d0*/  @!P6 BRA `(.L_x_4) ;  /* 0xfffffff800b0e947 */ /* 0x000fea000383ffff */
[----:B------:R-:W-:Y:S05]  /*10e0*/  BSYNC B0 ;  /* 0x0000000000007941 */ /* 0x000fea0003800000 */
.L_x_3:
[----:B------:R-:W-:Y:S05]  /*10f0*/  EXIT ;  /* 0x000000000000794d */ /* 0x000fea0003800000 */
.L_x_5:
[----:B------:R-:W-:-:S00]  /*1100*/  BRA `(.L_x_5) ;  /* 0xfffffffc00fc7947 */ /* 0x000fc0000383ffff */
[----:B------:R-:W-:-:S00]  /*1110*/  NOP ;  /* 0x0000000000007918 */ /* 0x000fc00000000000 */
        /* <DEDUP_REMOVED lines=14> */
.L_x_980:


//--------------------- .text._ZN2at6native40_GLOBAL__N__2351210d_8_Shape_cu_49f7391c26CatArrayBatchedCopy_contigINS1_10OpaqueTypeILj16EEEjLi4ELi64ELi64EEEvPT_NS1_25CatArrInputTensorMetadataIS5_T0_XT2_EXT3_EEENS1_16TensorSizeStrideIS8_Lj4EEEiS8_ --------------------------
	.section	.text._ZN2at6native40_GLOBAL__N__2351210d_8_Shape_cu_49f7391c26CatArrayBatchedCopy_contigINS1_10OpaqueTypeILj16EEEjLi4ELi64ELi64EEEvPT_NS1_25CatArrInputTensorMetadataIS5_T0_XT2_EXT3_EEENS1_16TensorSizeStrideIS8_Lj4EEEiS8_,"ax",@progbits
	.align	128
.text._ZN2at6native40_GLOBAL__N__2351210d_8_Shape_cu_49f7391c26CatArrayBatchedCopy_contigINS1_10OpaqueTypeILj16EEEjLi4ELi64ELi64EEEvPT_NS1_25CatArrInputTensorMetadataIS5_T0_XT2_EXT3_EEENS1_16TensorSizeStrideIS8_Lj4EEEiS8_:
        .type           _ZN2at6native40_GLOBAL__N__2351210d_8_Shape_cu_49f7391c26CatArrayBatchedCopy_contigINS1_10OpaqueTypeILj16EEEjLi4ELi64ELi64EEEvPT_NS1_25CatArrInputTensorMetadataIS5_T0_XT2_EXT3_EEENS1_16TensorSizeStrideIS8_Lj4EEEiS8_,@function
        .size           _ZN2at6native40_GLOBAL__N__2351210d_8_Shape_cu_49f7391c26CatArrayBatchedCopy_contigINS1_10OpaqueTypeILj16EEEjLi4ELi64ELi64EEEvPT_NS1_25CatArrInputTensorMetadataIS5_T0_XT2_EXT3_EEENS1_16TensorSizeStrideIS8_Lj4EEEiS8_,(.L_x_981 - _ZN2at6native40_GLOBAL__N__2351210d_8_Shape_cu_49f7391c26CatArrayBatchedCopy_contigINS1_10OpaqueTypeILj16EEEjLi4ELi64ELi64EEEvPT_NS1_25CatArrInputTensorMetadataIS5_T0_XT2_EXT3_EEENS1_16TensorSizeStrideIS8_Lj4EEEiS8_)
        .other          _ZN2at6native40_GLOBAL__N__2351210d_8_Shape_cu_49f7391c26CatArrayBatchedCopy_contigINS1_10OpaqueTypeILj16EEEjLi4ELi64ELi64EEEvPT_NS1_25CatArrInputTensorMetadataIS5_T0_XT2_EXT3_EEENS1_16TensorSizeStrideIS8_Lj4EEEiS8_,@"STO_CUDA_ENTRY STV_DEFAULT"
_ZN2at6native40_GLOBAL__N__2351210d_8_Shape_cu_49f7391c26CatArrayBatchedCopy_contigINS1_10OpaqueTypeILj16EEEjLi4ELi64ELi64EEEvPT_NS1_25CatArrInputTensorMetadataIS5_T0_XT2_EXT3_EEENS1_16TensorSizeStrideIS8_Lj4EEEiS8_:
[----:B------:R-:W-:Y:S01]  /*0000*/  LDC R1, c[0x0][0x28] ;  /* 0x00000a00ff017b82 */ /* 0x000fe20000000800 */
[----:B------:R-:W0:Y:S01]  /*0010*/  S2R R2, SR_CTAID.Y ;  /* 0x0000000000027919 */ /* 0x000e220000002600 */
[----:B------:R-:W-:Y:S01]  /*0020*/  HFMA2.MMA R15, -RZ, RZ, 0, 4.76837158203125e-07 ;  /* 0x00000008ff0f7435 */ /* 0x000fe200000001ff */
[----:B------:R-:W-:Y:S01]  /*0030*/  ULDC UR4, c[0x0][0x0] ;  /* 0x0000000000047ab9 */ /* 0x000fe20000000800 */
[----:B------:R-:W1:Y:S01]  /*0040*/  S2R R23, SR_CTAID.X ;  /* 0x0000000000177919 */ /* 0x000e620000002500 */
[----:B------:R-:W1:Y:S07]  /*0050*/  S2R R4, SR_TID.X ;  /* 0x0000000000047919 */ /* 0x000e6e0000002100 */
[----:B0-----:R-:W-:-:S04]  /*0060*/  IMAD R15, R2, 0x4, R15 ;  /* 0x00000004020f7824 */ /* 0x001fc800078e020f */
[----:B------:R-:W0:Y:S01]  /*0070*/  LDC R0, c[0x0][R15+0x610] ;  /* 0x000184000f007b82 */ /* 0x000e220000000800 */
[----:B-1----:R-:W-:-:S05]  /*0080*/  IMAD R23, R23, UR4, R4 ;  /* 0x0000000417177c24 */ /* 0x002fca000f8e0204 */
[----:B0-----:R-:W-:-:S13]  /*0090*/  ISETP.GE.U32.AND P0, PT, R23, R0, PT ;  /* 0x000000001700720c */ /* 0x001fda0003f06070 */
[----:B------:R-:W-:Y:S05]  /*00a0*/  @P0 EXIT ;  /* 0x000000000000094d */ /* 0x000fea0003800000 */
[----:B------:R-:W0:Y:S01]  /*00b0*/  LDC R3, c[0x0][0xf78] ;  /* 0x0003de00ff037b82 */ /* 0x000e220000000800 */
[----:B------:R-:W-:Y:S01]  /*00c0*/  IMAD.SHL.U32 R2, R2, 0x8, RZ ;  /* 0x0000000802027824 */ /* 0x000fe200078e00ff */
[----:B------:R-:W-:Y:S01]  /*00d0*/  ULDC UR5, c[0x0][0xc] ;  /* 0x0000030000057ab9 */ /* 0x000fe20000000800 */
[----:B------:R-:W-:Y:S01]  /*00e0*/  ULDC.64 UR6, c[0x0][0x208] ;  /* 0x0000820000067ab9 */ /* 0x000fe20000000a00 */
[----:B------:R-:W-:Y:S01]  /*00f0*/  UIMAD UR4, UR4, UR5, URZ ;  /* 0x00000005040472a4 */ /* 0x000fe2000f8e023f */
[----:B------:R-:W-:Y:S02]  /*0100*/  ULDC.64 UR8, c[0x0][0xf70] ;  /* 0x0003dc0000087ab9 */ /* 0x000fe40000000a00 */
[----:B------:R-:W-:Y:S01]  /*0110*/  ULDC UR5, c[0x0][0xf7c] ;  /* 0x0003df0000057ab9 */ /* 0x000fe20000000800 */
[----:B------:R1:W2:Y:S01]  /*0120*/  LDC R12, c[0x0][R15+0x510] ;  /* 0x000144000f0c7b82 */ /* 0x0002a20000000800 */
[----:B------:R-:W-:-:S07]  /*0130*/  ULDC.64 UR10, c[0x0][0xf68] ;  /* 0x0003da00000a7ab9 */ /* 0x000fce0000000a00 */
[----:B------:R-:W2:Y:S01]  /*0140*/  LDC.64 R4, c[0x0][0xf60] ;  /* 0x0003d800ff047b82 */ /* 0x000ea20000000a00 */
[----:B0-----:R-:W-:-:S07]  /*0150*/  ISETP.NE.AND P2, PT, R3, 0x1, PT ;  /* 0x000000010300780c */ /* 0x001fce0003f45270 */
[----:B-1----:R-:W0:Y:S01]  /*0160*/  LDC R15, c[0x0][R15+0x410] ;  /* 0x000104000f0f7b82 */ /* 0x002e220000000800 */
[C---:B------:R-:W-:Y:S02]  /*0170*/  ISETP.NE.AND P0, PT, R3.reuse, 0x3, PT ;  /* 0x000000030300780c */ /* 0x040fe40003f05270 */
[----:B------:R-:W-:Y:S02]  /*0180*/  ISETP.NE.AND P1, PT, R3, 0x2, PT ;  /* 0x000000020300780c */ /* 0x000fe40003f25270 */
[C---:B--2---:R-:W-:Y:S02]  /*0190*/  SEL R13, R12.reuse, R5, !P0 ;  /* 0x000000050c0d7207 */ /* 0x044fe40004000000 */
[----:B------:R-:W-:Y:S02]  /*01a0*/  SEL R14, R12, R4, !P1 ;  /* 0x000000040c0e7207 */ /* 0x000fe40004800000 */
[----:B------:R-:W1:Y:S01]  /*01b0*/  @P2 LDC R12, c[0x0][0xf5c] ;  /* 0x0003d700ff0c2b82 */ /* 0x000e620000000800 */
[----:B------:R-:W2:Y:S01]  /*01c0*/  I2F.U32.RP R3, R13 ;  /* 0x0000000d00037306 */ /* 0x000ea20000209000 */
[----:B------:R-:W-:Y:S01]  /*01d0*/  IMAD.MOV R11, RZ, RZ, -R13 ;  /* 0x000000ffff0b7224 */ /* 0x000fe200078e0a0d */
[----:B------:R-:W-:-:S02]  /*01e0*/  IADD3 R19, RZ, -R14, RZ ;  /* 0x8000000eff137210 */ /* 0x000fc40007ffe0ff */
[----:B------:R-:W-:Y:S02]  /*01f0*/  ISETP.NE.U32.AND P0, PT, R13, RZ, PT ;  /* 0x000000ff0d00720c */ /* 0x000fe40003f05070 */
[----:B------:R-:W-:Y:S02]  /*0200*/  ISETP.NE.U32.AND P1, PT, R14, RZ, PT ;  /* 0x000000ff0e00720c */ /* 0x000fe40003f25070 */
[----:B------:R-:W3:Y:S01]  /*0210*/  I2F.U32.RP R8, R14 ;  /* 0x0000000e00087306 */ /* 0x000ee20000209000 */
[----:B------:R-:W-:-:S07]  /*0220*/  LOP3.LUT R20, RZ, R13, RZ, 0x33, !PT ;  /* 0x0000000dff147212 */ /* 0x000fce00078e33ff */
[----:B--2---:R-:W2:Y:S01]  /*0230*/  MUFU.RCP R3, R3 ;  /* 0x0000000300037308 */ /* 0x004ea20000001000 */
[----:B-1----:R-:W-:-:S07]  /*0240*/  ISETP.NE.U32.AND P2, PT, R12, RZ, PT ;  /* 0x000000ff0c00720c */ /* 0x002fce0003f45070 */
[----:B------:R-:W1:Y:S08]  /*0250*/  I2F.U32.RP R9, R12 ;  /* 0x0000000c00097306 */ /* 0x000e700000209000 */
[----:B---3--:R-:W3:Y:S01]  /*0260*/  MUFU.RCP R8, R8 ;  /* 0x0000000800087308 */ /* 0x008ee20000001000 */
[----:B--2---:R-:W-:Y:S02]  /*0270*/  IADD3 R16, R3, 0xffffffe, RZ ;  /* 0x0ffffffe03107810 */ /* 0x004fe40007ffe0ff */
[----:B------:R-:W2:Y:S05]  /*0280*/  LDC.64 R2, c[0x0][R2+0x218] ;  /* 0x0000860002027b82 */ /* 0x000eaa0000000a00 */
[----:B-1----:R-:W1:Y:S08]  /*0290*/  MUFU.RCP R9, R9 ;  /* 0x0000000900097308 */ /* 0x002e700000001000 */
[----:B------:R4:W5:Y:S01]  /*02a0*/  F2I.FTZ.U32.TRUNC.NTZ R17, R16 ;  /* 0x0000001000117305 */ /* 0x000962000021f000 */
[----:B---3--:R-:W-:-:S07]  /*02b0*/  IADD3 R6, R8, 0xffffffe, RZ ;  /* 0x0ffffffe08067810 */ /* 0x008fce0007ffe0ff */
[----:B------:R3:W0:Y:S01]  /*02c0*/  F2I.FTZ.U32.TRUNC.NTZ R7, R6 ;  /* 0x0000000600077305 */ /* 0x000622000021f000 */
[----:B-1----:R-:W-:Y:S01]  /*02d0*/  VIADD R4, R9, 0xffffffe ;  /* 0x0ffffffe09047836 */ /* 0x002fe20000000000 */
[----:B----4-:R-:W-:Y:S01]  /*02e0*/  MOV R16, RZ ;  /* 0x000000ff00107202 */ /* 0x010fe20000000f00 */
[----:B------:R-:W1:Y:S01]  /*02f0*/  LDC.64 R8, c[0x0][0x210] ;  /* 0x00008400ff087b82 */ /* 0x000e620000000a00 */
[----:B-----5:R-:W-:-:S04]  /*0300*/  IMAD R11, R11, R17, RZ ;  /* 0x000000110b0b7224 */ /* 0x020fc800078e02ff */
[----:B------:R4:W5:Y:S01]  /*0310*/  F2I.FTZ.U32.TRUNC.NTZ R5, R4 ;  /* 0x0000000400057305 */ /* 0x000962000021f000 */
[----:B---3--:R-:W-:Y:S01]  /*0320*/  MOV R6, RZ ;  /* 0x000000ff00067202 */ /* 0x008fe20000000f00 */
[----:B------:R-:W-:-:S04]  /*0330*/  IMAD.HI.U32 R16, R17, R11, R16 ;  /* 0x0000000b11107227 */ /* 0x000fc800078e0010 */
[----:B0-----:R-:W-:Y:S02]  /*0340*/  IMAD R19, R19, R7, RZ ;  /* 0x0000000713137224 */ /* 0x001fe400078e02ff */
[----:B----4-:R-:W-:Y:S02]  /*0350*/  IMAD.MOV.U32 R4, RZ, RZ, RZ ;  /* 0x000000ffff047224 */ /* 0x010fe400078e00ff */
[----:B------:R-:W-:Y:S01]  /*0360*/  IMAD.HI.U32 R17, R7, R19, R6 ;  /* 0x0000001307117227 */ /* 0x000fe200078e0006 */
[----:B------:R-:W-:-:S03]  /*0370*/  LOP3.LUT R19, RZ, R12, RZ, 0x33, !PT ;  /* 0x0000000cff137212 */ /* 0x000fc600078e33ff */
[----:B-----5:R-:W-:-:S04]  /*0380*/  IMAD R10, R12, R5, RZ ;  /* 0x000000050c0a7224 */ /* 0x020fc800078e02ff */
[----:B------:R-:W-:-:S04]  /*0390*/  IMAD.MOV R21, RZ, RZ, -R10 ;  /* 0x000000ffff157224 */ /* 0x000fc800078e0a0a */
[----:B------:R-:W-:Y:S01]  /*03a0*/  IMAD.HI.U32 R18, R5, R21, R4 ;  /* 0x0000001505127227 */ /* 0x000fe200078e0004 */
[----:B--2---:R-:W-:-:S07]  /*03b0*/  LOP3.LUT R21, RZ, R14, RZ, 0x33, !PT ;  /* 0x0000000eff157212 */ /* 0x004fce00078e33ff */
.L_x_6:
[----:B0-----:R-:W-:-:S06]  /*03c0*/  IMAD.WIDE.U32 R4, R23, 0x10, R2 ;  /* 0x0000001017047825 */ /* 0x001fcc00078e0002 */
[----:B------:R-:W2:Y:S01]  /*03d0*/  LDG.E.128 R4, desc[UR6][R4.64] ;  /* 0x0000000604047981 */ /* 0x000ea2000c1e1d00 */
[----:B------:R-:W-:-:S05]  /*03e0*/  IMAD.HI.U32 R25, R16, R23, RZ ;  /* 0x0000001710197227 */ /* 0x000fca00078e00ff */
[----:B------:R-:W-:-:S05]  /*03f0*/  IADD3 R10, -R25, RZ, RZ ;  /* 0x000000ff190a7210 */ /* 0x000fca0007ffe1ff */
[----:B------:R-:W-:-:S05]  /*0400*/  IMAD R10, R13, R10, R23 ;  /* 0x0000000a0d0a7224 */ /* 0x000fca00078e0217 */
[----:B------:R-:W-:-:S13]  /*0410*/  ISETP.GE.U32.AND P3, PT, R10, R13, PT ;  /* 0x0000000d0a00720c */ /* 0x000fda0003f66070 */
[----:B------:R-:W-:Y:S01]  /*0420*/  @P3 IMAD.IADD R10, R10, 0x1, -R13 ;  /* 0x000000010a0a3824 */ /* 0x000fe200078e0a0d */
[----:B------:R-:W-:-:S04]  /*0430*/  @P3 IADD3 R25, R25, 0x1, RZ ;  /* 0x0000000119193810 */ /* 0x000fc80007ffe0ff */
[----:B------:R-:W-:-:S13]  /*0440*/  ISETP.GE.U32.AND P4, PT, R10, R13, PT ;  /* 0x0000000d0a00720c */ /* 0x000fda0003f86070 */
[----:B------:R-:W-:-:S05]  /*0450*/  @P4 VIADD R25, R25, 0x1 ;  /* 0x0000000119194836 */ /* 0x000fca0000000000 */
[----:B------:R-:W-:-:S05]  /*0460*/  SEL R25, R20, R25, !P0 ;  /* 0x0000001914197207 */ /* 0x000fca0004000000 */
[----:B------:R-:W-:-:S04]  /*0470*/  IMAD.HI.U32 R10, R17, R25, RZ ;  /* 0x00000019110a7227 */ /* 0x000fc800078e00ff */
[----:B------:R-:W-:Y:S01]  /*0480*/  IMAD.MOV R22, RZ, RZ, -R25 ;  /* 0x000000ffff167224 */ /* 0x000fe200078e0a19 */
[----:B------:R-:W-:-:S03]  /*0490*/  IADD3 R11, -R10, RZ, RZ ;  /* 0x000000ff0a0b7210 */ /* 0x000fc60007ffe1ff */
[----:B------:R-:W-:Y:S01]  /*04a0*/  IMAD R22, R13, R22, R23 ;  /* 0x000000160d167224 */ /* 0x000fe200078e0217 */
[----:B------:R-:W-:Y:S01]  /*04b0*/  IADD3 R23, R23, UR4, RZ ;  /* 0x0000000417177c10 */ /* 0x000fe2000fffe0ff */
[----:B------:R-:W-:Y:S02]  /*04c0*/  IMAD R11, R14, R11, R25 ;  /* 0x0000000b0e0b7224 */ /* 0x000fe400078e0219 */
[----:B------:R-:W-:-:S03]  /*04d0*/  IMAD R22, R22, UR9, RZ ;  /* 0x0000000916167c24 */ /* 0x000fc6000f8e02ff */
        /* <DEDUP_REMOVED lines=9> */
[----:B------:R-:W-:Y:S02]  /*0570*/  IMAD R25, R14, R24, R25 ;  /* 0x000000180e197224 */ /* 0x000fe400078e0219 */
[----:B------:R-:W-:Y:S02]  /*0580*/  IMAD R27, R12, R27, R11 ;  /* 0x0000001b0c1b7224 */ /* 0x000fe400078e020b */
[----:B------:R-:W-:-:S03]  /*0590*/  IMAD R22, R25, UR8, R22 ;  /* 0x0000000819167c24 */ /* 0x000fc6000f8e0216 */
[----:B------:R-:W-:-:S13]  /*05a0*/  ISETP.GE.U32.AND P3, PT, R27, R12, PT ;  /* 0x0000000c1b00720c */ /* 0x000fda0003f66070 */
[----:B------:R-:W-:Y:S01]  /*05b0*/  @P3 IMAD.IADD R27, R27, 0x1, -R12 ;  /* 0x000000011b1b3824 */ /* 0x000fe200078e0a0c */
[----:B------:R-:W-:Y:S02]  /*05c0*/  @P3 IADD3 R10, R10, 0x1, RZ ;  /* 0x000000010a0a3810 */ /* 0x000fe40007ffe0ff */
[----:B------:R-:W-:Y:S02]  /*05d0*/  ISETP.GE.U32.AND P3, PT, R23, R0, PT ;  /* 0x000000001700720c */ /* 0x000fe40003f66070 */
[----:B------:R-:W-:-:S13]  /*05e0*/  ISETP.GE.U32.AND P4, PT, R27, R12, PT ;  /* 0x0000000c1b00720c */ /* 0x000fda0003f86070 */
[----:B------:R-:W-:-:S04]  /*05f0*/  @P4 IADD3 R10, R10, 0x1, RZ ;  /* 0x000000010a0a4810 */ /* 0x000fc80007ffe0ff */
[----:B------:R-:W-:-:S04]  /*0600*/  SEL R10, R19, R10, !P2 ;  /* 0x0000000a130a7207 */ /* 0x000fc80005000000 */
[----:B------:R-:W-:-:S05]  /*0610*/  IADD3 R24, -R10, RZ, RZ ;  /* 0x000000ff0a187210 */ /* 0x000fca0007ffe1ff */
[----:B------:R-:W-:-:S04]  /*0620*/  IMAD R11, R12, R24, R11 ;  /* 0x000000180c0b7224 */ /* 0x000fc800078e020b */
[----:B------:R-:W-:-:S04]  /*0630*/  IMAD R22, R11, UR11, R22 ;  /* 0x0000000b0b167c24 */ /* 0x000fc8000f8e0216 */
[----:B------:R-:W-:-:S04]  /*0640*/  IMAD R11, R15, UR5, R22 ;  /* 0x000000050f0b7c24 */ /* 0x000fc8000f8e0216 */
[----:B------:R-:W-:-:S04]  /*0650*/  IMAD R11, R10, UR10, R11 ;  /* 0x0000000a0a0b7c24 */ /* 0x000fc8000f8e020b */
[----:B-1----:R-:W-:-:S05]  /*0660*/  IMAD.WIDE.U32 R10, R11, 0x10, R8 ;  /* 0x000000100b0a7825 */ /* 0x002fca00078e0008 */
[----:B--2---:R0:W-:Y:S01]  /*0670*/  STG.E.128 desc[UR6][R10.64], R4 ;  /* 0x000000040a007986 */ /* 0x0041e2000c101d06 */
[----:B------:R-:W-:Y:S05]  /*0680*/  @!P3 BRA `(.L_x_6) ;  /* 0xfffffffc004cb947 */ /* 0x000fea000383ffff */
[----:B------:R-:W-:Y:S05]  /*0690*/  EXIT ;  /* 0x000000000000794d */ /* 0x000fea0003800000 */
.L_x_7:
        /* <DEDUP_REMOVED lines=14> */
.L_x_981:


//--------------------- .text._ZN2at6native40_GLOBAL__N__2351210d_8_Shape_cu_49f7391c35CatArrayBatchedCopy_alignedK_contigINS1_10OpaqueTypeILj16EEEjLi4ELi64ELi64ELi8EEEvPT_NS1_25CatArrInputTensorMetadataIS5_T0_XT2_EXT3_EEENS1_16TensorSizeStrideIS8_Lj4EEEiS8_ --------------------------
	.section	.text._ZN2at6native40_GLOBAL__N__2351210d_8_Shape_cu_49f7391c35CatArrayBatchedCopy_alignedK_contigINS1_10OpaqueTypeILj16EEEjLi4ELi64ELi64ELi8EEEvPT_NS1_25CatArrInputTensorMetadataIS5_T0_XT2_EXT3_EEENS1_16TensorSizeStrideIS8_Lj4EEEiS8_,"ax",@progbits
	.align	128
.text._ZN2at6native40_GLOBAL__N__2351210d_8_Shape_cu_49f7391c35CatArrayBatchedCopy_alignedK_contigINS1_10OpaqueTypeILj16EEEjLi4ELi64ELi64ELi8EEEvPT_NS1_25CatArrInputTensorMetadataIS5_T0_XT2_EXT3_EEENS1_16TensorSizeStrideIS8_Lj4EEEiS8_:
        .type           _ZN2at6native40_GLOBAL__N__2351210d_8_Shape_cu_49f7391c35CatArrayBatchedCopy_alignedK_contigINS1_10OpaqueTypeILj16EEEjLi4ELi64ELi64ELi8EEEvPT_NS1_25CatArrInputTensorMetadataIS5_T0_XT2_EXT3_EEENS1_16TensorSizeStrideIS8_Lj4EEEiS8_,@function
        .size           _ZN2at6native40_GLOBAL__N__2351210d_8_Shape_cu_49f7391c35CatArrayBatchedCopy_alignedK_contigINS1_10OpaqueTypeILj16EEEjLi4ELi64ELi64ELi8EEEvPT_NS1_25CatArrInputTensorMetadataIS5_T0_XT2_EXT3_EEENS1_16TensorSizeStrideIS8_Lj4EEEiS8_,(.L_x_982 - _ZN2at6native40_GLOBAL__N__2351210d_8_Shape_cu_49f7391c35CatArrayBatchedCopy_alignedK_contigINS1_10OpaqueTypeILj16EEEjLi4ELi64ELi64ELi8EEEvPT_NS1_25CatArrInputTensorMetadataIS5_T0_XT2_EXT3_EEENS1_16TensorSizeStrideIS8_Lj4EEEiS8_)
        .other          _ZN2at6native40_GLOBAL__N__2351210d_8_Shape_cu_49f7391c35CatArrayBatchedCopy_alignedK_contigINS1_10OpaqueTypeILj16EEEjLi4ELi64ELi64ELi8EEEvPT_NS1_25CatArrInputTensorMetadataIS5_T0_XT2_EXT3_EEENS1_16TensorSizeStrideIS8_Lj4EEEiS8_,@"STO_CUDA_ENTRY STV_DEFAULT"
_ZN2at6native40_GLOBAL__N__2351210d_8_Shape_cu_49f7391c35CatArrayBatchedCopy_alignedK_contigINS1_10OpaqueTypeILj16EEEjLi4ELi64ELi64ELi8EEEvPT_NS1_25CatArrInputTensorMetadataIS5_T0_XT2_EXT3_EEENS1_16TensorSizeStrideIS8_Lj4EEEiS8_:
        /* <DEDUP_REMOVED lines=11> */
[----:B------:R-:W-:Y:S01]  /*00b0*/  IMAD.SHL.U32 R24, R4, 0x8, RZ ;  /* 0x0000000804187824 */ /* 0x000fe200078e00ff */
[----:B------:R0:W1:Y:S01]  /*00c0*/  LDC R5, c[0x0][R0+0x510] ;  /* 0x0001440000057b82 */ /* 0x0000620000000800 */
[----:B------:R-:W-:Y:S01]  /*00d0*/  IADD3 R3, R7, 0x1, RZ ;  /* 0x0000000107037810 */ /* 0x000fe20007ffe0ff */
[----:B------:R-:W-:Y:S01]  /*00e0*/  ULDC.64 UR6, c[0x0][0x208] ;  /* 0x0000820000067ab9 */ /* 0x000fe20000000a00 */
[----:B------:R-:W-:Y:S01]  /*00f0*/  ULDC UR14, c[0x0][0xf7c] ;  /* 0x0003df00000e7ab9 */ /* 0x000fe20000000800 */
[----:B------:R-:W-:Y:S01]  /*0100*/  ULDC.64 UR10, c[0x0][0xf70] ;  /* 0x0003dc00000a7ab9 */ /* 0x000fe20000000a00 */
[----:B------:R-:W-:Y:S01]  /*0110*/  ISETP.GT.U32.AND P0, PT, R3, R6, PT ;  /* 0x000000060300720c */ /* 0x000fe20003f04070 */
[----:B------:R-:W-:Y:S01]  /*0120*/  ULDC.64 UR12, c[0x0][0xf68] ;  /* 0x0003da00000c7ab9 */ /* 0x000fe20000000a00 */
[----:B------:R-:W-:Y:S01]  /*0130*/  BSSY B0, `(.L_x_8) ;  /* 0x000005c000007945 */ /* 0x000fe20003800000 */
[----:B------:R0:W2:Y:S08]  /*0140*/  LDC R4, c[0x0][R0+0x410] ;  /* 0x0001040000047b82 */ /* 0x0000b00000000800 */
[----:B------:R-:W3:Y:S02]  /*0150*/  LDC.64 R24, c[0x0][R24+0x218] ;  /* 0x0000860018187b82 */ /* 0x000ee40000000a00 */
[----:B0-----:R-:W-:Y:S05]  /*0160*/  @P0 BRA `(.L_x_9) ;  /* 0x0000000400600947 */ /* 0x001fea0003800000 */
[----:B------:R-:W0:Y:S01]  /*0170*/  LDC R2, c[0x0][0xf78] ;  /* 0x0003de00ff027b82 */ /* 0x000e220000000800 */
[----:B------:R-:W-:Y:S01]  /*0180*/  ULDC.64 UR8, c[0x0][0xf60] ;  /* 0x0003d80000087ab9 */ /* 0x000fe20000000a00 */
[----:B------:R-:W-:-:S06]  /*0190*/  ULDC UR5, c[0x0][0xf5c] ;  /* 0x0003d70000057ab9 */ /* 0x000fcc0000000800 */
[----:B------:R-:W4:Y:S01]  /*01a0*/  LDC R20, c[0x0][0xc] ;  /* 0x00000300ff147b82 */ /* 0x000f220000000800 */
[----:B0-----:R-:W-:-:S04]  /*01b0*/  ISETP.NE.AND P0, PT, R2, 0x3, PT ;  /* 0x000000030200780c */ /* 0x001fc80003f05270 */
[C---:B-1----:R-:W-:Y:S02]  /*01c0*/  SEL R0, R5.reuse, UR9, !P0 ;  /* 0x0000000905007c07 */ /* 0x042fe4000c000000 */
[----:B------:R-:W-:Y:S02]  /*01d0*/  ISETP.NE.AND P0, PT, R2, 0x2, PT ;  /* 0x000000020200780c */ /* 0x000fe40003f05270 */
[----:B------:R-:W0:Y:S01]  /*01e0*/  I2F.U32.RP R8, R0 ;  /* 0x0000000000087306 */ /* 0x000e220000209000 */
[----:B----4-:R-:W-:Y:S01]  /*01f0*/  IMAD R20, R20, UR4, RZ ;  /* 0x0000000414147c24 */ /* 0x010fe2000f8e02ff */
[----:B------:R-:W-:Y:S02]  /*0200*/  SEL R12, R5, UR8, !P0 ;  /* 0x00000008050c7c07 */ /* 0x000fe4000c000000 */
[----:B------:R-:W-:Y:S02]  /*0210*/  ISETP.NE.AND P0, PT, R2, 0x1, PT ;  /* 0x000000010200780c */ /* 0x000fe40003f05270 */
[----:B------:R-:W-:-:S02]  /*0220*/  IADD3 R11, RZ, -R12, RZ ;  /* 0x8000000cff0b7210 */ /* 0x000fc40007ffe0ff */
[----:B------:R-:W1:Y:S01]  /*0230*/  I2F.U32.RP R9, R12 ;  /* 0x0000000c00097306 */ /* 0x000e620000209000 */
[----:B------:R-:W-:Y:S02]  /*0240*/  SEL R13, R5, UR5, !P0 ;  /* 0x00000005050d7c07 */ /* 0x000fe4000c000000 */
[----:B------:R-:W-:Y:S02]  /*0250*/  ISETP.NE.U32.AND P0, PT, R0, RZ, PT ;  /* 0x000000ff0000720c */ /* 0x000fe40003f05070 */
[----:B------:R-:W-:Y:S01]  /*0260*/  ISETP.NE.U32.AND P1, PT, R12, RZ, PT ;  /* 0x000000ff0c00720c */ /* 0x000fe20003f25070 */
[----:B------:R-:W-:Y:S01]  /*0270*/  IMAD.MOV R19, RZ, RZ, -R13 ;  /* 0x000000ffff137224 */ /* 0x000fe200078e0a0d */
[----:B------:R-:W-:Y:S01]  /*0280*/  ISETP.NE.U32.AND P2, PT, R13, RZ, PT ;  /* 0x000000ff0d00720c */ /* 0x000fe20003f45070 */
[----:B------:R-:W4:Y:S01]  /*0290*/  I2F.U32.RP R10, R13 ;  /* 0x0000000d000a7306 */ /* 0x000f220000209000 */
[----:B------:R-:W-:-:S07]  /*02a0*/  LOP3.LUT R18, RZ, R12, RZ, 0x33, !PT ;  /* 0x0000000cff127212 */ /* 0x000fce00078e33ff */
[----:B0-----:R-:W0:Y:S08]  /*02b0*/  MUFU.RCP R8, R8 ;  /* 0x0000000800087308 */ /* 0x001e300000001000 */
[----:B-1----:R-:W1:Y:S08]  /*02c0*/  MUFU.RCP R9, R9 ;  /* 0x0000000900097308 */ /* 0x002e700000001000 */
[----:B----4-:R-:W4:Y:S01]  /*02d0*/  MUFU.RCP R10, R10 ;  /* 0x0000000a000a7308 */ /* 0x010f220000001000 */
[----:B0-----:R-:W-:-:S07]  /*02e0*/  IADD3 R14, R8, 0xffffffe, RZ ;  /* 0x0ffffffe080e7810 */ /* 0x001fce0007ffe0ff */
[----:B------:R0:W5:Y:S01]  /*02f0*/  F2I.FTZ.U32.TRUNC.NTZ R15, R14 ;  /* 0x0000000e000f7305 */ /* 0x000162000021f000 */
[----:B-1----:R-:W-:Y:S02]  /*0300*/  VIADD R2, R9, 0xffffffe ;  /* 0x0ffffffe09027836 */ /* 0x002fe40000000000 */
[----:B------:R-:W-:-:S05]  /*0310*/  IMAD.MOV R9, RZ, RZ, -R0 ;  /* 0x000000ffff097224 */ /* 0x000fca00078e0a00 */
[----:B------:R1:W2:Y:S01]  /*0320*/  F2I.FTZ.U32.TRUNC.NTZ R3, R2 ;  /* 0x0000000200037305 */ /* 0x0002a2000021f000 */
[----:B----4-:R-:W-:Y:S01]  /*0330*/  IADD3 R16, R10, 0xffffffe, RZ ;  /* 0x0ffffffe0a107810 */ /* 0x010fe20007ffe0ff */
[----:B0-----:R-:W-:Y:S01]  /*0340*/  HFMA2.MMA R14, -RZ, RZ, 0, 0 ;  /* 0x00000000ff0e7435 */ /* 0x001fe200000001ff */
[----:B-----5:R-:W-:-:S05]  /*0350*/  IMAD R9, R9, R15, RZ ;  /* 0x0000000f09097224 */ /* 0x020fca00078e02ff */
[----:B------:R0:W4:Y:S01]  /*0360*/  F2I.FTZ.U32.TRUNC.NTZ R17, R16 ;  /* 0x0000001000117305 */ /* 0x000122000021f000 */
[----:B-1----:R-:W-:-:S03]  /*0370*/  IMAD.MOV.U32 R2, RZ, RZ, RZ ;  /* 0x000000ffff027224 */ /* 0x002fc600078e00ff */
[----:B------:R-:W-:-:S04]  /*0380*/  IMAD.HI.U32 R14, R15, R9, R14 ;  /* 0x000000090f0e7227 */ /* 0x000fc800078e000e */
[----:B--2---:R-:W-:Y:S01]  /*0390*/  IMAD R11, R11, R3, RZ ;  /* 0x000000030b0b7224 */ /* 0x004fe200078e02ff */
[----:B0-----:R-:W-:-:S03]  /*03a0*/  MOV R16, RZ ;  /* 0x000000ff00107202 */ /* 0x001fc60000000f00 */
[----:B------:R-:W-:-:S04]  /*03b0*/  IMAD.HI.U32 R15, R3, R11, R2 ;  /* 0x0000000b030f7227 */ /* 0x000fc800078e0002 */
[----:B----4-:R-:W-:Y:S01]  /*03c0*/  IMAD R3, R19, R17, RZ ;  /* 0x0000001113037224 */ /* 0x010fe200078e02ff */
[----:B------:R-:W-:-:S03]  /*03d0*/  LOP3.LUT R19, RZ, R0, RZ, 0x33, !PT ;  /* 0x00000000ff137212 */ /* 0x000fc600078e33ff */
[----:B------:R-:W-:Y:S01]  /*03e0*/  IMAD.HI.U32 R16, R17, R3, R16 ;  /* 0x0000000311107227 */ /* 0x000fe200078e0010 */
[----:B------:R-:W-:-:S07]  /*03f0*/  LOP3.LUT R17, RZ, R13, RZ, 0x33, !PT ;  /* 0x0000000dff117212 */ /* 0x000fce00078e33ff */
.L_x_10:
[----:B0--3--:R-:W-:-:S06]  /*0400*/  IMAD.WIDE.U32 R8, R7, 0x10, R24 ;  /* 0x0000001007087825 */ /* 0x009fcc00078e0018 */
[----:B------:R-:W2:Y:S01]  /*0410*/  LDG.E.128 R8, desc[UR6][R8.64] ;  /* 0x0000000608087981 */ /* 0x000ea2000c1e1d00 */
[----:B------:R-:W-:-:S04]  /*0420*/  IMAD.HI.U32 R2, R14, R7, RZ ;  /* 0x000000070e027227 */ /* 0x000fc800078e00ff */
[----:B------:R-:W-:-:S04]  /*0430*/  IMAD.MOV R3, RZ, RZ, -R2 ;  /* 0x000000ffff037224 */ /* 0x000fc800078e0a02 */
[----:B------:R-:W-:-:S05]  /*0440*/  IMAD R3, R0, R3, R7 ;  /* 0x0000000300037224 */ /* 0x000fca00078e0207 */
[----:B------:R-:W-:-:S13]  /*0450*/  ISETP.GE.U32.AND P3, PT, R3, R0, PT ;  /* 0x000000000300720c */ /* 0x000fda0003f66070 */
[----:B------:R-:W-:Y:S01]  /*0460*/  @P3 IADD3 R3, -R0, R3, RZ ;  /* 0x0000000300033210 */ /* 0x000fe20007ffe1ff */
[----:B------:R-:W-:-:S03]  /*0470*/  @P3 VIADD R2, R2, 0x1 ;  /* 0x0000000102023836 */ /* 0x000fc60000000000 */
[----:B------:R-:W-:-:S13]  /*0480*/  ISETP.GE.U32.AND P4, PT, R3, R0, PT ;  /* 0x000000000300720c */ /* 0x000fda0003f86070 */
[----:B------:R-:W-:-:S04]  /*0490*/  @P4 IADD3 R2, R2, 0x1, RZ ;  /* 0x0000000102024810 */ /* 0x000fc80007ffe0ff */
[----:B------:R-:W-:-:S05]  /*04a0*/  SEL R3, R19, R2, !P0 ;  /* 0x0000000213037207 */ /* 0x000fca0004000000 */
        /* <DEDUP_REMOVED lines=8> */
[----:B------:R-:W-:Y:S01]  /*0530*/  SEL R22, R18, R21, !P1 ;  /* 0x0000001512167207 */ /* 0x000fe20004800000 */
[----:B------:R-:W-:-:S04]  /*0540*/  IMAD.MOV R21, RZ, RZ, -R3 ;  /* 0x000000ffff157224 */ /* 0x000fc800078e0a03 */
[----:B------:R-:W-:-:S04]  /*0550*/  IMAD.HI.U32 R2, R16, R22, RZ ;  /* 0x0000001610027227 */ /* 0x000fc800078e00ff */
[----:B------:R-:W-:Y:S02]  /*0560*/  IMAD.MOV R26, RZ, RZ, -R2 ;  /* 0x000000ffff1a7224 */ /* 0x000fe400078e0a02 */
[----:B------:R-:W-:Y:S01]  /*0570*/  IMAD R21, R0, R21, R7 ;  /* 0x0000001500157224 */ /* 0x000fe200078e0207 */
[----:B------:R-:W-:Y:S01]  /*0580*/  IADD3 R7, R20, R7, RZ ;  /* 0x0000000714077210 */ /* 0x000fe20007ffe0ff */
[----:B------:R-:W-:Y:S02]  /*0590*/  IMAD R26, R13, R26, R22 ;  /* 0x0000001a0d1a7224 */ /* 0x000fe400078e0216 */
[----:B------:R-:W-:-:S03]  /*05a0*/  IMAD R21, R21, UR11, RZ ;  /* 0x0000000b15157c24 */ /* 0x000fc6000f8e02ff */
[----:B------:R-:W-:-:S13]  /*05b0*/  ISETP.GE.U32.AND P3, PT, R26, R13, PT ;  /* 0x0000000d1a00720c */ /* 0x000fda0003f66070 */
[----:B------:R-:W-:Y:S01]  /*05c0*/  @P3 IADD3 R26, -R13, R26, RZ ;  /* 0x0000001a0d1a3210 */ /* 0x000fe20007ffe1ff */
[----:B------:R-:W-:-:S03]  /*05d0*/  @P3 VIADD R2, R2, 0x1 ;  /* 0x0000000102023836 */ /* 0x000fc60000000000 */
[----:B------:R-:W-:Y:S02]  /*05e0*/  ISETP.GE.U32.AND P4, PT, R26, R13, PT ;  /* 0x0000000d1a00720c */ /* 0x000fe40003f86070 */
[----:B------:R-:W-:-:S05]  /*05f0*/  IADD3 R26, -R22, RZ, RZ ;  /* 0x000000ff161a7210 */ /* 0x000fca0007ffe1ff */
[----:B------:R-:W-:-:S04]  /*0600*/  IMAD R26, R12, R26, R3 ;  /* 0x0000001a0c1a7224 */ /* 0x000fc800078e0203 */
[----:B------:R-:W-:Y:S02]  /*0610*/  IMAD R21, R26, UR10, R21 ;  /* 0x0000000a1a157c24 */ /* 0x000fe4000f8e0215 */
[----:B------:R-:W-:-:S04]  /*0620*/  @P4 IADD3 R2, R2, 0x1, RZ ;  /* 0x0000000102024810 */ /* 0x000fc80007ffe0ff */
[----:B------:R-:W-:Y:S02]  /*0630*/  SEL R23, R17, R2, !P2 ;  /* 0x0000000211177207 */ /* 0x000fe40005000000 */
[----:B------:R-:W0:Y:S03]  /*0640*/  LDC.64 R2, c[0x0][0x210] ;  /* 0x00008400ff027b82 */ /* 0x000e260000000a00 */
[----:B------:R-:W-:-:S04]  /*0650*/  IMAD.MOV R26, RZ, RZ, -R23 ;  /* 0x000000ffff1a7224 */ /* 0x000fc800078e0a17 */
[----:B------:R-:W-:-:S04]  /*0660*/  IMAD R22, R13, R26, R22 ;  /* 0x0000001a0d167224 */ /* 0x000fc800078e0216 */
[----:B------:R-:W-:Y:S02]  /*0670*/  IMAD R22, R22, UR13, R21 ;  /* 0x0000000d16167c24 */ /* 0x000fe4000f8e0215 */
[----:B------:R-:W-:Y:S02]  /*0680*/  VIADD R21, R7, 0x1 ;  /* 0x0000000107157836 */ /* 0x000fe40000000000 */
[----:B------:R-:W-:-:S03]  /*0690*/  IMAD R23, R23, UR12, R22 ;  /* 0x0000000c17177c24 */ /* 0x000fc6000f8e0216 */
[----:B------:R-:W-:Y:S01]  /*06a0*/  ISETP.GT.U32.AND P3, PT, R21, R6, PT ;  /* 0x000000061500720c */ /* 0x000fe20003f64070 */
[----:B------:R-:W-:-:S04]  /*06b0*/  IMAD R23, R4, UR14, R23 ;  /* 0x0000000e04177c24 */ /* 0x000fc8000f8e0217 */
[----:B0-----:R-:W-:-:S05]  /*06c0*/  IMAD.WIDE.U32 R2, R23, 0x10, R2 ;  /* 0x0000001017027825 */ /* 0x001fca00078e0002 */
[----:B--2---:R0:W-:Y:S03]  /*06d0*/  STG.E.128 desc[UR6][R2.64], R8 ;  /* 0x0000000802007986 */ /* 0x0041e6000c101d06 */
[----:B------:R-:W-:Y:S05]  /*06e0*/  @!P3 BRA `(.L_x_10) ;  /* 0xfffffffc0044b947 */ /* 0x000fea000383ffff */
.L_x_9:
[----:B------:R-:W-:Y:S05]  /*06f0*/  BSYNC B0 ;  /* 0x0000000000007941 */ /* 0x000fea0003800000 */
.L_x_8:
[----:B------:R-:W-:-:S13]  /*0700*/  ISETP.GT.U32.AND P0, PT, R6, R7, PT ;  /* 0x000000070600720c */ /* 0x000fda0003f04070 */
[----:B------:R-:W-:Y:S05]  /*0710*/  @!P0 EXIT ;  /* 0x000000000000894d */ /* 0x000fea0003800000 */
[----:B------:R-:W-:Y:S01]  /*0720*/  IADD3 R21, R6, -R7, RZ ;  /* 0x8000000706157210 */ /* 0x000fe20007ffe0ff */
[----:B------:R-:W-:Y:S01]  /*0730*/  ULDC UR10, c[0x0][0xf7c] ;  /* 0x0003df00000a7ab9 */ /* 0x000fe20000000800 */
[----:B------:R-:W-:Y:S01]  /*0740*/  ULDC.64 UR8, c[0x0][0xf70] ;  /* 0x0003dc0000087ab9 */ /* 0x000fe20000000a00 */
[----:B------:R-:W-:Y:S01]  /*0750*/  ULDC.64 UR12, c[0x0][0xf68] ;  /* 0x0003da00000c7ab9 */ /* 0x000fe20000000a00 */
[----:B------:R-:W-:Y:S01]  /*0760*/  LOP3.LUT P0, R21, R21, 0x3, RZ, 0xc0, !PT ;  /* 0x0000000315157812 */ /* 0x000fe2000780c0ff */
[----:B------:R-:W-:Y:S01]  /*0770*/  BSSY B0, `(.L_x_11) ;  /* 0x000005a000007945 */ /* 0x000fe20003800000 */
[----:B0-----:R-:W-:-:S11]  /*0780*/  IMAD.MOV.U32 R3, RZ, RZ, R7 ;  /* 0x000000ffff037224 */ /* 0x001fd600078e0007 */
[----:B------:R-:W-:Y:S05]  /*0790*/  @!P0 BRA `(.L_x_12) ;  /* 0x00000004005c8947 */ /* 0x000fea0003800000 */
[----:B------:R-:W0:Y:S01]  /*07a0*/  LDC R3, c[0x0][0xf78] ;  /* 0x0003de00ff037b82 */ /* 0x000e220000000800 */
[----:B------:R-:W-:Y:S01]  /*07b0*/  ULDC.64 UR4, c[0x0][0xf60] ;  /* 0x0003d80000047ab9 */ /* 0x000fe20000000a00 */
[----:B0-----:R-:W-:-:S04]  /*07c0*/  ISETP.NE.AND P0, PT, R3, 0x3, PT ;  /* 0x000000030300780c */ /* 0x001fc80003f05270 */
[----:B-1----:R-:W-:Y:S02]  /*07d0*/  SEL R2, R5, UR5, !P0 ;  /* 0x0000000505027c07 */ /* 0x002fe4000c000000 */
[----:B------:R-:W-:Y:S02]  /*07e0*/  ISETP.NE.AND P0, PT, R3, 0x2, PT ;  /* 0x000000020300780c */ /* 0x000fe40003f05270 */
[----:B------:R-:W0:Y:S01]  /*07f0*/  I2F.U32.RP R0, R2 ;  /* 0x0000000200007306 */ /* 0x000e220000209000 */
[----:B------:R-:W-:Y:S01]  /*0800*/  IMAD.MOV R11, RZ, RZ, -R2 ;  /* 0x000000ffff0b7224 */ /* 0x000fe200078e0a02 */
[----:B------:R-:W-:Y:S01]  /*0810*/  SEL R14, R5, UR4, !P0 ;  /* 0x00000004050e7c07 */ /* 0x000fe2000c000000 */
[----:B------:R-:W-:Y:S01]  /*0820*/  ULDC UR4, c[0x0][0xf5c] ;  /* 0x0003d70000047ab9 */ /* 0x000fe20000000800 */
[----:B------:R-:W-:Y:S02]  /*0830*/  ISETP.NE.AND P0, PT, R3, 0x1, PT ;  /* 0x000000010300780c */ /* 0x000fe40003f05270 */
[----:B------:R-:W-:-:S02]  /*0840*/  IADD3 R13, RZ, -R14, RZ ;  /* 0x8000000eff0d7210 */ /* 0x000fc40007ffe0ff */
[----:B------:R-:W-:Y:S01]  /*0850*/  SEL R15, R5, UR4, !P0 ;  /* 0x00000004050f7c07 */ /* 0x000fe2000c000000 */
[----:B------:R-:W-:Y:S01]  /*0860*/  I2F.U32.RP R3, R14 ;  /* 0x0000000e00037306 */ /* 0x000fe20000209000 */
[----:B------:R-:W-:Y:S02]  /*0870*/  ISETP.NE.U32.AND P0, PT, R2, RZ, PT ;  /* 0x000000ff0200720c */ /* 0x000fe40003f05070 */
[----:B------:R-:W-:Y:S01]  /*0880*/  ISETP.NE.U32.AND P1, PT, R14, RZ, PT ;  /* 0x000000ff0e00720c */ /* 0x000fe20003f25070 */
[----:B------:R-:W-:Y:S01]  /*0890*/  IMAD.MOV R23, RZ, RZ, -R15 ;  /* 0x000000ffff177224 */ /* 0x000fe200078e0a0f */
[----:B------:R-:W-:Y:S02]  /*08a0*/  ISETP.NE.U32.AND P2, PT, R15, RZ, PT ;  /* 0x000000ff0f00720c */ /* 0x000fe40003f45070 */
[----:B------:R-:W-:Y:S01]  /*08b0*/  LOP3.LUT R20, RZ, R14, RZ, 0x33, !PT ;  /* 0x0000000eff147212 */ /* 0x000fe200078e33ff */
[----:B------:R-:W1:Y:S08]  /*08c0*/  I2F.U32.RP R10, R15 ;  /* 0x0000000f000a7306 */ /* 0x000e700000209000 */
[----:B0-----:R-:W0:Y:S08]  /*08d0*/  MUFU.RCP R0, R0 ;  /* 0x0000000000007308 */ /* 0x001e300000001000 */
[----:B-1----:R-:W1:Y:S08]  /*08e0*/  MUFU.RCP R10, R10 ;  /* 0x0000000a000a7308 */ /* 0x002e700000001000 */
[----:B------:R-:W4:Y:S01]  /*08f0*/  MUFU.RCP R3, R3 ;  /* 0x0000000300037308 */ /* 0x000f220000001000 */
[----:B0-----:R-:W-:-:S02]  /*0900*/  IADD3 R16, R0, 0xffffffe, RZ ;  /* 0x0ffffffe00107810 */ /* 0x001fc40007ffe0ff */
[----:B------:R-:W-:-:S05]  /*0910*/  LOP3.LUT R0, RZ, R15, RZ, 0x33, !PT ;  /* 0x0000000fff007212 */ /* 0x000fca00078e33ff */
[----:B------:R0:W5:Y:S01]  /*0920*/  F2I.FTZ.U32.TRUNC.NTZ R17, R16 ;  /* 0x0000001000117305 */ /* 0x000162000021f000 */
[----:B-1----:R-:W-:-:S07]  /*0930*/  IADD3 R18, R10, 0xffffffe, RZ ;  /* 0x0ffffffe0a127810 */ /* 0x002fce0007ffe0ff */
[----:B------:R1:W2:Y:S01]  /*0940*/  F2I.FTZ.U32.TRUNC.NTZ R19, R18 ;  /* 0x0000001200137305 */ /* 0x0002a2000021f000 */
[----:B----4-:R-:W-:Y:S01]  /*0950*/  VIADD R8, R3, 0xffffffe ;  /* 0x0ffffffe03087836 */ /* 0x010fe20000000000 */
[----:B0-----:R-:W-:Y:S01]  /*0960*/  HFMA2.MMA R16, -RZ, RZ, 0, 0 ;  /* 0x00000000ff107435 */ /* 0x001fe200000001ff */
[----:B-----5:R-:W-:-:S05]  /*0970*/  IMAD R3, R11, R17, RZ ;  /* 0x000000110b037224 */ /* 0x020fca00078e02ff */
[----:B------:R0:W4:Y:S01]  /*0980*/  F2I.FTZ.U32.TRUNC.NTZ R9, R8 ;  /* 0x0000000800097305 */ /* 0x000122000021f000 */
[----:B-1----:R-:W-:-:S03]  /*0990*/  MOV R18, RZ ;  /* 0x000000ff00127202 */ /* 0x002fc60000000f00 */
[----:B------:R-:W-:-:S04]  /*09a0*/  IMAD.HI.U32 R16, R17, R3, R16 ;  /* 0x0000000311107227 */ /* 0x000fc800078e0010 */
[----:B--2---:R-:W-:Y:S02]  /*09b0*/  IMAD R3, R23, R19, RZ ;  /* 0x0000001317037224 */ /* 0x004fe400078e02ff */
[----:B0-----:R-:W-:Y:S02]  /*09c0*/  IMAD.MOV.U32 R8, RZ, RZ, RZ ;  /* 0x000000ffff087224 */ /* 0x001fe400078e00ff */
[----:B------:R-:W-:Y:S01]  /*09d0*/  IMAD.HI.U32 R18, R19, R3, R18 ;  /* 0x0000000313127227 */ /* 0x000fe200078e0012 */
[----:B------:R-:W-:-:S03]  /*09e0*/  LOP3.LUT R19, RZ, R2, RZ, 0x33, !PT ;  /* 0x00000002ff137212 */ /* 0x000fc600078e33ff */
[----:B----4-:R-:W-:Y:S02]  /*09f0*/  IMAD R11, R13, R9, RZ ;  /* 0x000000090d0b7224 */ /* 0x010fe400078e02ff */
[----:B------:R-:W-:Y:S02]  /*0a00*/  IMAD.MOV.U32 R3, RZ, RZ, R7 ;  /* 0x000000ffff037224 */ /* 0x000fe400078e0007 */
[----:B------:R-:W-:-:S07]  /*0a10*/  IMAD.HI.U32 R17, R9, R11, R8 ;  /* 0x0000000b09117227 */ /* 0x000fce00078e0008 */
.L_x_13:
[----:B0--3--:R-:W-:-:S06]  /*0a20*/  IMAD.WIDE.U32 R8, R3, 0x10, R24 ;  /* 0x0000001003087825 */ /* 0x009fcc00078e0018 */
[----:B------:R-:W2:Y:S01]  /*0a30*/  LDG.E.128 R8, desc[UR6][R8.64] ;  /* 0x0000000608087981 */ /* 0x000ea2000c1e1d00 */
[----:B------:R-:W-:-:S04]  /*0a40*/  IMAD.HI.U32 R12, R16, R3, RZ ;  /* 0x00000003100c7227 */ /* 0x000fc800078e00ff */
[----:B------:R-:W-:Y:S01]  /*0a50*/  VIADD R21, R21, 0xffffffff ;  /* 0xffffffff15157836 */ /* 0x000fe20000000000 */
        /* <DEDUP_REMOVED lines=16> */
[----:B------:R-:W-:Y:S01]  /*0b60*/  SEL R12, R20, R23, !P1 ;  /* 0x00000017140c7207 */ /* 0x000fe20004800000 */
[----:B------:R-:W-:-:S04]  /*0b70*/  IMAD.MOV R23, RZ, RZ, -R13 ;  /* 0x000000ffff177224 */ /* 0x000fc800078e0a0d */
[----:B------:R-:W-:-:S04]  /*0b80*/  IMAD.HI.U32 R27, R18, R12, RZ ;  /* 0x0000000c121b7227 */ /* 0x000fc800078e00ff */
[--C-:B------:R-:W-:Y:S01]  /*0b90*/  IMAD.MOV R26, RZ, RZ, -R12.reuse ;  /* 0x000000ffff1a7224 */ /* 0x100fe200078e0a0c */
[----:B------:R-:W-:Y:S01]  /*0ba0*/  IADD3 R22, -R27, RZ, RZ ;  /* 0x000000ff1b167210 */ /* 0x000fe20007ffe1ff */
[----:B------:R-:W-:Y:S01]  /*0bb0*/  IMAD R23, R2, R23, R3 ;  /* 0x0000001702177224 */ /* 0x000fe200078e0203 */
[----:B------:R-:W-:Y:S01]  /*0bc0*/  IADD3 R3, R3, 0x1, RZ ;  /* 0x0000000103037810 */ /* 0x000fe20007ffe0ff */
[----:B------:R-:W-:Y:S02]  /*0bd0*/  IMAD R26, R14, R26, R13 ;  /* 0x0000001a0e1a7224 */ /* 0x000fe400078e020d */
[----:B------:R-:W-:Y:S02]  /*0be0*/  IMAD R22, R15, R22, R12 ;  /* 0x000000160f167224 */ /* 0x000fe400078e020c */
[----:B------:R-:W-:-:S03]  /*0bf0*/  IMAD R23, R23, UR9, RZ ;  /* 0x0000000917177c24 */ /* 0x000fc6000f8e02ff */
[----:B------:R-:W-:Y:S01]  /*0c00*/  ISETP.GE.U32.AND P3, PT, R22, R15, PT ;  /* 0x0000000f1600720c */ /* 0x000fe20003f66070 */
[----:B------:R-:W-:-:S12]  /*0c10*/  IMAD R23, R26, UR8, R23 ;  /* 0x000000081a177c24 */ /* 0x000fd8000f8e0217 */
[----:B------:R-:W-:Y:S01]  /*0c20*/  @P3 IMAD.IADD R22, R22, 0x1, -R15 ;  /* 0x0000000116163824 */ /* 0x000fe200078e0a0f */
[----:B------:R-:W-:Y:S02]  /*0c30*/  @P3 IADD3 R27, R27, 0x1, RZ ;  /* 0x000000011b1b3810 */ /* 0x000fe40007ffe0ff */
[----:B------:R-:W-:Y:S02]  /*0c40*/  ISETP.NE.AND P3, PT, R21, RZ, PT ;  /* 0x000000ff1500720c */ /* 0x000fe40003f65270 */
[----:B------:R-:W-:-:S13]  /*0c50*/  ISETP.GE.U32.AND P4, PT, R22, R15, PT ;  /* 0x0000000f1600720c */ /* 0x000fda0003f86070 */
[----:B------:R-:W-:-:S04]  /*0c60*/  @P4 IADD3 R27, R27, 0x1, RZ ;  /* 0x000000011b1b4810 */ /* 0x000fc80007ffe0ff */
[----:B------:R-:W-:-:S04]  /*0c70*/  SEL R22, R0, R27, !P2 ;  /* 0x0000001b00167207 */ /* 0x000fc80005000000 */
[----:B------:R-:W-:-:S05]  /*0c80*/  IADD3 R13, -R22, RZ, RZ ;  /* 0x000000ff160d7210 */ /* 0x000fca0007ffe1ff */
[----:B------:R-:W-:Y:S02]  /*0c90*/  IMAD R26, R15, R13, R12 ;  /* 0x0000000d0f1a7224 */ /* 0x000fe400078e020c */
[----:B------:R-:W0:Y:S02]  /*0ca0*/  LDC.64 R12, c[0x0][0x210] ;  /* 0x00008400ff0c7b82 */ /* 0x000e240000000a00 */
[----:B------:R-:W-:-:S04]  /*0cb0*/  IMAD R23, R26, UR13, R23 ;  /* 0x0000000d1a177c24 */ /* 0x000fc8000f8e0217 */
[----:B------:R-:W-:-:S04]  /*0cc0*/  IMAD R23, R4, UR10, R23 ;  /* 0x0000000a04177c24 */ /* 0x000fc8000f8e0217 */
[----:B------:R-:W-:-:S04]  /*0cd0*/  IMAD R23, R22, UR12, R23 ;  /* 0x0000000c16177c24 */ /* 0x000fc8000f8e0217 */
[----:B0-----:R-:W-:-:S05]  /*0ce0*/  IMAD.WIDE.U32 R12, R23, 0x10, R12 ;  /* 0x00000010170c7825 */ /* 0x001fca00078e000c */
[----:B--2---:R0:W-:Y:S01]  /*0cf0*/  STG.E.128 desc[UR6][R12.64], R8 ;  /* 0x000000080c007986 */ /* 0x0041e2000c101d06 */
[----:B------:R-:W-:Y:S05]  /*0d00*/  @P3 BRA `(.L_x_13) ;  /* 0xfffffffc00443947 */ /* 0x000fea000383ffff */
.L_x_12:
[----:B------:R-:W-:Y:S05]  /*0d10*/  BSYNC B0 ;  /* 0x0000000000007941 */ /* 0x000fea0003800000 */
.L_x_11:
[----:B------:R-:W-:-:S05]  /*0d20*/  LOP3.LUT R7, RZ, R7, RZ, 0x33, !PT ;  /* 0x00000007ff077212 */ /* 0x000fca00078e33ff */
[----:B------:R-:W-:-:S05]  /*0d30*/  IMAD.IADD R7, R6, 0x1, R7 ;  /* 0x0000000106077824 */ /* 0x000fca00078e0207 */
[----:B------:R-:W-:-:S13]  /*0d40*/  ISETP.GE.U32.AND P0, PT, R7, 0x3, PT ;  /* 0x000000030700780c */ /* 0x000fda0003f06070 */
[----:B------:R-:W-:Y:S05]  /*0d50*/  @!P0 EXIT ;  /* 0x000000000000894d */ /* 0x000fea0003800000 */
[----:B------:R-:W4:Y:S01]  /*0d60*/  LDC R0, c[0x0][0xf78] ;  /* 0x0003de00ff007b82 */ /* 0x000f220000000800 */
[----:B------:R-:W-:Y:S01]  /*0d70*/  ULDC UR8, c[0x0][0xf7c] ;  /* 0x0003df0000087ab9 */ /* 0x000fe20000000800 */
[----:B------:R-:W-:Y:S01]  /*0d80*/  ULDC.64 UR4, c[0x0][0xf70] ;  /* 0x0003dc0000047ab9 */ /* 0x000fe20000000a00 */
[----:B------:R-:W-:-:S05]  /*0d90*/  ULDC.64 UR10, c[0x0][0xf68] ;  /* 0x0003da00000a7ab9 */ /* 0x000fca0000000a00 */
[----:B0-----:R-:W1:Y:S08]  /*0da0*/  LDC.64 R8, c[0x0][0xf60] ;  /* 0x0003d800ff087b82 */ /* 0x001e700000000a00 */
[----:B------:R-:W0:Y:S01]  /*0db0*/  LDC.64 R22, c[0x0][0x210] ;  /* 0x00008400ff167b82 */ /* 0x000e220000000a00 */
[C---:B----4-:R-:W-:Y:S02]  /*0dc0*/  ISETP.NE.AND P2, PT, R0.reuse, 0x1, PT ;  /* 0x000000010000780c */ /* 0x050fe40003f45270 */
[----:B------:R-:W-:-:S02]  /*0dd0*/  ISETP.NE.AND P0, PT, R0, 0x3, PT ;  /* 0x000000030000780c */ /* 0x000fc40003f05270 */
[----:B------:R-:W-:Y:S02]  /*0de0*/  ISETP.NE.AND P1, PT, R0, 0x2, PT ;  /* 0x000000020000780c */ /* 0x000fe40003f25270 */
[C---:B-1----:R-:W-:Y:S02]  /*0df0*/  SEL R2, R5.reuse, R9, !P0 ;  /* 0x0000000905027207 */ /* 0x042fe40004000000 */
[----:B------:R-:W-:Y:S02]  /*0e00*/  SEL R0, R5, R8, !P1 ;  /* 0x0000000805007207 */ /* 0x000fe40004800000 */
[----:B------:R-:W1:Y:S03]  /*0e10*/  I2F.U32.RP R7, R2 ;  /* 0x0000000200077306 */ /* 0x000e660000209000 */
[----:B------:R-:W4:Y:S01]  /*0e20*/  @P2 LDC R5, c[0x0][0xf5c] ;  /* 0x0003d700ff052b82 */ /* 0x000f220000000800 */
[----:B------:R-:W-:-:S02]  /*0e30*/  IADD3 R15, RZ, -R0, RZ ;  /* 0x80000000ff0f7210 */ /* 0x000fc40007ffe0ff */
[----:B------:R-:W-:Y:S02]  /*0e40*/  ISETP.NE.U32.AND P0, PT, R2, RZ, PT ;  /* 0x000000ff0200720c */ /* 0x000fe40003f05070 */
[----:B------:R-:W-:Y:S01]  /*0e50*/  ISETP.NE.U32.AND P1, PT, R0, RZ, PT ;  /* 0x000000ff0000720c */ /* 0x000fe20003f25070 */
[----:B------:R-:W5:Y:S01]  /*0e60*/  I2F.U32.RP R12, R0 ;  /* 0x00000000000c7306 */ /* 0x000f620000209000 */
[----:B------:R-:W-:Y:S02]  /*0e70*/  LOP3.LUT R18, RZ, R2, RZ, 0x33, !PT ;  /* 0x00000002ff127212 */ /* 0x000fe400078e33ff */
[----:B------:R-:W-:-:S05]  /*0e80*/  LOP3.LUT R19, RZ, R0, RZ, 0x33, !PT ;  /* 0x00000000ff137212 */ /* 0x000fca00078e33ff */
[----:B-1----:R-:W1:Y:S08]  /*0e90*/  MUFU.RCP R7, R7 ;  /* 0x0000000700077308 */ /* 0x002e700000001000 */
[----:B-----5:R-:W5:Y:S01]  /*0ea0*/  MUFU.RCP R12, R12 ;  /* 0x0000000c000c7308 */ /* 0x020f620000001000 */
[----:B----4-:R-:W-:Y:S02]  /*0eb0*/  ISETP.NE.U32.AND P2, PT, R5, RZ, PT ;  /* 0x000000ff0500720c */ /* 0x010fe40003f45070 */
[----:B------:R-:W-:-:S05]  /*0ec0*/  LOP3.LUT R20, RZ, R5, RZ, 0x33, !PT ;  /* 0x00000005ff147212 */ /* 0x000fca00078e33ff */
[----:B------:R-:W4:Y:S01]  /*0ed0*/  I2F.U32.RP R13, R5 ;  /* 0x00000005000d7306 */ /* 0x000f220000209000 */
[----:B-1----:R-:W-:Y:S01]  /*0ee0*/  IADD3 R16, R7, 0xffffffe, RZ ;  /* 0x0ffffffe07107810 */ /* 0x002fe20007ffe0ff */
[----:B------:R-:W-:-:S06]  /*0ef0*/  IMAD.MOV R7, RZ, RZ, -R2 ;  /* 0x000000ffff077224 */ /* 0x000fcc00078e0a02 */
[----:B------:R1:W2:Y:S01]  /*0f00*/  F2I.FTZ.U32.TRUNC.NTZ R17, R16 ;  /* 0x0000001000117305 */ /* 0x0002a2000021f000 */
[----:B-----5:R-:W-:-:S07]  /*0f10*/  VIADD R10, R12, 0xffffffe ;  /* 0x0ffffffe0c0a7836 */ /* 0x020fce0000000000 */
[----:B----4-:R-:W4:Y:S01]  /*0f20*/  MUFU.RCP R13, R13 ;  /* 0x0000000d000d7308 */ /* 0x010f220000001000 */
[----:B-1----:R-:W-:Y:S02]  /*0f30*/  IMAD.MOV.U32 R16, RZ, RZ, RZ ;  /* 0x000000ffff107224 */ /* 0x002fe400078e00ff */
[----:B--2---:R-:W-:-:S05]  /*0f40*/  IMAD R7, R7, R17, RZ ;  /* 0x0000001107077224 */ /* 0x004fca00078e02ff */
[----:B------:R1:W2:Y:S01]  /*0f50*/  F2I.FTZ.U32.TRUNC.NTZ R11, R10 ;  /* 0x0000000a000b7305 */ /* 0x0002a2000021f000 */
[----:B------:R-:W-:Y:S01]  /*0f60*/  IMAD.HI.U32 R16, R17, R7, R16 ;  /* 0x0000000711107227 */ /* 0x000fe200078e0010 */
[----:B----4-:R-:W-:Y:S01]  /*0f70*/  IADD3 R8, R13, 0xffffffe, RZ ;  /* 0x0ffffffe0d087810 */ /* 0x010fe20007ffe0ff */
[----:B-1----:R-:W-:-:S05]  /*0f80*/  HFMA2.MMA R10, -RZ, RZ, 0, 0 ;  /* 0x00000000ff0a7435 */ /* 0x002fca00000001ff */
[----:B------:R1:W4:Y:S01]  /*0f90*/  F2I.FTZ.U32.TRUNC.NTZ R9, R8 ;  /* 0x0000000800097305 */ /* 0x000322000021f000 */
[----:B--2---:R-:W-:-:S04]  /*0fa0*/  IMAD R13, R15, R11, RZ ;  /* 0x0000000b0f0d7224 */ /* 0x004fc800078e02ff */
[----:B------:R-:W-:Y:S01]  /*0fb0*/  IMAD.HI.U32 R7, R11, R13, R10 ;  /* 0x0000000d0b077227 */ /* 0x000fe200078e000a */
[----:B-1----:R-:W-:-:S03]  /*0fc0*/  MOV R8, RZ ;  /* 0x000000ff00087202 */ /* 0x002fc60000000f00 */
[----:B----4-:R-:W-:-:S04]  /*0fd0*/  IMAD R12, R5, R9, RZ ;  /* 0x00000009050c7224 */ /* 0x010fc800078e02ff */
[----:B------:R-:W-:-:S04]  /*0fe0*/  IMAD.MOV R17, RZ, RZ, -R12 ;  /* 0x000000ffff117224 */ /* 0x000fc800078e0a0c */
[----:B0-----:R-:W-:-:S07]  /*0ff0*/  IMAD.HI.U32 R17, R9, R17, R8 ;  /* 0x0000001109117227 */ /* 0x001fce00078e0008 */
.L_x_14:
        /* <DEDUP_REMOVED lines=21> */
[----:B------:R-:W-:Y:S02]  /*1150*/  IMAD.MOV R14, RZ, RZ, -R27 ;  /* 0x000000ffff0e7224 */ /* 0x000fe400078e0a1b */
[--C-:B------:R-:W-:Y:S02]  /*1160*/  IMAD.MOV R21, RZ, RZ, -R12.reuse ;  /* 0x000000ffff157224 */ /* 0x100fe400078e0a0c */
[----:B------:R-:W-:Y:S02]  /*1170*/  IMAD R14, R5, R14, R12 ;  /* 0x0000000e050e7224 */ /* 0x000fe400078e020c */
[----:B------:R-:W-:Y:S01]  /*1180*/  IMAD R26, R0, R21, R13 ;  /* 0x00000015001a7224 */ /* 0x000fe200078e020d */
[----:B------:R-:W-:Y:S02]  /*1190*/  IADD3 R21, R3, 0x1, RZ ;  /* 0x0000000103157810 */ /* 0x000fe40007ffe0ff */
[----:B------:R-:W-:-:S13]  /*11a0*/  ISETP.GE.U32.AND P3, PT, R14, R5, PT ;  /* 0x000000050e00720c */ /* 0x000fda0003f66070 */
[----:B------:R-:W-:Y:S01]  /*11b0*/  @P3 IADD3 R14, -R5, R14, RZ ;  /* 0x0000000e050e3210 */ /* 0x000fe20007ffe1ff */
[----:B------:R-:W-:-:S03]  /*11c0*/  @P3 VIADD R27, R27, 0x1 ;  /* 0x000000011b1b3836 */ /* 0x000fc60000000000 */
[----:B------:R-:W-:Y:S02]  /*11d0*/  ISETP.GE.U32.AND P4, PT, R14, R5, PT ;  /* 0x000000050e00720c */ /* 0x000fe40003f86070 */
[----:B------:R-:W-:-:S05]  /*11e0*/  IADD3 R14, -R13, RZ, RZ ;  /* 0x000000ff0d0e7210 */ /* 0x000fca0007ffe1ff */
[----:B------:R-:W-:-:S04]  /*11f0*/  IMAD R15, R2, R14, R3 ;  /* 0x0000000e020f7224 */ /* 0x000fc800078e0203 */
[----:B------:R-:W-:Y:S02]  /*1200*/  IMAD R15, R15, UR5, RZ ;  /* 0x000000050f0f7c24 */ /* 0x000fe4000f8e02ff */
[----:B------:R-:W-:Y:S02]  /*1210*/  @P4 IADD3 R27, R27, 0x1, RZ ;  /* 0x000000011b1b4810 */ /* 0x000fe40007ffe0ff */
[----:B------:R-:W-:Y:S02]  /*1220*/  IMAD R15, R26, UR4, R15 ;  /* 0x000000041a0f7c24 */ /* 0x000fe4000f8e020f */
[----:B------:R-:W-:-:S04]  /*1230*/  SEL R14, R20, R27, !P2 ;  /* 0x0000001b140e7207 */ /* 0x000fc80005000000 */
[----:B------:R-:W-:-:S05]  /*1240*/  IADD3 R13, -R14, RZ, RZ ;  /* 0x000000ff0e0d7210 */ /* 0x000fca0007ffe1ff */
[----:B------:R-:W-:-:S04]  /*1250*/  IMAD R12, R5, R13, R12 ;  /* 0x0000000d050c7224 */ /* 0x000fc800078e020c */
[----:B------:R-:W-:Y:S02]  /*1260*/  IMAD R15, R12, UR11, R15 ;  /* 0x0000000b0c0f7c24 */ /* 0x000fe4000f8e020f */
[----:B------:R-:W-:-:S04]  /*1270*/  IMAD.WIDE.U32 R12, R21, 0x10, R24 ;  /* 0x00000010150c7825 */ /* 0x000fc800078e0018 */
[----:B------:R-:W-:-:S04]  /*1280*/  IMAD R15, R4, UR8, R15 ;  /* 0x00000008040f7c24 */ /* 0x000fc8000f8e020f */
[----:B------:R-:W-:-:S04]  /*1290*/  IMAD R15, R14, UR10, R15 ;  /* 0x0000000a0e0f7c24 */ /* 0x000fc8000f8e020f */
[----:B------:R-:W-:-:S04]  /*12a0*/  IMAD.WIDE.U32 R26, R15, 0x10, R22 ;  /* 0x000000100f1a7825 */ /* 0x000fc800078e0016 */
[----:B------:R-:W-:Y:S01]  /*12b0*/  IMAD.HI.U32 R29, R16, R21, RZ ;  /* 0x00000015101d7227 */ /* 0x000fe200078e00ff */
[----:B--2---:R0:W-:Y:S04]  /*12c0*/  STG.E.128 desc[UR6][R26.64], R8 ;  /* 0x000000081a007986 */ /* 0x0041e8000c101d06 */
[----:B------:R-:W2:Y:S01]  /*12d0*/  LDG.E.128 R12, desc[UR6][R12.64] ;  /* 0x000000060c0c7981 */ /* 0x000ea2000c1e1d00 */
[----:B------:R-:W-:-:S04]  /*12e0*/  IMAD.MOV R28, RZ, RZ, -R29 ;  /* 0x000000ffff1c7224 */ /* 0x000fc800078e0a1d */
[----:B------:R-:W-:-:S05]  /*12f0*/  IMAD R28, R2, R28, R21 ;  /* 0x0000001c021c7224 */ /* 0x000fca00078e0215 */
[----:B------:R-:W-:-:S13]  /*1300*/  ISETP.GE.U32.AND P3, PT, R28, R2, PT ;  /* 0x000000021c00720c */ /* 0x000fda0003f66070 */
[----:B------:R-:W-:Y:S02]  /*1310*/  @P3 IADD3 R28, -R2, R28, RZ ;  /* 0x0000001c021c3210 */ /* 0x000fe40007ffe1ff */
[----:B------:R-:W-:Y:S02]  /*1320*/  @P3 IADD3 R29, R29, 0x1, RZ ;  /* 0x000000011d1d3810 */ /* 0x000fe40007ffe0ff */
[----:B------:R-:W-:-:S13]  /*1330*/  ISETP.GE.U32.AND P4, PT, R28, R2, PT ;  /* 0x000000021c00720c */ /* 0x000fda0003f86070 */
[----:B------:R-:W-:-:S05]  /*1340*/  @P4 VIADD R29, R29, 0x1 ;  /* 0x000000011d1d4836 */ /* 0x000fca0000000000 */
[----:B------:R-:W-:-:S05]  /*1350*/  SEL R29, R18, R29, !P0 ;  /* 0x0000001d121d7207 */ /* 0x000fca0004000000 */
[----:B0-----:R-:W-:-:S05]  /*1360*/  IMAD.HI.U32 R8, R7, R29, RZ ;  /* 0x0000001d07087227 */ /* 0x001fca00078e00ff */
[----:B------:R-:W-:-:S05]  /*1370*/  IADD3 R9, -R8, RZ, RZ ;  /* 0x000000ff08097210 */ /* 0x000fca0007ffe1ff */
[----:B------:R-:W-:-:S05]  /*1380*/  IMAD R9, R0, R9, R29 ;  /* 0x0000000900097224 */ /* 0x000fca00078e021d */
[----:B------:R-:W-:-:S13]  /*1390*/  ISETP.GE.U32.AND P3, PT, R9, R0, PT ;  /* 0x000000000900720c */ /* 0x000fda0003f66070 */
[----:B------:R-:W-:Y:S01]  /*13a0*/  @P3 IADD3 R9, -R0, R9, RZ ;  /* 0x0000000900093210 */ /* 0x000fe20007ffe1ff */
[----:B------:R-:W-:-:S03]  /*13b0*/  @P3 VIADD R8, R8, 0x1 ;  /* 0x0000000108083836 */ /* 0x000fc60000000000 */
[----:B------:R-:W-:-:S13]  /*13c0*/  ISETP.GE.U32.AND P4, PT, R9, R0, PT ;  /* 0x000000000900720c */ /* 0x000fda0003f86070 */
[----:B------:R-:W-:-:S04]  /*13d0*/  @P4 IADD3 R8, R8, 0x1, RZ ;  /* 0x0000000108084810 */ /* 0x000fc80007ffe0ff */
[----:B------:R-:W-:-:S05]  /*13e0*/  SEL R8, R19, R8, !P1 ;  /* 0x0000000813087207 */ /* 0x000fca0004800000 */
[----:B------:R-:W-:-:S05]  /*13f0*/  IMAD.HI.U32 R9, R17, R8, RZ ;  /* 0x0000000811097227 */ /* 0x000fca00078e00ff */
[----:B------:R-:W-:-:S05]  /*1400*/  IADD3 R10, -R9, RZ, RZ ;  /* 0x000000ff090a7210 */ /* 0x000fca0007ffe1ff */
[----:B------:R-:W-:-:S05]  /*1410*/  IMAD R10, R5, R10, R8 ;  /* 0x0000000a050a7224 */ /* 0x000fca00078e0208 */
[----:B------:R-:W-:-:S13]  /*1420*/  ISETP.GE.U32.AND P3, PT, R10, R5, PT ;  /* 0x000000050a00720c */ /* 0x000fda0003f66070 */
[----:B------:R-:W-:Y:S01]  /*1430*/  @P3 IMAD.IADD R10, R10, 0x1, -R5 ;  /* 0x000000010a0a3824 */ /* 0x000fe200078e0a05 */
[----:B------:R-:W-:-:S04]  /*1440*/  @P3 IADD3 R9, R9, 0x1, RZ ;  /* 0x0000000109093810 */ /* 0x000fc80007ffe0ff */
[----:B------:R-:W-:Y:S02]  /*1450*/  ISETP.GE.U32.AND P4, PT, R10, R5, PT ;  /* 0x000000050a00720c */ /* 0x000fe40003f86070 */
[----:B------:R-:W-:-:S05]  /*1460*/  IADD3 R10, -R29, RZ, RZ ;  /* 0x000000ff1d0a7210 */ /* 0x000fca0007ffe1ff */
[----:B------:R-:W-:Y:S01]  /*1470*/  IMAD R21, R2, R10, R21 ;  /* 0x0000000a02157224 */ /* 0x000fe200078e0215 */
[----:B------:R-:W-:-:S03]  /*1480*/  IADD3 R10, -R8, RZ, RZ ;  /* 0x000000ff080a7210 */ /* 0x000fc60007ffe1ff */
[----:B------:R-:W-:Y:S02]  /*1490*/  IMAD R21, R21, UR5, RZ ;  /* 0x0000000515157c24 */ /* 0x000fe4000f8e02ff */
[----:B------:R-:W-:Y:S02]  /*14a0*/  @P4 VIADD R9, R9, 0x1 ;  /* 0x0000000109094836 */ /* 0x000fe40000000000 */
[----:B------:R-:W-:-:S03]  /*14b0*/  IMAD R10, R0, R10, R29 ;  /* 0x0000000a000a7224 */ /* 0x000fc600078e021d */
[----:B------:R-:W-:Y:S01]  /*14c0*/  SEL R9, R20, R9, !P2 ;  /* 0x0000000914097207 */ /* 0x000fe20005000000 */
[----:B------:R-:W-:Y:S02]  /*14d0*/  IMAD R10, R10, UR4, R21 ;  /* 0x000000040a0a7c24 */ /* 0x000fe4000f8e0215 */
[----:B------:R-:W-:Y:S01]  /*14e0*/  VIADD R21, R3, 0x2 ;  /* 0x0000000203157836 */ /* 0x000fe20000000000 */
[----:B------:R-:W-:-:S05]  /*14f0*/  IADD3 R11, -R9, RZ, RZ ;  /* 0x000000ff090b7210 */ /* 0x000fca0007ffe1ff */
[----:B------:R-:W-:-:S04]  /*1500*/  IMAD R11, R5, R11, R8 ;  /* 0x0000000b050b7224 */ /* 0x000fc800078e0208 */
[----:B------:R-:W-:-:S04]  /*1510*/  IMAD R11, R11, UR11, R10 ;  /* 0x0000000b0b0b7c24 */ /* 0x000fc8000f8e020a */
[----:B------:R-:W-:-:S04]  /*1520*/  IMAD R8, R4, UR8, R11 ;  /* 0x0000000804087c24 */ /* 0x000fc8000f8e020b */
[----:B------:R-:W-:Y:S02]  /*1530*/  IMAD R27, R9, UR10, R8 ;  /* 0x0000000a091b7c24 */ /* 0x000fe4000f8e0208 */
[----:B------:R-:W-:-:S04]  /*1540*/  IMAD.WIDE.U32 R8, R21, 0x10, R24 ;  /* 0x0000001015087825 */ /* 0x000fc800078e0018 */
[----:B------:R-:W-:-:S05]  /*1550*/  IMAD.WIDE.U32 R26, R27, 0x10, R22 ;  /* 0x000000101b1a7825 */ /* 0x000fca00078e0016 */
[----:B--2---:R0:W-:Y:S04]  /*1560*/  STG.E.128 desc[UR6][R26.64], R12 ;  /* 0x0000000c1a007986 */ /* 0x0041e8000c101d06 */
[----:B------:R-:W2:Y:S01]  /*1570*/  LDG.E.128 R8, desc[UR6][R8.64] ;  /* 0x0000000608087981 */ /* 0x000ea2000c1e1d00 */
[----:B------:R-:W-:-:S05]  /*1580*/  IMAD.HI.U32 R29, R16, R21, RZ ;  /* 0x00000015101d7227 */ /* 0x000fca00078e00ff */
        /* <DEDUP_REMOVED lines=8> */
[----:B0-----:R-:W-:-:S05]  /*1610*/  IMAD.HI.U32 R12, R7, R29, RZ ;  /* 0x0000001d070c7227 */ /* 0x001fca00078e00ff */
[----:B------:R-:W-:-:S05]  /*1620*/  IADD3 R13, -R12, RZ, RZ ;  /* 0x000000ff0c0d7210 */ /* 0x000fca0007ffe1ff */
[----:B------:R-:W-:-:S05]  /*1630*/  IMAD R13, R0, R13, R29 ;  /* 0x0000000d000d7224 */ /* 0x000fca00078e021d */
[----:B------:R-:W-:-:S13]  /*1640*/  ISETP.GE.U32.AND P3, PT, R13, R0, PT ;  /* 0x000000000d00720c */ /* 0x000fda0003f66070 */
[----:B------:R-:W-:Y:S01]  /*1650*/  @P3 IMAD.IADD R13, R13, 0x1, -R0 ;  /* 0x000000010d0d3824 */ /* 0x000fe200078e0a00 */
[----:B------:R-:W-:-:S04]  /*1660*/  @P3 IADD3 R12, R12, 0x1, RZ ;  /* 0x000000010c0c3810 */ /* 0x000fc80007ffe0ff */
        /* <DEDUP_REMOVED lines=9> */
[----:B------:R-:W-:Y:S02]  /*1700*/  ISETP.GE.U32.AND P4, PT, R14, R5, PT ;  /* 0x000000050e00720c */ /* 0x000fe40003f86070 */
[----:B------:R-:W-:-:S05]  /*1710*/  IADD3 R14, -R29, RZ, RZ ;  /* 0x000000ff1d0e7210 */ /* 0x000fca0007ffe1ff */
[----:B------:R-:W-:Y:S01]  /*1720*/  IMAD R21, R2, R14, R21 ;  /* 0x0000000e02157224 */ /* 0x000fe200078e0215 */
[----:B------:R-:W-:-:S03]  /*1730*/  IADD3 R14, -R12, RZ, RZ ;  /* 0x000000ff0c0e7210 */ /* 0x000fc60007ffe1ff */
[----:B------:R-:W-:Y:S02]  /*1740*/  IMAD R21, R21, UR5, RZ ;  /* 0x0000000515157c24 */ /* 0x000fe4000f8e02ff */
[----:B------:R-:W-:Y:S01]  /*1750*/  @P4 IADD3 R13, R13, 0x1, RZ ;  /* 0x000000010d0d4810 */ /* 0x000fe20007ffe0ff */
[----:B------:R-:W-:-:S03]  /*1760*/  IMAD R14, R0, R14, R29 ;  /* 0x0000000e000e7224 */ /* 0x000fc600078e021d */
[----:B------:R-:W-:Y:S01]  /*1770*/  SEL R13, R20, R13, !P2 ;  /* 0x0000000d140d7207 */ /* 0x000fe20005000000 */
[----:B------:R-:W-:Y:S01]  /*1780*/  IMAD R14, R14, UR4, R21 ;  /* 0x000000040e0e7c24 */ /* 0x000fe2000f8e0215 */
[----:B------:R-:W-:-:S03]  /*1790*/  IADD3 R21, R3, 0x3, RZ ;  /* 0x0000000303157810 */ /* 0x000fc60007ffe0ff */
[----:B------:R-:W-:-:S04]  /*17a0*/  IMAD.MOV R15, RZ, RZ, -R13 ;  /* 0x000000ffff0f7224 */ /* 0x000fc800078e0a0d */
        /* <DEDUP_REMOVED lines=8> */
[----:B------:R-:W-:Y:S01]  /*1830*/  IMAD.HI.U32 R29, R16, R21, RZ ;  /* 0x00000015101d7227 */ /* 0x000fe200078e00ff */
[----:B------:R-:W-:-:S04]  /*1840*/  IADD3 R3, R3, 0x4, RZ ;  /* 0x0000000403037810 */ /* 0x000fc80007ffe0ff */
        /* <DEDUP_REMOVED lines=8> */
[----:B0-----:R-:W-:-:S04]  /*18d0*/  IMAD.HI.U32 R8, R7, R29, RZ ;  /* 0x0000001d07087227 */ /* 0x001fc800078e00ff */
        /* <DEDUP_REMOVED lines=8> */
[----:B------:R-:W-:-:S05]  /*1960*/  IMAD.HI.U32 R9, R17, R8, RZ ;  /* 0x0000000811097227 */ /* 0x000fca00078e00ff */
[----:B------:R-:W-:-:S05]  /*1970*/  IADD3 R10, -R9, RZ, RZ ;  /* 0x000000ff090a7210 */ /* 0x000fca0007ffe1ff */
[----:B------:R-:W-:-:S05]  /*1980*/  IMAD R10, R5, R10, R8 ;  /* 0x0000000a050a7224 */ /* 0x000fca00078e0208 */
[----:B------:R-:W-:-:S13]  /*1990*/  ISETP.GE.U32.AND P3, PT, R10, R5, PT ;  /* 0x000000050a00720c */ /* 0x000fda0003f66070 */
[----:B------:R-:W-:Y:S02]  /*19a0*/  @P3 IADD3 R10, -R5, R10, RZ ;  /* 0x0000000a050a3210 */ /* 0x000fe40007ffe1ff */
[----:B------:R-:W-:Y:S02]  /*19b0*/  @P3 IADD3 R9, R9, 0x1, RZ ;  /* 0x0000000109093810 */ /* 0x000fe40007ffe0ff */
[----:B------:R-:W-:Y:S01]  /*19c0*/  ISETP.GE.U32.AND P4, PT, R10, R5, PT ;  /* 0x000000050a00720c */ /* 0x000fe20003f86070 */
[----:B------:R-:W-:Y:S01]  /*19d0*/  IMAD.MOV R10, RZ, RZ, -R29 ;  /* 0x000000ffff0a7224 */ /* 0x000fe200078e0a1d */
[----:B------:R-:W-:-:S03]  /*19e0*/  ISETP.GE.U32.AND P3, PT, R3, R6, PT ;  /* 0x000000060300720c */ /* 0x000fc60003f66070 */
[----:B------:R-:W-:Y:S02]  /*19f0*/  IMAD R21, R2, R10, R21 ;  /* 0x0000000a02157224 */ /* 0x000fe400078e0215 */
[----:B------:R-:W-:Y:S02]  /*1a00*/  IMAD.MOV R10, RZ, RZ, -R8 ;  /* 0x000000ffff0a7224 */ /* 0x000fe400078e0a08 */
[----:B------:R-:W-:Y:S02]  /*1a10*/  IMAD R21, R21, UR5, RZ ;  /* 0x0000000515157c24 */ /* 0x000fe4000f8e02ff */
[----:B------:R-:W-:Y:S02]  /*1a20*/  IMAD R10, R0, R10, R29 ;  /* 0x0000000a000a7224 */ /* 0x000fe400078e021d */
[----:B------:R-:W-:Y:S02]  /*1a30*/  @P4 IADD3 R9, R9, 0x1, RZ ;  /* 0x0000000109094810 */ /* 0x000fe40007ffe0ff */
[----:B------:R-:W-:-:S02]  /*1a40*/  IMAD R10, R10, UR4, R21 ;  /* 0x000000040a0a7c24 */ /* 0x000fc4000f8e0215 */
[----:B------:R-:W-:-:S04]  /*1a50*/  SEL R9, R20, R9, !P2 ;  /* 0x0000000914097207 */ /* 0x000fc80005000000 */
[----:B------:R-:W-:-:S05]  /*1a60*/  IADD3 R11, -R9, RZ, RZ ;  /* 0x000000ff090b7210 */ /* 0x000fca0007ffe1ff */
[----:B------:R-:W-:-:S04]  /*1a70*/  IMAD R11, R5, R11, R8 ;  /* 0x0000000b050b7224 */ /* 0x000fc800078e0208 */
[----:B------:R-:W-:-:S04]  /*1a80*/  IMAD R11, R11, UR11, R10 ;  /* 0x0000000b0b0b7c24 */ /* 0x000fc8000f8e020a */
[----:B------:R-:W-:-:S04]  /*1a90*/  IMAD R8, R4, UR8, R11 ;  /* 0x0000000804087c24 */ /* 0x000fc8000f8e020b */
[----:B------:R-:W-:-:S04]  /*1aa0*/  IMAD R9, R9, UR10, R8 ;  /* 0x0000000a09097c24 */ /* 0x000fc8000f8e0208 */
[----:B------:R-:W-:-:S05]  /*1ab0*/  IMAD.WIDE.U32 R8, R9, 0x10, R22 ;  /* 0x0000001009087825 */ /* 0x000fca00078e0016 */
[----:B--2---:R0:W-:Y:S01]  /*1ac0*/  STG.E.128 desc[UR6][R8.64], R12 ;  /* 0x0000000c08007986 */ /* 0x0041e2000c101d06 */
[----:B------:R-:W-:Y:S05]  /*1ad0*/  @!P3 BRA `(.L_x_14) ;  /* 0xfffffff40048b947 */ /* 0x000fea000383ffff */
[----:B------:R-:W-:Y:S05]  /*1ae0*/  EXIT ;  /* 0x000000000000794d */ /* 0x000fea0003800000 */
.L_x_15:
        /* <DEDUP_REMOVED lines=9> */
.L_x_982:


//--------------------- .text._ZN2at6native40_GLOBAL__N__2351210d_8_Shape_cu_49f7391c35CatArrayBatchedCopy_alignedK_contigINS1_10OpaqueTypeILj16EEEjLi4ELi64ELi64ELi16EEEvPT_NS1_25CatArrInputTensorMetadataIS5_T0_XT2_EXT3_EEENS1_16TensorSizeStrideIS8_Lj4EEEiS8_ --------------------------
	.section	.text._ZN2at6native40_GLOBAL__N__2351210d_8_Shape_cu_49f7391c35CatArrayBatchedCopy_alignedK_contigINS1_10OpaqueTypeILj16EEEjLi4ELi64ELi64ELi16EEEvPT_NS1_25CatArrInputTensorMetadataIS5_T0_XT2_EXT3_EEENS1_16TensorSizeStrideIS8_Lj4EEEiS8_,"ax",@progbits
	.align	128
.text._ZN2at6native40_GLOBAL__N__2351210d_8_Shape_cu_49f7391c35CatArrayBatchedCopy_alignedK_contigINS1_10OpaqueTypeILj16EEEjLi4ELi64ELi64ELi16EEEvPT_NS1_25CatArrInputTensorMetadataIS5_T0_XT2_EXT3_EEENS1_16TensorSizeStrideIS8_Lj4EEEiS8_:
        .type           _ZN2at6native40_GLOBAL__N__2351210d_8_Shape_cu_49f7391c35CatArrayBatchedCopy_alignedK_contigINS1_10OpaqueTypeILj16EEEjLi4ELi64ELi64ELi16EEEvPT_NS1_25CatArrInputTensorMetadataIS5_T0_XT2_EXT3_EEENS1_16TensorSizeStrideIS8_Lj4EEEiS8_,@function
        .size           _ZN2at6native40_GLOBAL__N__2351210d_8_Shape_cu_49f7391c35CatArrayBatchedCopy_alignedK_contigINS1_10OpaqueTypeILj16EEEjLi4ELi64ELi64ELi16EEEvPT_NS1_25CatArrInputTensorMetadataIS5_T0_XT2_EXT3_EEENS1_16TensorSizeStrideIS8_Lj4EEEiS8_,(.L_x_983 - _ZN2at6native40_GLOBAL__N__2351210d_8_Shape_cu_49f7391c35CatArrayBatchedCopy_alignedK_contigINS1_10OpaqueTypeILj16EEEjLi4ELi64ELi64ELi16EEEvPT_NS1_25CatArrInputTensorMetadataIS5_T0_XT2_EXT3_EEENS1_16TensorSizeStrideIS8_Lj4EEEiS8_)
        .other          _ZN2at6native40_GLOBAL__N__2351210d_8_Shape_cu_49f7391c35CatArrayBatchedCopy_alignedK_contigINS1_10OpaqueTypeILj16EEEjLi4ELi64ELi64ELi16EEEvPT_NS1_25CatArrInputTensorMetadataIS5_T0_XT2_EXT3_EEENS1_16TensorSizeStrideIS8_Lj4EEEiS8_,@"STO_CUDA_ENTRY STV_DEFAULT"
_ZN2at6native40_GLOBAL__N__2351210d_8_Shape_cu_49f7391c35CatArrayBatchedCopy_alignedK_contigINS1_10OpaqueTypeILj16EEEjLi4ELi64ELi64ELi16EEEvPT_NS1_25CatArrInputTensorMetadataIS5_T0_XT2_EXT3_EEENS1_16TensorSizeStrideIS8_Lj4EEEiS8_:
        /* <DEDUP_REMOVED lines=64> */
.L_x_18:
        /* <DEDUP_REMOVED lines=47> */
.L_x_17:
[----:B------:R-:W-:Y:S05]  /*06f0*/  BSYNC B0 ;  /* 0x0000000000007941 */ /* 0x000fea0003800000 */
.L_x_16:
        /* <DEDUP_REMOVED lines=50> */
.L_x_21:
        /* <DEDUP_REMOVED lines=47> */
.L_x_20:
[----:B------:R-:W-:Y:S05]  /*0d10*/  BSYNC B0 ;  /* 0x0000000000007941 */ /* 0x000fea0003800000 */
.L_x_19:
        /* <DEDUP_REMOVED lines=46> */
.L_x_22:
        /* <DEDUP_REMOVED lines=175> */
.L_x_23:
        /* <DEDUP_REMOVED lines=9> */
.L_x_983:


//--------------------- .text._ZN2at6native40_GLOBAL__N__2351210d_8_Shape_cu_49f7391c30CatArrayBatchedCopy_vectorizedINS1_10OpaqueTypeILj16EEEjLi4ELi64ELi64ELi16ELi1EEEvPcNS1_25CatArrInputTensorMetadataIT_T0_XT2_EXT3_EEENS1_16TensorSizeStrideIS8_Lj4EEEiS8_ --------------------------
	.section	.text._ZN2at6native40_GLOBAL__N__2351210d_8_Shape_cu_49f7391c30CatArrayBatchedCopy_vectorizedINS1_10OpaqueTypeILj16EEEjLi4ELi64ELi64ELi16ELi1EEEvPcNS1_25CatArrInputTensorMetadataIT_T0_XT2_EXT3_EEENS1_16TensorSizeStrideIS8_Lj4EEEiS8_,"ax",@progbits
	.align	128
.text._ZN2at6native40_GLOBAL__N__2351210d_8_Shape_cu_49f7391c30CatArrayBatchedCopy_vectorizedINS1_10OpaqueTypeILj16EEEjLi4ELi64ELi64ELi16ELi1EEEvPcNS1_25CatArrInputTensorMetadataIT_T0_XT2_EXT3_EEENS1_16TensorSizeStrideIS8_Lj4EEEiS8_:
        .type           _ZN2at6native40_GLOBAL__N__2351210d_8_Shape_cu_49f7391c30CatArrayBatchedCopy_vectorizedINS1_10OpaqueTypeILj16EEEjLi4ELi64ELi64ELi16ELi1EEEvPcNS1_25CatArrInputTensorMetadataIT_T0_XT2_EXT3_EEENS1_16TensorSizeStrideIS8_Lj4EEEiS8_,@function
        .size           _ZN2at6native40_GLOBAL__N__2351210d_8_Shape_cu_49f7391c30CatArrayBatchedCopy_vectorizedINS1_10OpaqueTypeILj16EEEjLi4ELi64ELi64ELi16ELi1EEEvPcNS1_25CatArrInputTensorMetadataIT_T0_XT2_EXT3_EEENS1_16TensorSizeStrideIS8_Lj4EEEiS8_,(.L_x_984 - _ZN2at6native40_GLOBAL__N__2351210d_8_Shape_cu_49f7391c30CatArrayBatchedCopy_vectorizedINS1_10OpaqueTypeILj16EEEjLi4ELi64ELi64ELi16ELi1EEEvPcNS1_25CatArrInputTensorMetadataIT_T0_XT2_EXT3_EEENS1_16TensorSizeStrideIS8_Lj4EEEiS8_)
        .other          _ZN2at6native40_GLOBAL__N__2351210d_8_Shape_cu_49f7391c30CatArrayBatchedCopy_vectorizedINS1_10OpaqueTypeILj16EEEjLi4ELi64ELi64ELi16ELi1EEEvPcNS1_25CatArrInputTensorMetadataIT_T0_XT2_EXT3_EEENS1_16TensorSizeStrideIS8_Lj4EEEiS8_,@"STO_CUDA_ENTRY STV_DEFAULT"
_ZN2at6native40_GLOBAL__N__2351210d_8_Shape_cu_49f7391c30CatArrayBatchedCopy_vectorizedINS1_10OpaqueTypeILj16EEEjLi4ELi64ELi64ELi16ELi1EEEvPcNS1_25CatArrInputTensorMetadataIT_T0_XT2_EXT3_EEENS1_16TensorSizeStrideIS8_Lj4EEEiS8_:
[----:B------:R-:W-:Y:S01]  /*0000*/  LDC R1, c[0x0][0x28] ;  /* 0x00000a00ff017b82 */ /* 0x000fe20000000800 */
[----:B------:R-:W0:Y:S01]  /*0010*/  S2R R2, SR_CTAID.Y ;  /* 0x0000000000027919 */ /* 0x000e220000002600 */
[----:B------:R-:W-:Y:S01]  /*0020*/  IMAD.MOV.U32 R3, RZ, RZ, 0x8 ;  /* 0x00000008ff037424 */ /* 0x000fe200078e00ff */
[----:B------:R-:W-:Y:S01]  /*0030*/  ULDC UR4, c[0x0][0x0] ;  /* 0x0000000000047ab9 */ /* 0x000fe20000000800 */
[----:B------:R-:W1:Y:S01]  /*0040*/  S2R R21, SR_CTAID.X ;  /* 0x0000000000157919 */ /* 0x000e620000002500 */
[----:B------:R-:W1:Y:S02]  /*0050*/  S2R R4, SR_TID.X ;  /* 0x0000000000047919 */ /* 0x000e640000002100 */
[----:B0-----:R-:W-:-:S04]  /*0060*/  LEA R3, R2, R3, 0x2 ;  /* 0x0000000302037211 */ /* 0x001fc800078e10ff */
[----:B------:R-:W0:Y:S01]  /*0070*/  LDC R0, c[0x0][R3+0x610] ;  /* 0x0001840003007b82 */ /* 0x000e220000000800 */
[----:B-1----:R-:W-:-:S05]  /*0080*/  IMAD R21, R21, UR4, R4 ;  /* 0x0000000415157c24 */ /* 0x002fca000f8e0204 */
[----:B0-----:R-:W-:-:S13]  /*0090*/  ISETP.GE.U32.AND P0, PT, R21, R0, PT ;  /* 0x000000001500720c */ /* 0x001fda0003f06070 */
[----:B------:R-:W-:Y:S05]  /*00a0*/  @P0 EXIT ;  /* 0x000000000000094d */ /* 0x000fea0003800000 */
[----:B------:R-:W0:Y:S01]  /*00b0*/  LDC.64 R12, c[0x0][0xf78] ;  /* 0x0003de00ff0c7b82 */ /* 0x000e220000000a00 */
[----:B------:R-:W-:Y:S01]  /*00c0*/  SHF.L.U32 R2, R2, 0x3, RZ ;  /* 0x0000000302027819 */ /* 0x000fe200000006ff */
[----:B------:R-:W-:Y:S01]  /*00d0*/  ULDC UR5, c[0x0][0xc] ;  /* 0x0000030000057ab9 */ /* 0x000fe20000000800 */
[----:B------:R-:W-:Y:S01]  /*00e0*/  ULDC.64 UR6, c[0x0][0x208] ;  /* 0x0000820000067ab9 */ /* 0x000fe20000000a00 */
[----:B------:R-:W-:Y:S01]  /*00f0*/  UIMAD UR4, UR4, UR5, URZ ;  /* 0x00000005040472a4 */ /* 0x000fe2000f8e023f */
[----:B------:R-:W-:Y:S01]  /*0100*/  ULDC.64 UR8, c[0x0][0xf70] ;  /* 0x0003dc0000087ab9 */ /* 0x000fe20000000a00 */
[----:B------:R-:W-:Y:S02]  /*0110*/  ULDC.64 UR10, c[0x0][0xf68] ;  /* 0x0003da00000a7ab9 */ /* 0x000fe40000000a00 */
[----:B------:R-:W1:Y:S01]  /*0120*/  LDC R10, c[0x0][R3+0x510] ;  /* 0x00014400030a7b82 */ /* 0x000e620000000800 */
[----:B------:R-:W-:-:S07]  /*0130*/  ULDC.64 UR12, c[0x0][0x210] ;  /* 0x00008400000c7ab9 */ /* 0x000fce0000000a00 */
[----:B------:R-:W2:Y:S01]  /*0140*/  LDC.64 R4, c[0x0][0xf60] ;  /* 0x0003d800ff047b82 */ /* 0x000ea20000000a00 */
[C---:B0-----:R-:W-:Y:S02]  /*0150*/  ISETP.NE.AND P2, PT, R12.reuse, 0x1, PT ;  /* 0x000000010c00780c */ /* 0x041fe40003f45270 */
[C---:B------:R-:W-:Y:S02]  /*0160*/  ISETP.NE.AND P0, PT, R12.reuse, 0x3, PT ;  /* 0x000000030c00780c */ /* 0x040fe40003f05270 */
[----:B------:R-:W-:Y:S01]  /*0170*/  ISETP.NE.AND P1, PT, R12, 0x2, PT ;  /* 0x000000020c00780c */ /* 0x000fe20003f25270 */
[----:B-1----:R-:W-:-:S05]  /*0180*/  IMAD R10, R10, R13, RZ ;  /* 0x0000000d0a0a7224 */ /* 0x002fca00078e02ff */
[C---:B--2---:R-:W-:Y:S02]  /*0190*/  SEL R11, R10.reuse, R5, !P0 ;  /* 0x000000050a0b7207 */ /* 0x044fe40004000000 */
[----:B------:R-:W-:Y:S02]  /*01a0*/  SEL R12, R10, R4, !P1 ;  /* 0x000000040a0c7207 */ /* 0x000fe40004800000 */
[----:B------:R-:W0:Y:S01]  /*01b0*/  @P2 LDC R10, c[0x0][0xf5c] ;  /* 0x0003d700ff0a2b82 */ /* 0x000e220000000800 */
[----:B------:R-:W1:Y:S01]  /*01c0*/  I2F.U32.RP R8, R11 ;  /* 0x0000000b00087306 */ /* 0x000e620000209000 */
[----:B------:R-:W-:Y:S01]  /*01d0*/  ISETP.NE.U32.AND P0, PT, R11, RZ, PT ;  /* 0x000000ff0b00720c */ /* 0x000fe20003f05070 */
[----:B------:R-:W-:Y:S01]  /*01e0*/  IMAD.MOV R17, RZ, RZ, -R12 ;  /* 0x000000ffff117224 */ /* 0x000fe200078e0a0c */
[----:B------:R-:W-:Y:S02]  /*01f0*/  ISETP.NE.U32.AND P1, PT, R12, RZ, PT ;  /* 0x000000ff0c00720c */ /* 0x000fe40003f25070 */
[----:B------:R-:W-:-:S02]  /*0200*/  LOP3.LUT R18, RZ, R11, RZ, 0x33, !PT ;  /* 0x0000000bff127212 */ /* 0x000fc400078e33ff */
[----:B------:R2:W3:Y:S01]  /*0210*/  LDC R4, c[0x0][R3+0x410] ;  /* 0x0001040003047b82 */ /* 0x0004e20000000800 */
[----:B------:R-:W4:Y:S07]  /*0220*/  I2F.U32.RP R9, R12 ;  /* 0x0000000c00097306 */ /* 0x000f2e0000209000 */
[----:B--2---:R-:W2:Y:S01]  /*0230*/  LDC.64 R2, c[0x0][R2+0x218] ;  /* 0x0000860002027b82 */ /* 0x004ea20000000a00 */
[----:B-1----:R-:W1:Y:S01]  /*0240*/  MUFU.RCP R8, R8 ;  /* 0x0000000800087308 */ /* 0x002e620000001000 */
[----:B0-----:R-:W-:-:S07]  /*0250*/  ISETP.NE.U32.AND P2, PT, R10, RZ, PT ;  /* 0x000000ff0a00720c */ /* 0x001fce0003f45070 */
[----:B------:R-:W0:Y:S01]  /*0260*/  I2F.U32.RP R16, R10 ;  /* 0x0000000a00107306 */ /* 0x000e220000209000 */
[----:B---3--:R-:W-:-:S07]  /*0270*/  IMAD R13, R4, R13, RZ ;  /* 0x0000000d040d7224 */ /* 0x008fce00078e02ff */
[----:B----4-:R-:W3:Y:S01]  /*0280*/  MUFU.RCP R9, R9 ;  /* 0x0000000900097308 */ /* 0x010ee20000001000 */
[----:B-1----:R-:W-:-:S07]  /*0290*/  VIADD R14, R8, 0xffffffe ;  /* 0x0ffffffe080e7836 */ /* 0x002fce0000000000 */
[----:B0-----:R-:W0:Y:S08]  /*02a0*/  MUFU.RCP R16, R16 ;  /* 0x0000001000107308 */ /* 0x001e300000001000 */
[----:B------:R1:W4:Y:S01]  /*02b0*/  F2I.FTZ.U32.TRUNC.NTZ R15, R14 ;  /* 0x0000000e000f7305 */ /* 0x000322000021f000 */
[----:B---3--:R-:W-:Y:S01]  /*02c0*/  VIADD R6, R9, 0xffffffe ;  /* 0x0ffffffe09067836 */ /* 0x008fe20000000000 */
[----:B------:R-:W-:-:S06]  /*02d0*/  IADD3 R9, RZ, -R11, RZ ;  /* 0x8000000bff097210 */ /* 0x000fcc0007ffe0ff */
[----:B------:R3:W5:Y:S01]  /*02e0*/  F2I.FTZ.U32.TRUNC.NTZ R7, R6 ;  /* 0x0000000600077305 */ /* 0x000762000021f000 */
[----:B0-----:R-:W-:Y:S01]  /*02f0*/  IADD3 R5, R16, 0xffffffe, RZ ;  /* 0x0ffffffe10057810 */ /* 0x001fe20007ffe0ff */
[----:B-1----:R-:W-:Y:S02]  /*0300*/  IMAD.MOV.U32 R14, RZ, RZ, RZ ;  /* 0x000000ffff0e7224 */ /* 0x002fe400078e00ff */
[----:B----4-:R-:W-:-:S04]  /*0310*/  IMAD R9, R9, R15, RZ ;  /* 0x0000000f09097224 */ /* 0x010fc800078e02ff */
[----:B------:R-:W0:Y:S01]  /*0320*/  F2I.FTZ.U32.TRUNC.NTZ R5, R5 ;  /* 0x0000000500057305 */ /* 0x000e22000021f000 */
[----:B---3--:R-:W-:Y:S02]  /*0330*/  IMAD.MOV.U32 R6, RZ, RZ, RZ ;  /* 0x000000ffff067224 */ /* 0x008fe400078e00ff */
[----:B------:R-:W-:-:S04]  /*0340*/  IMAD.HI.U32 R14, R15, R9, R14 ;  /* 0x000000090f0e7227 */ /* 0x000fc800078e000e */
[----:B-----5:R-:W-:-:S04]  /*0350*/  IMAD R17, R17, R7, RZ ;  /* 0x0000000711117224 */ /* 0x020fc800078e02ff */
[----:B------:R-:W-:Y:S01]  /*0360*/  IMAD.HI.U32 R15, R7, R17, R6 ;  /* 0x00000011070f7227 */ /* 0x000fe200078e0006 */
[----:B------:R-:W-:-:S03]  /*0370*/  LOP3.LUT R17, RZ, R10, RZ, 0x33, !PT ;  /* 0x0000000aff117212 */ /* 0x000fc600078e33ff */
[----:B0-----:R-:W-:-:S05]  /*0380*/  IMAD R4, R10, R5, RZ ;  /* 0x000000050a047224 */ /* 0x001fca00078e02ff */
[----:B------:R-:W-:Y:S01]  /*0390*/  IADD3 R19, -R4, RZ, RZ ;  /* 0x000000ff04137210 */ /* 0x000fe20007ffe1ff */
[----:B------:R-:W-:-:S10]  /*03a0*/  HFMA2.MMA R4, -RZ, RZ, 0, 0 ;  /* 0x00000000ff047435 */ /* 0x000fd400000001ff */
[----:B------:R-:W-:Y:S01]  /*03b0*/  IMAD.HI.U32 R16, R5, R19, R4 ;  /* 0x0000001305107227 */ /* 0x000fe200078e0004 */
[----:B--2---:R-:W-:-:S07]  /*03c0*/  LOP3.LUT R19, RZ, R12, RZ, 0x33, !PT ;  /* 0x0000000cff137212 */ /* 0x004fce00078e33ff */
.L_x_24:
[----:B0-----:R-:W-:-:S06]  /*03d0*/  IMAD.WIDE.U32 R4, R21, 0x10, R2 ;  /* 0x0000001015047825 */ /* 0x001fcc00078e0002 */
        /* <DEDUP_REMOVED lines=18> */
[----:B------:R-:W-:Y:S02]  /*0500*/  SEL R23, R19, R8, !P1 ;  /* 0x0000000813177207 */ /* 0x000fe40004800000 */
[----:B------:R-:W-:Y:S02]  /*0510*/  IADD3 R8, -R9, RZ, RZ ;  /* 0x000000ff09087210 */ /* 0x000fe40007ffe1ff */
[----:B------:R-:W-:Y:S01]  /*0520*/  IADD3 R22, -R23, RZ, RZ ;  /* 0x000000ff17167210 */ /* 0x000fe20007ffe1ff */
[----:B------:R-:W-:-:S04]  /*0530*/  IMAD.HI.U32 R20, R16, R23, RZ ;  /* 0x0000001710147227 */ /* 0x000fc800078e00ff */
[----:B------:R-:W-:Y:S02]  /*0540*/  IMAD.MOV R25, RZ, RZ, -R20 ;  /* 0x000000ffff197224 */ /* 0x000fe400078e0a14 */
[----:B------:R-:W-:Y:S02]  /*0550*/  IMAD R8, R11, R8, R21 ;  /* 0x000000080b087224 */ /* 0x000fe400078e0215 */
[----:B------:R-:W-:Y:S02]  /*0560*/  IMAD R25, R10, R25, R23 ;  /* 0x000000190a197224 */ /* 0x000fe400078e0217 */
[----:B------:R-:W-:Y:S02]  /*0570*/  IMAD R9, R12, R22, R9 ;  /* 0x000000160c097224 */ /* 0x000fe400078e0209 */
[----:B------:R-:W-:Y:S01]  /*0580*/  IMAD R8, R8, UR9, RZ ;  /* 0x0000000908087c24 */ /* 0x000fe2000f8e02ff */
[----:B------:R-:W-:Y:S01]  /*0590*/  ISETP.GE.U32.AND P3, PT, R25, R10, PT ;  /* 0x0000000a1900720c */ /* 0x000fe20003f66070 */
[----:B------:R-:W-:-:S02]  /*05a0*/  VIADD R21, R21, UR4 ;  /* 0x0000000415157c36 */ /* 0x000fc40008000000 */
[----:B------:R-:W-:-:S10]  /*05b0*/  IMAD R8, R9, UR8, R8 ;  /* 0x0000000809087c24 */ /* 0x000fd4000f8e0208 */
[----:B------:R-:W-:Y:S01]  /*05c0*/  @P3 IADD3 R25, -R10, R25, RZ ;  /* 0x000000190a193210 */ /* 0x000fe20007ffe1ff */
[----:B------:R-:W-:-:S03]  /*05d0*/  @P3 VIADD R20, R20, 0x1 ;  /* 0x0000000114143836 */ /* 0x000fc60000000000 */
[----:B------:R-:W-:-:S13]  /*05e0*/  ISETP.GE.U32.AND P4, PT, R25, R10, PT ;  /* 0x0000000a1900720c */ /* 0x000fda0003f86070 */
[----:B------:R-:W-:-:S05]  /*05f0*/  @P4 VIADD R20, R20, 0x1 ;  /* 0x0000000114144836 */ /* 0x000fca0000000000 */
[----:B------:R-:W-:-:S05]  /*0600*/  SEL R20, R17, R20, !P2 ;  /* 0x0000001411147207 */ /* 0x000fca0005000000 */
[----:B------:R-:W-:-:S04]  /*0610*/  IMAD.MOV R22, RZ, RZ, -R20 ;  /* 0x000000ffff167224 */ /* 0x000fc800078e0a14 */
[----:B------:R-:W-:-:S04]  /*0620*/  IMAD R23, R10, R22, R23 ;  /* 0x000000160a177224 */ /* 0x000fc800078e0217 */
[----:B------:R-:W-:-:S04]  /*0630*/  IMAD R23, R23, UR11, R8 ;  /* 0x0000000b17177c24 */ /* 0x000fc8000f8e0208 */
[----:B------:R-:W-:-:S05]  /*0640*/  IMAD R20, R20, UR10, R23 ;  /* 0x0000000a14147c24 */ /* 0x000fca000f8e0217 */
[----:B------:R-:W-:-:S04]  /*0650*/  IADD3 R20, P3, R13, R20, RZ ;  /* 0x000000140d147210 */ /* 0x000fc80007f7e0ff */
[----:B------:R-:W-:Y:S02]  /*0660*/  IADD3.X R9, RZ, RZ, RZ, P3, !PT ;  /* 0x000000ffff097210 */ /* 0x000fe40001ffe4ff */
[----:B------:R-:W-:-:S04]  /*0670*/  LEA R8, P3, R20, UR12, 0x4 ;  /* 0x0000000c14087c11 */ /* 0x000fc8000f8620ff */
[----:B------:R-:W-:Y:S02]  /*0680*/  LEA.HI.X R9, R20, UR13, R9, 0x4, P3 ;  /* 0x0000000d14097c11 */ /* 0x000fe400098f2409 */
[----:B------:R-:W-:-:S03]  /*0690*/  ISETP.GE.U32.AND P3, PT, R21, R0, PT ;  /* 0x000000001500720c */ /* 0x000fc60003f66070 */
[----:B--2---:R0:W-:Y:S10]  /*06a0*/  STG.E.128 desc[UR6][R8.64], R4 ;  /* 0x0000000408007986 */ /* 0x0041f4000c101d06 */
[----:B------:R-:W-:Y:S05]  /*06b0*/  @!P3 BRA `(.L_x_24) ;  /* 0xfffffffc0044b947 */ /* 0x000fea000383ffff */
[----:B------:R-:W-:Y:S05]  /*06c0*/  EXIT ;  /* 0x000000000000794d */ /* 0x000fea0003800000 */
.L_x_25:
        /* <DEDUP_REMOVED lines=11> */
.L_x_984:


//--------------------- .text._ZN2at6native40_GLOBAL__N__2351210d_8_Shape_cu_49f7391c19CatArrayBatchedCopyINS1_10OpaqueTypeILj16EEEjLi3ELi64ELi64EEEvPT_NS1_25CatArrInputTensorMetadataIS5_T0_XT2_EXT3_EEENS1_16TensorSizeStrideIS8_Lj4EEEiS8_ --------------------------
	.section	.text._ZN2at6native40_GLOBAL__N__2351210d_8_Shape_cu_49f7391c19CatArrayBatchedCopyINS1_10OpaqueTypeILj16EEEjLi3ELi64ELi64EEEvPT_NS1_25CatArrInputTensorMetadataIS5_T0_XT2_EXT3_EEENS1_16TensorSizeStrideIS8_Lj4EEEiS8_,"ax",@progbits
	.align	128
.text._ZN2at6native40_GLOBAL__N__2351210d_8_Shape_cu_49f7391c19CatArrayBatchedCopyINS1_10OpaqueTypeILj16EEEjLi3ELi64ELi64EEEvPT_NS1_25CatArrInputTensorMetadataIS5_T0_XT2_EXT3_EEENS1_16TensorSizeStrideIS8_Lj4EEEiS8_:
        .type           _ZN2at6native40_GLOBAL__N__2351210d_8_Shape_cu_49f7391c19CatArrayBatchedCopyINS1_10OpaqueTypeILj16EEEjLi3ELi64ELi64EEEvPT_NS1_25CatArrInputTensorMetadataIS5_T0_XT2_EXT3_EEENS1_16TensorSizeStrideIS8_Lj4EEEiS8_,@function
        .size           _ZN2at6native40_GLOBAL__N__2351210d_8_Shape_cu_49f7391c19CatArrayBatchedCopyINS1_10OpaqueTypeILj16EEEjLi3ELi64ELi64EEEvPT_NS1_25CatArrInputTensorMetadataIS5_T0_XT2_EXT3_EEENS1_16TensorSizeStrideIS8_Lj4EEEiS8_,(.L_x_985 - _ZN2at6native40_GLOBAL__N__2351210d_8_Shape_cu_49f7391c19CatArrayBatchedCopyINS1_10OpaqueTypeILj16EEEjLi3ELi64ELi64EEEvPT_NS1_25CatArrInputTensorMetadataIS5_T0_XT2_EXT3_EEENS1_16TensorSizeStrideIS8_Lj4EEEiS8_)
        .other          _ZN2at6native40_GLOBAL__N__2351210d_8_Shape_cu_49f7391c19CatArrayBatchedCopyINS1_10OpaqueTypeILj16EEEjLi3ELi64ELi64EEEvPT_NS1_25CatArrInputTensorMetadataIS5_T0_XT2_EXT3_EEENS1_16TensorSizeStrideIS8_Lj4EEEiS8_,@"STO_CUDA_ENTRY STV_DEFAULT"
_ZN2at6native40_GLOBAL__N__2351210d_8_Shape_cu_49f7391c19CatArrayBatchedCopyINS1_10OpaqueTypeILj16EEEjLi3ELi64ELi64EEEvPT_NS1_25CatArrInputTensorMetadataIS5_T0_XT2_EXT3_EEENS1_16TensorSizeStrideIS8_Lj4EEEiS8_:
        /* <DEDUP_REMOVED lines=11> */
[----:B------:R0:W1:Y:S01]  /*00b0*/  LDC.U8 R6, c[0x0][R2+0x718] ;  /* 0x0001c60002067b82 */ /* 0x0000620000000000 */
[----:B------:R-:W-:Y:S01]  /*00c0*/  SHF.L.U32 R14, R2, 0x3, RZ ;  /* 0x00000003020e7819 */ /* 0x000fe200000006ff */
[----:B------:R-:W-:Y:S01]  /*00d0*/  ULDC UR5, c[0x0][0xc] ;  /* 0x0000030000057ab9 */ /* 0x000fe20000000800 */
[----:B------:R-:W-:Y:S01]  /*00e0*/  ULDC.64 UR6, c[0x0][0x208] ;  /* 0x0000820000067ab9 */ /* 0x000fe20000000a00 */
[----:B------:R-:W-:-:S04]  /*00f0*/  UIMAD UR4, UR4, UR5, URZ ;  /* 0x00000005040472a4 */ /* 0x000fc8000f8e023f */
[----:B------:R-:W2:Y:S01]  /*0100*/  LDC R4, c[0x0][0xf78] ;  /* 0x0003de00ff047b82 */ /* 0x000ea20000000800 */
[----:B0-----:R-:W-:-:S07]  /*0110*/  IMAD.SHL.U32 R2, R2, 0x20, RZ ;  /* 0x0000002002027824 */ /* 0x001fce00078e00ff */
[----:B------:R-:W0:Y:S08]  /*0120*/  LDC R0, c[0x0][R3+0x510] ;  /* 0x0001440003007b82 */ /* 0x000e300000000800 */
[----:B------:R-:W0:Y:S01]  /*0130*/  LDC R5, c[0x0][0xf60] ;  /* 0x0003d800ff057b82 */ /* 0x000e220000000800 */
[----:B-1----:R-:W-:-:S07]  /*0140*/  ISETP.NE.AND P2, PT, R6, RZ, PT ;  /* 0x000000ff0600720c */ /* 0x002fce0003f45270 */
[----:B------:R-:W1:Y:S01]  /*0150*/  LDC R13, c[0x0][0xf5c] ;  /* 0x0003d700ff0d7b82 */ /* 0x000e620000000800 */
[C---:B--2---:R-:W-:Y:S02]  /*0160*/  ISETP.NE.AND P0, PT, R4.reuse, 0x2, PT ;  /* 0x000000020400780c */ /* 0x044fe40003f05270 */
[----:B------:R-:W-:-:S05]  /*0170*/  ISETP.NE.AND P1, PT, R4, 0x1, PT ;  /* 0x000000010400780c */ /* 0x000fca0003f25270 */
[----:B------:R2:W3:Y:S08]  /*0180*/  LDC R22, c[0x0][R3+0x410] ;  /* 0x0001040003167b82 */ /* 0x0004f00000000800 */
[----:B------:R-:W4:Y:S01]  /*0190*/  LDC.64 R14, c[0x0][R14+0x218] ;  /* 0x000086000e0e7b82 */ /* 0x000f220000000a00 */
[C---:B0-----:R-:W-:Y:S02]  /*01a0*/  SEL R20, R0.reuse, R5, !P0 ;  /* 0x0000000500147207 */ /* 0x041fe40004000000 */
[----:B-1----:R-:W-:Y:S01]  /*01b0*/  SEL R13, R0, R13, !P1 ;  /* 0x0000000d000d7207 */ /* 0x002fe20004800000 */
[----:B--2---:R-:W-:Y:S06]  /*01c0*/  @!P2 BRA `(.L_x_26) ;  /* 0x0000000000e8a947 */ /* 0x004fec0003800000 */
[----:B------:R-:W0:Y:S01]  /*01d0*/  I2F.U32.RP R0, R20 ;  /* 0x0000001400007306 */ /* 0x000e220000209000 */
[----:B------:R-:W1:Y:S01]  /*01e0*/  LDC.64 R2, c[0x0][0x210] ;  /* 0x00008400ff027b82 */ /* 0x000e620000000a00 */
[-C--:B------:R-:W-:Y:S01]  /*01f0*/  IADD3 R9, RZ, -R20.reuse, RZ ;  /* 0x80000014ff097210 */ /* 0x080fe20007ffe0ff */
[----:B------:R-:W-:Y:S01]  /*0200*/  IMAD.MOV R11, RZ, RZ, -R13 ;  /* 0x000000ffff0b7224 */ /* 0x000fe200078e0a0d */
[----:B------:R-:W-:Y:S01]  /*0210*/  ISETP.NE.U32.AND P2, PT, R20, RZ, PT ;  /* 0x000000ff1400720c */ /* 0x000fe20003f45070 */
[----:B------:R-:W-:Y:S01]  /*0220*/  ULDC UR5, c[0x0][0xf70] ;  /* 0x0003dc0000057ab9 */ /* 0x000fe20000000800 */
[----:B------:R-:W-:Y:S01]  /*0230*/  ISETP.NE.U32.AND P3, PT, R13, RZ, PT ;  /* 0x000000ff0d00720c */ /* 0x000fe20003f65070 */
[----:B------:R-:W-:Y:S01]  /*0240*/  ULDC UR10, c[0x0][0xf7c] ;  /* 0x0003df00000a7ab9 */ /* 0x000fe20000000800 */
[----:B------:R-:W2:Y:S01]  /*0250*/  I2F.U32.RP R8, R13 ;  /* 0x0000000d00087306 */ /* 0x000ea20000209000 */
[----:B------:R-:W-:Y:S01]  /*0260*/  LOP3.LUT R10, RZ, R20, RZ, 0x33, !PT ;  /* 0x00000014ff0a7212 */ /* 0x000fe200078e33ff */
[----:B------:R-:W-:-:S06]  /*0270*/  ULDC.64 UR8, c[0x0][0xf68] ;  /* 0x0003da0000087ab9 */ /* 0x000fcc0000000a00 */
[----:B0-----:R-:W0:Y:S08]  /*0280*/  MUFU.RCP R0, R0 ;  /* 0x0000000000007308 */ /* 0x001e300000001000 */
[----:B--2---:R-:W2:Y:S01]  /*0290*/  MUFU.RCP R8, R8 ;  /* 0x0000000800087308 */ /* 0x004ea20000001000 */
[----:B0-----:R-:W-:-:S07]  /*02a0*/  IADD3 R4, R0, 0xffffffe, RZ ;  /* 0x0ffffffe00047810 */ /* 0x001fce0007ffe0ff */
[----:B------:R0:W5:Y:S01]  /*02b0*/  F2I.FTZ.U32.TRUNC.NTZ R5, R4 ;  /* 0x0000000400057305 */ /* 0x000162000021f000 */
[----:B--2---:R-:W-:Y:S01]  /*02c0*/  VIADD R6, R8, 0xffffffe ;  /* 0x0ffffffe08067836 */ /* 0x004fe20000000000 */
[----:B------:R-:W-:-:S06]  /*02d0*/  LOP3.LUT R8, RZ, R13, RZ, 0x33, !PT ;  /* 0x0000000dff087212 */ /* 0x000fcc00078e33ff */
[----:B------:R2:W3:Y:S01]  /*02e0*/  F2I.FTZ.U32.TRUNC.NTZ R7, R6 ;  /* 0x0000000600077305 */ /* 0x0004e2000021f000 */
[----:B0-----:R-:W-:Y:S01]  /*02f0*/  HFMA2.MMA R4, -RZ, RZ, 0, 0 ;  /* 0x00000000ff047435 */ /* 0x001fe200000001ff */
[----:B-----5:R-:W-:Y:S02]  /*0300*/  IMAD R9, R9, R5, RZ ;  /* 0x0000000509097224 */ /* 0x020fe400078e02ff */
[----:B--2---:R-:W-:-:S07]  /*0310*/  IMAD.MOV.U32 R6, RZ, RZ, RZ ;  /* 0x000000ffff067224 */ /* 0x004fce00078e00ff */
[----:B------:R-:W-:-:S04]  /*0320*/  IMAD.HI.U32 R0, R5, R9, R4 ;  /* 0x0000000905007227 */ /* 0x000fc800078e0004 */
[----:B---3--:R-:W-:-:S04]  /*0330*/  IMAD R11, R11, R7, RZ ;  /* 0x000000070b0b7224 */ /* 0x008fc800078e02ff */
[----:B-1----:R-:W-:-:S07]  /*0340*/  IMAD.HI.U32 R9, R7, R11, R6 ;  /* 0x0000000b07097227 */ /* 0x002fce00078e0006 */
.L_x_27:
[----:B0---4-:R-:W-:-:S06]  /*0350*/  IMAD.WIDE.U32 R4, R21, 0x10, R14 ;  /* 0x0000001015047825 */ /* 0x011fcc00078e000e */
        /* <DEDUP_REMOVED lines=9> */
[----:B------:R-:W-:-:S04]  /*03f0*/  SEL R12, R10, R11, !P2 ;  /* 0x0000000b0a0c7207 */ /* 0x000fc80005000000 */
[----:B------:R-:W-:Y:S01]  /*0400*/  IADD3 R17, -R12, RZ, RZ ;  /* 0x000000ff0c117210 */ /* 0x000fe20007ffe1ff */
        /* <DEDUP_REMOVED lines=9> */
[----:B------:R-:W-:Y:S01]  /*04a0*/  IMAD R11, R20, R17, R21 ;  /* 0x00000011140b7224 */ /* 0x000fe200078e0215 */
[----:B------:R-:W-:-:S03]  /*04b0*/  IADD3 R21, R21, UR4, RZ ;  /* 0x0000000415157c10 */ /* 0x000fc6000fffe0ff */
[----:B------:R-:W-:Y:S01]  /*04c0*/  IMAD.MOV R17, RZ, RZ, -R16 ;  /* 0x000000ffff117224 */ /* 0x000fe200078e0a10 */
[----:B------:R-:W-:Y:S01]  /*04d0*/  ISETP.GE.U32.AND P0, PT, R21, R24, PT ;  /* 0x000000181500720c */ /* 0x000fe20003f06070 */
[----:B------:R-:W-:Y:S02]  /*04e0*/  IMAD R11, R11, UR5, RZ ;  /* 0x000000050b0b7c24 */ /* 0x000fe4000f8e02ff */
        /* <DEDUP_REMOVED lines=8> */
.L_x_26:
[----:B------:R-:W0:Y:S01]  /*0570*/  LDC R3, c[0x0][R2+0x760] ;  /* 0x0001d80002037b82 */ /* 0x000e220000000800 */
[----:B------:R-:W1:Y:S01]  /*0580*/  I2F.U32.RP R9, R20 ;  /* 0x0000001400097306 */ /* 0x000e620000209000 */
[-C--:B------:R-:W-:Y:S01]  /*0590*/  IADD3 R23, RZ, -R13.reuse, RZ ;  /* 0x8000000dff177210 */ /* 0x080fe20007ffe0ff */
[----:B------:R-:W-:Y:S01]  /*05a0*/  ULDC UR5, c[0x0][0xf70] ;  /* 0x0003dc0000057ab9 */ /* 0x000fe20000000800 */
[----:B------:R-:W-:Y:S01]  /*05b0*/  IADD3 R17, RZ, -R20, RZ ;  /* 0x80000014ff117210 */ /* 0x000fe20007ffe0ff */
[----:B------:R-:W-:Y:S01]  /*05c0*/  ULDC UR10, c[0x0][0xf7c] ;  /* 0x0003df00000a7ab9 */ /* 0x000fe20000000800 */
[----:B------:R-:W-:Y:S01]  /*05d0*/  LOP3.LUT R25, RZ, R13, RZ, 0x33, !PT ;  /* 0x0000000dff197212 */ /* 0x000fe200078e33ff */
[----:B------:R-:W-:Y:S02]  /*05e0*/  ULDC.64 UR8, c[0x0][0xf68] ;  /* 0x0003da0000087ab9 */ /* 0x000fe40000000a00 */
[----:B------:R-:W2:Y:S08]  /*05f0*/  I2F.U32.RP R16, R13 ;  /* 0x0000000d00107306 */ /* 0x000eb00000209000 */
[----:B-1----:R-:W1:Y:S01]  /*0600*/  MUFU.RCP R9, R9 ;  /* 0x0000000900097308 */ /* 0x002e620000001000 */
[----:B0-----:R-:W-:-:S07]  /*0610*/  SEL R3, R0, R3, !P0 ;  /* 0x0000000300037207 */ /* 0x001fce0004000000 */
[----:B--2---:R-:W0:Y:S01]  /*0620*/  MUFU.RCP R16, R16 ;  /* 0x0000001000107308 */ /* 0x004e220000001000 */
[----:B------:R-:W2:Y:S01]  /*0630*/  @P1 LDC R0, c[0x0][R2+0x75c] ;  /* 0x0001d70002001b82 */ /* 0x000ea20000000800 */
[----:B------:R-:W-:Y:S01]  /*0640*/  ISETP.NE.U32.AND P0, PT, R20, RZ, PT ;  /* 0x000000ff1400720c */ /* 0x000fe20003f05070 */
[----:B------:R-:W-:Y:S01]  /*0650*/  IMAD.MOV R19, RZ, RZ, -R3 ;  /* 0x000000ffff137224 */ /* 0x000fe200078e0a03 */
[----:B------:R-:W-:Y:S02]  /*0660*/  ISETP.NE.U32.AND P1, PT, R13, RZ, PT ;  /* 0x000000ff0d00720c */ /* 0x000fe40003f25070 */
[----:B------:R-:W-:Y:S02]  /*0670*/  ISETP.NE.U32.AND P2, PT, R3, RZ, PT ;  /* 0x000000ff0300720c */ /* 0x000fe40003f45070 */
[----:B------:R-:W5:Y:S01]  /*0680*/  I2F.U32.RP R8, R3 ;  /* 0x0000000300087306 */ /* 0x000f620000209000 */
[----:B-1----:R-:W-:Y:S01]  /*0690*/  VIADD R4, R9, 0xffffffe ;  /* 0x0ffffffe09047836 */ /* 0x002fe20000000000 */
[----:B------:R-:W-:-:S06]  /*06a0*/  LOP3.LUT R26, RZ, R3, RZ, 0x33, !PT ;  /* 0x00000003ff1a7212 */ /* 0x000fcc00078e33ff */
[----:B------:R1:W3:Y:S01]  /*06b0*/  F2I.FTZ.U32.TRUNC.NTZ R5, R4 ;  /* 0x0000000400057305 */ /* 0x0002e2000021f000 */
[----:B0-----:R-:W-:-:S07]  /*06c0*/  IADD3 R6, R16, 0xffffffe, RZ ;  /* 0x0ffffffe10067810 */ /* 0x001fce0007ffe0ff */
[----:B-----5:R-:W0:Y:S01]  /*06d0*/  MUFU.RCP R8, R8 ;  /* 0x0000000800087308 */ /* 0x020e220000001000 */
[----:B-1----:R-:W-:Y:S01]  /*06e0*/  HFMA2.MMA R4, -RZ, RZ, 0, 0 ;  /* 0x00000000ff047435 */ /* 0x002fe200000001ff */
[----:B--2---:R-:W-:Y:S01]  /*06f0*/  ISETP.NE.U32.AND P3, PT, R0, RZ, PT ;  /* 0x000000ff0000720c */ /* 0x004fe20003f65070 */
[----:B---3--:R-:W-:-:S05]  /*0700*/  IMAD R17, R17, R5, RZ ;  /* 0x0000000511117224 */ /* 0x008fca00078e02ff */
[----:B------:R-:W1:Y:S03]  /*0710*/  I2F.U32.RP R12, R0 ;  /* 0x00000000000c7306 */ /* 0x000e660000209000 */
[----:B------:R-:W-:Y:S02]  /*0720*/  IMAD.HI.U32 R4, R5, R17, R4 ;  /* 0x0000001105047227 */ /* 0x000fe400078e0004 */
[----:B------:R2:W3:Y:S03]  /*0730*/  LDC R5, c[0x0][R2+0x770] ;  /* 0x0001dc0002057b82 */ /* 0x0004e60000000800 */
[----:B------:R5:W4:Y:S01]  /*0740*/  F2I.FTZ.U32.TRUNC.NTZ R7, R6 ;  /* 0x0000000600077305 */ /* 0x000b22000021f000 */
[----:B0-----:R-:W-:-:S04]  /*0750*/  VIADD R10, R8, 0xffffffe ;  /* 0x0ffffffe080a7836 */ /* 0x001fc80000000000 */
[----:B------:R2:W0:Y:S03]  /*0760*/  LDC.64 R16, c[0x0][R2+0x768] ;  /* 0x0001da0002107b82 */ /* 0x0004260000000a00 */
[----:B-1----:R-:W1:Y:S01]  /*0770*/  MUFU.RCP R12, R12 ;  /* 0x0000000c000c7308 */ /* 0x002e620000001000 */
[----:B-----5:R-:W-:Y:S01]  /*0780*/  IMAD.MOV.U32 R6, RZ, RZ, RZ ;  /* 0x000000ffff067224 */ /* 0x020fe200078e00ff */
[----:B--2---:R-:W-:Y:S01]  /*0790*/  LOP3.LUT R2, RZ, R0, RZ, 0x33, !PT ;  /* 0x00000000ff027212 */ /* 0x004fe200078e33ff */
[----:B----4-:R-:W-:-:S05]  /*07a0*/  IMAD R23, R23, R7, RZ ;  /* 0x0000000717177224 */ /* 0x010fca00078e02ff */
[----:B------:R2:W4:Y:S01]  /*07b0*/  F2I.FTZ.U32.TRUNC.NTZ R11, R10 ;  /* 0x0000000a000b7305 */ /* 0x000522000021f000 */
[----:B------:R-:W-:Y:S01]  /*07c0*/  IMAD.HI.U32 R6, R7, R23, R6 ;  /* 0x0000001707067227 */ /* 0x000fe200078e0006 */
[----:B------:R-:W-:-:S03]  /*07d0*/  LOP3.LUT R23, RZ, R20, RZ, 0x33, !PT ;  /* 0x00000014ff177212 */ /* 0x000fc600078e33ff */
[----:B-1----:R-:W-:Y:S01]  /*07e0*/  VIADD R9, R12, 0xffffffe ;  /* 0x0ffffffe0c097836 */ /* 0x002fe20000000000 */
[----:B--2---:R-:W-:-:S05]  /*07f0*/  HFMA2.MMA R10, -RZ, RZ, 0, 0 ;  /* 0x00000000ff0a7435 */ /* 0x004fca00000001ff */
[----:B------:R-:W1:Y:S01]  /*0800*/  F2I.FTZ.U32.TRUNC.NTZ R9, R9 ;  /* 0x0000000900097305 */ /* 0x000e62000021f000 */
[----:B----4-:R-:W-:-:S04]  /*0810*/  IMAD R19, R19, R11, RZ ;  /* 0x0000000b13137224 */ /* 0x010fc800078e02ff */
[----:B------:R-:W-:-:S04]  /*0820*/  IMAD.HI.U32 R7, R11, R19, R10 ;  /* 0x000000130b077227 */ /* 0x000fc800078e000a */
[----:B-1----:R-:W-:-:S04]  /*0830*/  IMAD R8, R0, R9, RZ ;  /* 0x0000000900087224 */ /* 0x002fc800078e02ff */
[----:B------:R-:W-:Y:S01]  /*0840*/  IMAD.MOV R11, RZ, RZ, -R8 ;  /* 0x000000ffff0b7224 */ /* 0x000fe200078e0a08 */
[----:B------:R-:W-:-:S05]  /*0850*/  MOV R8, RZ ;  /* 0x000000ff00087202 */ /* 0x000fca0000000f00 */
[----:B0--3--:R-:W-:-:S07]  /*0860*/  IMAD.HI.U32 R12, R9, R11, R8 ;  /* 0x0000000b090c7227 */ /* 0x009fce00078e0008 */
.L_x_28:
[----:B0-----:R-:W-:-:S04]  /*0870*/  IMAD.HI.U32 R8, R4, R21, RZ ;  /* 0x0000001504087227 */ /* 0x001fc800078e00ff */
[----:B------:R-:W-:-:S04]  /*0880*/  IMAD.MOV R9, RZ, RZ, -R8 ;  /* 0x000000ffff097224 */ /* 0x000fc800078e0a08 */
[----:B------:R-:W-:Y:S02]  /*0890*/  IMAD R11, R20, R9, R21 ;  /* 0x00000009140b7224 */ /* 0x000fe400078e0215 */
[----:B------:R-:W-:-:S03]  /*08a0*/  IMAD.HI.U32 R9, R7, R21, RZ ;  /* 0x0000001507097227 */ /* 0x000fc600078e00ff */
[----:B------:R-:W-:Y:S02]  /*08b0*/  ISETP.GE.U32.AND P5, PT, R11, R20, PT ;  /* 0x000000140b00720c */ /* 0x000fe40003fa6070 */
[----:B------:R-:W-:-:S05]  /*08c0*/  IADD3 R18, -R9, RZ, RZ ;  /* 0x000000ff09127210 */ /* 0x000fca0007ffe1ff */
[----:B------:R-:W-:-:S05]  /*08d0*/  IMAD R18, R3, R18, R21 ;  /* 0x0000001203127224 */ /* 0x000fca00078e0215 */
[----:B------:R-:W-:Y:S01]  /*08e0*/  ISETP.GE.U32.AND P4, PT, R18, R3, PT ;  /* 0x000000031200720c */ /* 0x000fe20003f86070 */
[----:B------:R-:W-:Y:S01]  /*08f0*/  @P5 VIADD R8, R8, 0x1 ;  /* 0x0000000108085836 */ /* 0x000fe20000000000 */
[----:B------:R-:W-:-:S04]  /*0900*/  @P5 IADD3 R11, -R20, R11, RZ ;  /* 0x0000000b140b5210 */ /* 0x000fc80007ffe1ff */
[----:B------:R-:W-:-:S07]  /*0910*/  ISETP.GE.U32.AND P6, PT, R11, R20, PT ;  /* 0x000000140b00720c */ /* 0x000fce0003fc6070 */
[----:B------:R-:W-:Y:S02]  /*0920*/  @P4 IADD3 R18, -R3, R18, RZ ;  /* 0x0000001203124210 */ /* 0x000fe40007ffe1ff */
[----:B------:R-:W-:Y:S02]  /*0930*/  @P4 IADD3 R9, R9, 0x1, RZ ;  /* 0x0000000109094810 */ /* 0x000fe40007ffe0ff */
[----:B------:R-:W-:Y:S02]  /*0940*/  ISETP.GE.U32.AND P5, PT, R18, R3, PT ;  /* 0x000000031200720c */ /* 0x000fe40003fa6070 */
[----:B------:R-:W-:-:S04]  /*0950*/  @P6 IADD3 R8, R8, 0x1, RZ ;  /* 0x0000000108086810 */ /* 0x000fc80007ffe0ff */
[----:B------:R-:W-:-:S05]  /*0960*/  SEL R8, R23, R8, !P0 ;  /* 0x0000000817087207 */ /* 0x000fca0004000000 */
[----:B------:R-:W-:Y:S02]  /*0970*/  IMAD.HI.U32 R10, R6, R8, RZ ;  /* 0x00000008060a7227 */ /* 0x000fe400078e00ff */
[----:B------:R-:W-:Y:S02]  /*0980*/  @P5 IADD3 R9, R9, 0x1, RZ ;  /* 0x0000000109095810 */ /* 0x000fe40007ffe0ff */
[----:B------:R-:W-:Y:S02]  /*0990*/  IMAD.MOV R11, RZ, RZ, -R10 ;  /* 0x000000ffff0b7224 */ /* 0x000fe400078e0a0a */
[----:B------:R-:W-:Y:S02]  /*09a0*/  SEL R9, R26, R9, !P2 ;  /* 0x000000091a097207 */ /* 0x000fe40005000000 */
[----:B------:R-:W-:-:S03]  /*09b0*/  IMAD R18, R13, R11, R8 ;  /* 0x0000000b0d127224 */ /* 0x000fc600078e0208 */
[----:B------:R-:W-:Y:S02]  /*09c0*/  IMAD.HI.U32 R11, R12, R9, RZ ;  /* 0x000000090c0b7227 */ /* 0x000fe400078e00ff */
[----:B------:R-:W-:-:S03]  /*09d0*/  ISETP.GE.U32.AND P5, PT, R18, R13, PT ;  /* 0x0000000d1200720c */ /* 0x000fc60003fa6070 */
[----:B------:R-:W-:-:S05]  /*09e0*/  IADD3 R27, -R11, RZ, RZ ;  /* 0x000000ff0b1b7210 */ /* 0x000fca0007ffe1ff */
[----:B------:R-:W-:-:S05]  /*09f0*/  IMAD R27, R0, R27, R9 ;  /* 0x0000001b001b7224 */ /* 0x000fca00078e0209 */
[----:B------:R-:W-:Y:S01]  /*0a00*/  @P5 IMAD.IADD R18, R18, 0x1, -R13 ;  /* 0x0000000112125824 */ /* 0x000fe200078e0a0d */
[----:B------:R-:W-:Y:S02]  /*0a10*/  ISETP.GE.U32.AND P4, PT, R27, R0, PT ;  /* 0x000000001b00720c */ /* 0x000fe40003f86070 */
[----:B------:R-:W-:Y:S02]  /*0a20*/  @P5 IADD3 R10, R10, 0x1, RZ ;  /* 0x000000010a0a5810 */ /* 0x000fe40007ffe0ff */
[----:B------:R-:W-:-:S09]  /*0a30*/  ISETP.GE.U32.AND P6, PT, R18, R13, PT ;  /* 0x0000000d1200720c */ /* 0x000fd20003fc6070 */
[----:B------:R-:W-:Y:S02]  /*0a40*/  @P4 IADD3 R27, -R0, R27, RZ ;  /* 0x0000001b001b4210 */ /* 0x000fe40007ffe1ff */
[----:B------:R-:W-:Y:S02]  /*0a50*/  @P4 IADD3 R11, R11, 0x1, RZ ;  /* 0x000000010b0b4810 */ /* 0x000fe40007ffe0ff */
[----:B------:R-:W-:Y:S01]  /*0a60*/  @P6 VIADD R10, R10, 0x1 ;  /* 0x000000010a0a6836 */ /* 0x000fe20000000000 */
[----:B------:R-:W-:-:S04]  /*0a70*/  ISETP.GE.U32.AND P5, PT, R27, R0, PT ;  /* 0x000000001b00720c */ /* 0x000fc80003fa6070 */
[----:B------:R-:W-:-:S04]  /*0a80*/  SEL R19, R25, R10, !P1 ;  /* 0x0000000a19137207 */ /* 0x000fc80004800000 */
[----:B------:R-:W-:-:S05]  /*0a90*/  IADD3 R10, -R19, RZ, RZ ;  /* 0x000000ff130a7210 */ /* 0x000fca0007ffe1ff */
[--C-:B------:R-:W-:Y:S01]  /*0aa0*/  IMAD R27, R13, R10, R8.reuse ;  /* 0x0000000a0d1b7224 */ /* 0x100fe200078e0208 */
[----:B------:R-:W-:Y:S01]  /*0ab0*/  @P5 IADD3 R11, R11, 0x1, RZ ;  /* 0x000000010b0b5810 */ /* 0x000fe20007ffe0ff */
[----:B------:R-:W-:-:S03]  /*0ac0*/  IMAD.MOV R8, RZ, RZ, -R8 ;  /* 0x000000ffff087224 */ /* 0x000fc600078e0a08 */
[----:B------:R-:W-:Y:S01]  /*0ad0*/  SEL R11, R2, R11, !P3 ;  /* 0x0000000b020b7207 */ /* 0x000fe20005800000 */
[----:B------:R-:W-:-:S03]  /*0ae0*/  IMAD R8, R20, R8, R21 ;  /* 0x0000000814087224 */ /* 0x000fc600078e0215 */
[----:B------:R-:W-:Y:S01]  /*0af0*/  IADD3 R10, -R11, RZ, RZ ;  /* 0x000000ff0b0a7210 */ /* 0x000fe20007ffe1ff */
[----:B------:R-:W-:-:S04]  /*0b00*/  IMAD R8, R8, UR5, RZ ;  /* 0x0000000508087c24 */ /* 0x000fc8000f8e02ff */
[----:B------:R-:W-:Y:S02]  /*0b10*/  IMAD R18, R27, UR9, R8 ;  /* 0x000000091b127c24 */ /* 0x000fe4000f8e0208 */
[--C-:B------:R-:W-:Y:S02]  /*0b20*/  IMAD.MOV R8, RZ, RZ, -R9.reuse ;  /* 0x000000ffff087224 */ /* 0x100fe400078e0a09 */
[----:B------:R-:W-:Y:S02]  /*0b30*/  IMAD R9, R0, R10, R9 ;  /* 0x0000000a00097224 */ /* 0x000fe400078e0209 */
[----:B------:R-:W-:-:S04]  /*0b40*/  IMAD R8, R3, R8, R21 ;  /* 0x0000000803087224 */ /* 0x000fc800078e0215 */
[----:B------:R-:W-:-:S04]  /*0b50*/  IMAD R8, R5, R8, RZ ;  /* 0x0000000805087224 */ /* 0x000fc800078e02ff */
[----:B------:R-:W-:-:S04]  /*0b60*/  IMAD R8, R17, R9, R8 ;  /* 0x0000000911087224 */ /* 0x000fc800078e0208 */
[----:B------:R-:W-:-:S04]  /*0b70*/  IMAD R9, R16, R11, R8 ;  /* 0x0000000b10097224 */ /* 0x000fc800078e0208 */
[----:B------:R-:W-:-:S06]  /*0b80*/  IMAD.WIDE.U32 R8, R9, 0x10, R14 ;  /* 0x0000001009087825 */ /* 0x000fcc00078e000e */
[----:B------:R-:W2:Y:S01]  /*0b90*/  LDG.E.128 R8, desc[UR6][R8.64] ;  /* 0x0000000608087981 */ /* 0x000ea2000c1e1d00 */
[----:B------:R-:W-:Y:S01]  /*0ba0*/  IMAD R27, R19, UR8, R18 ;  /* 0x00000008131b7c24 */ /* 0x000fe2000f8e0212 */
[----:B------:R-:W-:Y:S01]  /*0bb0*/  IADD3 R21, R21, UR4, RZ ;  /* 0x0000000415157c10 */ /* 0x000fe2000fffe0ff */
[----:B------:R-:W0:Y:S02]  /*0bc0*/  LDC.64 R18, c[0x0][0x210] ;  /* 0x00008400ff127b82 */ /* 0x000e240000000a00 */
[----:B------:R-:W-:Y:S01]  /*0bd0*/  IMAD R27, R22, UR10, R27 ;  /* 0x0000000a161b7c24 */ /* 0x000fe2000f8e021b */
[----:B------:R-:W-:-:S03]  /*0be0*/  ISETP.GE.U32.AND P4, PT, R21, R24, PT ;  /* 0x000000181500720c */ /* 0x000fc60003f86070 */
[----:B0-----:R-:W-:-:S05]  /*0bf0*/  IMAD.WIDE.U32 R18, R27, 0x10, R18 ;  /* 0x000000101b127825 */ /* 0x001fca00078e0012 */
[----:B--2---:R0:W-:Y:S05]  /*0c00*/  STG.E.128 desc[UR6][R18.64], R8 ;  /* 0x0000000812007986 */ /* 0x0041ea000c101d06 */
[----:B------:R-:W-:Y:S05]  /*0c10*/  @!P4 BRA `(.L_x_28) ;  /* 0xfffffffc0014c947 */ /* 0x000fea000383ffff */
[----:B------:R-:W-:Y:S05]  /*0c20*/  EXIT ;  /* 0x000000000000794d */ /* 0x000fea0003800000 */
.L_x_29:
        /* <DEDUP_REMOVED lines=13> */
.L_x_985:


//--------------------- .text._ZN2at6native40_GLOBAL__N__2351210d_8_Shape_cu_49f7391c26CatArrayBatchedCopy_contigINS1_10OpaqueTypeILj16EEEjLi3ELi64ELi64EEEvPT_NS1_25CatArrInputTensorMetadataIS5_T0_XT2_EXT3_EEENS1_16TensorSizeStrideIS8_Lj4EEEiS8_ --------------------------
	.section	.text._ZN2at6native40_GLOBAL__N__2351210d_8_Shape_cu_49f7391c26CatArrayBatchedCopy_contigINS1_10OpaqueTypeILj16EEEjLi3ELi64ELi64EEEvPT_NS1_25CatArrInputTensorMetadataIS5_T0_XT2_EXT3_EEENS1_16TensorSizeStrideIS8_Lj4EEEiS8_,"ax",@progbits
	.align	128
.text._ZN2at6native40_GLOBAL__N__2351210d_8_Shape_cu_49f7391c26CatArrayBatchedCopy_contigINS1_10OpaqueTypeILj16EEEjLi3ELi64ELi64EEEvPT_NS1_25CatArrInputTensorMetadataIS5_T0_XT2_EXT3_EEENS1_16TensorSizeStrideIS8_Lj4EEEiS8_:
        .type           _ZN2at6native40_GLOBAL__N__2351210d_8_Shape_cu_49f7391c26CatArrayBatchedCopy_contigINS1_10OpaqueTypeILj16EEEjLi3ELi64ELi64EEEvPT_NS1_25CatArrInputTensorMetadataIS5_T0_XT2_EXT3_EEENS1_16TensorSizeStrideIS8_Lj4EEEiS8_,@function
        .size           _ZN2at6native40_GLOBAL__N__2351210d_8_Shape_cu_49f7391c26CatArrayBatchedCopy_contigINS1_10OpaqueTypeILj16EEEjLi3ELi64ELi64EEEvPT_NS1_25CatArrInputTensorMetadataIS5_T0_XT2_EXT3_EEENS1_16TensorSizeStrideIS8_Lj4EEEiS8_,(.L_x_986 - _ZN2at6native40_GLOBAL__N__2351210d_8_Shape_cu_49f7391c26CatArrayBatchedCopy_contigINS1_10OpaqueTypeILj16EEEjLi3ELi64ELi64EEEvPT_NS1_25CatArrInputTensorMetadataIS5_T0_XT2_EXT3_EEENS1_16TensorSizeStrideIS8_Lj4EEEiS8_)
        .other          _ZN2at6native40_GLOBAL__N__2351210d_8_Shape_cu_49f7391c26CatArrayBatchedCopy_contigINS1_10OpaqueTypeILj16EEEjLi3ELi64ELi64EEEvPT_NS1_25CatArrInputTensorMetadataIS5_T0_XT2_EXT3_EEENS1_16TensorSizeStrideIS8_Lj4EEEiS8_,@"STO_CUDA_ENTRY STV_DEFAULT"
_ZN2at6native40_GLOBAL__N__2351210d_8_Shape_cu_49f7391c26CatArrayBatchedCopy_contigINS1_10OpaqueTypeILj16EEEjLi3ELi64ELi64EEEvPT_NS1_25CatArrInputTensorMetadataIS5_T0_XT2_EXT3_EEENS1_16TensorSizeStrideIS8_Lj4EEEiS8_:
        /* <DEDUP_REMOVED lines=16> */
[----:B------:R-:W-:Y:S02]  /*0100*/  ULDC UR8, c[0x0][0xf7c] ;  /* 0x0003df0000087ab9 */ /* 0x000fe40000000800 */
[----:B------:R-:W-:Y:S01]  /*0110*/  ULDC UR5, c[0x0][0xf70] ;  /* 0x0003dc0000057ab9 */ /* 0x000fe20000000800 */
[----:B------:R1:W2:Y:S01]  /*0120*/  LDC R10, c[0x0][R12+0x510] ;  /* 0x000144000c0a7b82 */ /* 0x0002a20000000800 */
[----:B------:R-:W-:-:S07]  /*0130*/  ULDC.64 UR10, c[0x0][0xf68] ;  /* 0x0003da00000a7ab9 */ /* 0x000fce0000000a00 */
[----:B------:R-:W2:Y:S01]  /*0140*/  LDC R11, c[0x0][0xf60] ;  /* 0x0003d800ff0b7b82 */ /* 0x000ea20000000800 */
[----:B0-----:R-:W-:-:S07]  /*0150*/  ISETP.NE.AND P1, PT, R2, 0x1, PT ;  /* 0x000000010200780c */ /* 0x001fce0003f25270 */
[----:B-1----:R-:W0:Y:S01]  /*0160*/  LDC R12, c[0x0][R12+0x410] ;  /* 0x000104000c0c7b82 */ /* 0x002e220000000800 */
[----:B------:R-:W-:-:S07]  /*0170*/  ISETP.NE.AND P0, PT, R2, 0x2, PT ;  /* 0x000000020200780c */ /* 0x000fce0003f05270 */
[----:B------:R-:W1:Y:S01]  /*0180*/  LDC.64 R8, c[0x0][R8+0x218] ;  /* 0x0000860008087b82 */ /* 0x000e620000000a00 */
[----:B--2---:R-:W-:-:S07]  /*0190*/  SEL R11, R10, R11, !P0 ;  /* 0x0000000b0a0b7207 */ /* 0x004fce0004000000 */
[----:B------:R-:W2:Y:S01]  /*01a0*/  @P1 LDC R10, c[0x0][0xf5c] ;  /* 0x0003d700ff0a1b82 */ /* 0x000ea20000000800 */
[----:B------:R-:W3:Y:S01]  /*01b0*/  I2F.U32.RP R6, R11 ;  /* 0x0000000b00067306 */ /* 0x000ee20000209000 */
[-C--:B------:R-:W-:Y:S02]  /*01c0*/  IADD3 R13, RZ, -R11.reuse, RZ ;  /* 0x8000000bff0d7210 */ /* 0x080fe40007ffe0ff */
[----:B------:R-:W-:Y:S02]  /*01d0*/  ISETP.NE.U32.AND P0, PT, R11, RZ, PT ;  /* 0x000000ff0b00720c */ /* 0x000fe40003f05070 */
[----:B------:R-:W-:-:S03]  /*01e0*/  LOP3.LUT R16, RZ, R11, RZ, 0x33, !PT ;  /* 0x0000000bff107212 */ /* 0x000fc600078e33ff */
[----:B---3--:R-:W3:Y:S01]  /*01f0*/  MUFU.RCP R6, R6 ;  /* 0x0000000600067308 */ /* 0x008ee20000001000 */
[----:B--2---:R-:W-:-:S07]  /*0200*/  ISETP.NE.U32.AND P1, PT, R10, RZ, PT ;  /* 0x000000ff0a00720c */ /* 0x004fce0003f25070 */
[----:B------:R-:W2:Y:S01]  /*0210*/  I2F.U32.RP R2, R10 ;  /* 0x0000000a00027306 */ /* 0x000ea20000209000 */
[----:B---3--:R-:W-:-:S07]  /*0220*/  VIADD R4, R6, 0xffffffe ;  /* 0x0ffffffe06047836 */ /* 0x008fce0000000000 */
[----:B------:R3:W4:Y:S08]  /*0230*/  F2I.FTZ.U32.TRUNC.NTZ R5, R4 ;  /* 0x0000000400057305 */ /* 0x000730000021f000 */
[----:B--2---:R-:W2:Y:S01]  /*0240*/  MUFU.RCP R2, R2 ;  /* 0x0000000200027308 */ /* 0x004ea20000001000 */
[----:B---3--:R-:W-:Y:S02]  /*0250*/  IMAD.MOV.U32 R4, RZ, RZ, RZ ;  /* 0x000000ffff047224 */ /* 0x008fe400078e00ff */
[----:B----4-:R-:W-:-:S04]  /*0260*/  IMAD R13, R13, R5, RZ ;  /* 0x000000050d0d7224 */ /* 0x010fc800078e02ff */
[----:B------:R-:W-:Y:S01]  /*0270*/  IMAD.HI.U32 R13, R5, R13, R4 ;  /* 0x0000000d050d7227 */ /* 0x000fe200078e0004 */
[----:B--2---:R-:W-:Y:S02]  /*0280*/  IADD3 R14, R2, 0xffffffe, RZ ;  /* 0x0ffffffe020e7810 */ /* 0x004fe40007ffe0ff */
[----:B------:R-:W2:Y:S02]  /*0290*/  LDC.64 R2, c[0x0][0x210] ;  /* 0x00008400ff027b82 */ /* 0x000ea40000000a00 */
[----:B------:R3:W4:Y:S02]  /*02a0*/  F2I.FTZ.U32.TRUNC.NTZ R15, R14 ;  /* 0x0000000e000f7305 */ /* 0x000724000021f000 */
[----:B---3--:R-:W-:Y:S01]  /*02b0*/  MOV R14, RZ ;  /* 0x000000ff000e7202 */ /* 0x008fe20000000f00 */
[----:B----4-:R-:W-:-:S05]  /*02c0*/  IMAD R7, R10, R15, RZ ;  /* 0x0000000f0a077224 */ /* 0x010fca00078e02ff */
[----:B------:R-:W-:-:S05]  /*02d0*/  IADD3 R7, -R7, RZ, RZ ;  /* 0x000000ff07077210 */ /* 0x000fca0007ffe1ff */
[----:B------:R-:W-:Y:S01]  /*02e0*/  IMAD.HI.U32 R14, R15, R7, R14 ;  /* 0x000000070f0e7227 */ /* 0x000fe200078e000e */
[----:B01----:R-:W-:-:S07]  /*02f0*/  LOP3.LUT R15, RZ, R10, RZ, 0x33, !PT ;  /* 0x0000000aff0f7212 */ /* 0x003fce00078e33ff */
.L_x_30:
[----:B0-----:R-:W-:-:S06]  /*0300*/  IMAD.WIDE.U32 R4, R18, 0x10, R8 ;  /* 0x0000001012047825 */ /* 0x001fcc00078e0008 */
[----:B------:R-:W3:Y:S01]  /*0310*/  LDG.E.128 R4, desc[UR6][R4.64] ;  /* 0x0000000604047981 */ /* 0x000ee2000c1e1d00 */
        /* <DEDUP_REMOVED lines=15> */
[----:B------:R-:W-:Y:S01]  /*0410*/  ISETP.GE.U32.AND P3, PT, R19, R10, PT ;  /* 0x0000000a1300720c */ /* 0x000fe20003f66070 */
[----:B------:R-:W-:-:S04]  /*0420*/  IMAD.MOV R19, RZ, RZ, -R17 ;  /* 0x000000ffff137224 */ /* 0x000fc800078e0a11 */
[----:B------:R-:W-:Y:S01]  /*0430*/  IMAD R19, R11, R19, R18 ;  /* 0x000000130b137224 */ /* 0x000fe200078e0212 */
[----:B------:R-:W-:-:S03]  /*0440*/  IADD3 R18, R18, UR4, RZ ;  /* 0x0000000412127c10 */ /* 0x000fc6000fffe0ff */
[----:B------:R-:W-:Y:S01]  /*0450*/  IMAD R19, R19, UR5, RZ ;  /* 0x0000000513137c24 */ /* 0x000fe2000f8e02ff */
[----:B------:R-:W-:-:S03]  /*0460*/  ISETP.GE.U32.AND P2, PT, R18, R0, PT ;  /* 0x000000001200720c */ /* 0x000fc60003f46070 */
[----:B------:R-:W-:-:S04]  /*0470*/  @P3 IADD3 R20, R20, 0x1, RZ ;  /* 0x0000000114143810 */ /* 0x000fc80007ffe0ff */
[----:B------:R-:W-:-:S04]  /*0480*/  SEL R20, R15, R20, !P1 ;  /* 0x000000140f147207 */ /* 0x000fc80004800000 */
[----:B------:R-:W-:-:S05]  /*0490*/  IADD3 R22, -R20, RZ, RZ ;  /* 0x000000ff14167210 */ /* 0x000fca0007ffe1ff */
[----:B------:R-:W-:-:S04]  /*04a0*/  IMAD R22, R10, R22, R17 ;  /* 0x000000160a167224 */ /* 0x000fc800078e0211 */
[----:B------:R-:W-:-:S04]  /*04b0*/  IMAD R19, R22, UR11, R19 ;  /* 0x0000000b16137c24 */ /* 0x000fc8000f8e0213 */
[----:B------:R-:W-:-:S04]  /*04c0*/  IMAD R19, R12, UR8, R19 ;  /* 0x000000080c137c24 */ /* 0x000fc8000f8e0213 */
[----:B------:R-:W-:-:S04]  /*04d0*/  IMAD R19, R20, UR10, R19 ;  /* 0x0000000a14137c24 */ /* 0x000fc8000f8e0213 */
[----:B--2---:R-:W-:-:S05]  /*04e0*/  IMAD.WIDE.U32 R20, R19, 0x10, R2 ;  /* 0x0000001013147825 */ /* 0x004fca00078e0002 */
[----:B---3--:R0:W-:Y:S01]  /*04f0*/  STG.E.128 desc[UR6][R20.64], R4 ;  /* 0x0000000414007986 */ /* 0x0081e2000c101d06 */
[----:B------:R-:W-:Y:S05]  /*0500*/  @!P2 BRA `(.L_x_30) ;  /* 0xfffffffc007ca947 */ /* 0x000fea000383ffff */
[----:B------:R-:W-:Y:S05]  /*0510*/  EXIT ;  /* 0x000000000000794d */ /* 0x000fea0003800000 */
.L_x_31:
        /* <DEDUP_REMOVED lines=14> */
.L_x_986:


//--------------------- .text._ZN2at6native40_GLOBAL__N__2351210d_8_Shape_cu_49f7391c35CatArrayBatchedCopy_alignedK_contigINS1_10OpaqueTypeILj16EEEjLi3ELi64ELi64ELi8EEEvPT_NS1_25CatArrInputTensorMetadataIS5_T0_XT2_EXT3_EEENS1_16TensorSizeStrideIS8_Lj4EEEiS8_ --------------------------
	.section	.text._ZN2at6native40_GLOBAL__N__2351210d_8_Shape_cu_49f7391c35CatArrayBatchedCopy_alignedK_contigINS1_10OpaqueTypeILj16EEEjLi3ELi64ELi64ELi8EEEvPT_NS1_25CatArrInputTensorMetadataIS5_T0_XT2_EXT3_EEENS1_16TensorSizeStrideIS8_Lj4EEEiS8_,"ax",@progbits
	.align	128
.text._ZN2at6native40_GLOBAL__N__2351210d_8_Shape_cu_49f7391c35CatArrayBatchedCopy_alignedK_contigINS1_10OpaqueTypeILj16EEEjLi3ELi64ELi64ELi8EEEvPT_NS1_25CatArrInputTensorMetadataIS5_T0_XT2_EXT3_EEENS1_16TensorSizeStrideIS8_Lj4EEEiS8_:
        .type           _ZN2at6native40_GLOBAL__N__2351210d_8_Shape_cu_49f7391c35CatArrayBatchedCopy_alignedK_contigINS1_10OpaqueTypeILj16EEEjLi3ELi64ELi64ELi8EEEvPT_NS1_25CatArrInputTensorMetadataIS5_T0_XT2_EXT3_EEENS1_16TensorSizeStrideIS8_Lj4EEEiS8_,@function
        .size           _ZN2at6native40_GLOBAL__N__2351210d_8_Shape_cu_49f7391c35CatArrayBatchedCopy_alignedK_contigINS1_10OpaqueTypeILj16EEEjLi3ELi64ELi64ELi8EEEvPT_NS1_25CatArrInputTensorMetadataIS5_T0_XT2_EXT3_EEENS1_16TensorSizeStrideIS8_Lj4EEEiS8_,(.L_x_987 - _ZN2at6native40_GLOBAL__N__2351210d_8_Shape_cu_49f7391c35CatArrayBatchedCopy_alignedK_contigINS1_10OpaqueTypeILj16EEEjLi3ELi64ELi64ELi8EEEvPT_NS1_25CatArrInputTensorMetadataIS5_T0_XT2_EXT3_EEENS1_16TensorSizeStrideIS8_Lj4EEEiS8_)
        .other          _ZN2at6native40_GLOBAL__N__2351210d_8_Shape_cu_49f7391c35CatArrayBatchedCopy_alignedK_contigINS1_10OpaqueTypeILj16EEEjLi3ELi64ELi64ELi8EEEvPT_NS1_25CatArrInputTensorMetadataIS5_T0_XT2_EXT3_EEENS1_16TensorSizeStrideIS8_Lj4EEEiS8_,@"STO_CUDA_ENTRY STV_DEFAULT"
_ZN2at6native40_GLOBAL__N__2351210d_8_Shape_cu_49f7391c35CatArrayBatchedCopy_alignedK_contigINS1_10OpaqueTypeILj16EEEjLi3ELi64ELi64ELi8EEEvPT_NS1_25CatArrInputTensorMetadataIS5_T0_XT2_EXT3_EEENS1_16TensorSizeStrideIS8_Lj4EEEiS8_:
        /* <DEDUP_REMOVED lines=11> */
[----:B------:R-:W-:Y:S01]  /*00b0*/  IADD3 R3, R5, 0x1, RZ ;  /* 0x0000000105037810 */ /* 0x000fe20007ffe0ff */
[----:B------:R-:W-:Y:S01]  /*00c0*/  IMAD.SHL.U32 R6, R6, 0x8, RZ ;  /* 0x0000000806067824 */ /* 0x000fe200078e00ff */
[----:B------:R0:W1:Y:S01]  /*00d0*/  LDC R2, c[0x0][R4+0x510] ;  /* 0x0001440004027b82 */ /* 0x0000620000000800 */
[----:B------:R-:W-:Y:S01]  /*00e0*/  ULDC.64 UR6, c[0x0][0x208] ;  /* 0x0000820000067ab9 */ /* 0x000fe20000000a00 */
[----:B------:R-:W-:Y:S01]  /*00f0*/  ISETP.GT.U32.AND P0, PT, R3, R0, PT ;  /* 0x000000000300720c */ /* 0x000fe20003f04070 */
[----:B------:R-:W-:Y:S01]  /*0100*/  ULDC UR8, c[0x0][0xf70] ;  /* 0x0003dc0000087ab9 */ /* 0x000fe20000000800 */
[----:B------:R-:W-:Y:S01]  /*0110*/  ULDC UR9, c[0x0][0xf7c] ;  /* 0x0003df0000097ab9 */ /* 0x000fe20000000800 */
[----:B------:R-:W-:Y:S01]  /*0120*/  ULDC.64 UR10, c[0x0][0xf68] ;  /* 0x0003da00000a7ab9 */ /* 0x000fe20000000a00 */
[----:B------:R-:W-:Y:S02]  /*0130*/  BSSY B0, `(.L_x_32) ;  /* 0x0000044000007945 */ /* 0x000fe40003800000 */
[----:B------:R0:W2:Y:S08]  /*0140*/  LDC R3, c[0x0][R4+0x410] ;  /* 0x0001040004037b82 */ /* 0x0000b00000000800 */
[----:B------:R-:W3:Y:S01]  /*0150*/  LDC.64 R6, c[0x0][R6+0x218] ;  /* 0x0000860006067b82 */ /* 0x000ee20000000a00 */
[----:B0-----:R-:W-:Y:S05]  /*0160*/  @P0 BRA `(.L_x_33) ;  /* 0x0000000400000947 */ /* 0x001fea0003800000 */
[----:B------:R-:W0:Y:S01]  /*0170*/  LDC R8, c[0x0][0xf78] ;  /* 0x0003de00ff087b82 */ /* 0x000e220000000800 */
[----:B------:R-:W-:-:S07]  /*0180*/  ULDC UR5, c[0x0][0xf60] ;  /* 0x0003d80000057ab9 */ /* 0x000fce0000000800 */
[----:B------:R-:W4:Y:S08]  /*0190*/  LDC R20, c[0x0][0xc] ;  /* 0x00000300ff147b82 */ /* 0x000f300000000800 */
[----:B------:R-:W2:Y:S01]  /*01a0*/  LDC.64 R12, c[0x0][0x210] ;  /* 0x00008400ff0c7b82 */ /* 0x000ea20000000a00 */
[----:B0-----:R-:W-:-:S04]  /*01b0*/  ISETP.NE.AND P0, PT, R8, 0x2, PT ;  /* 0x000000020800780c */ /* 0x001fc80003f05270 */
[----:B-1----:R-:W-:Y:S01]  /*01c0*/  SEL R4, R2, UR5, !P0 ;  /* 0x0000000502047c07 */ /* 0x002fe2000c000000 */
[----:B------:R-:W-:Y:S01]  /*01d0*/  ULDC UR5, c[0x0][0xf5c] ;  /* 0x0003d70000057ab9 */ /* 0x000fe20000000800 */
[----:B------:R-:W-:Y:S02]  /*01e0*/  ISETP.NE.AND P0, PT, R8, 0x1, PT ;  /* 0x000000010800780c */ /* 0x000fe40003f05270 */
[----:B------:R-:W0:Y:S01]  /*01f0*/  I2F.U32.RP R10, R4 ;  /* 0x00000004000a7306 */ /* 0x000e220000209000 */
[-C--:B------:R-:W-:Y:S01]  /*0200*/  IADD3 R15, RZ, -R4.reuse, RZ ;  /* 0x80000004ff0f7210 */ /* 0x080fe20007ffe0ff */
[----:B----4-:R-:W-:Y:S01]  /*0210*/  IMAD R20, R20, UR4, RZ ;  /* 0x0000000414147c24 */ /* 0x010fe2000f8e02ff */
[----:B------:R-:W-:Y:S02]  /*0220*/  SEL R16, R2, UR5, !P0 ;  /* 0x0000000502107c07 */ /* 0x000fe4000c000000 */
[----:B------:R-:W-:Y:S02]  /*0230*/  ISETP.NE.U32.AND P0, PT, R4, RZ, PT ;  /* 0x000000ff0400720c */ /* 0x000fe40003f05070 */
[----:B------:R-:W-:Y:S01]  /*0240*/  ISETP.NE.U32.AND P1, PT, R16, RZ, PT ;  /* 0x000000ff1000720c */ /* 0x000fe20003f25070 */
[----:B------:R-:W1:Y:S01]  /*0250*/  I2F.U32.RP R11, R16 ;  /* 0x00000010000b7306 */ /* 0x000e620000209000 */
[----:B------:R-:W-:Y:S01]  /*0260*/  IMAD.MOV R17, RZ, RZ, -R16 ;  /* 0x000000ffff117224 */ /* 0x000fe200078e0a10 */
[----:B------:R-:W-:-:S06]  /*0270*/  LOP3.LUT R21, RZ, R4, RZ, 0x33, !PT ;  /* 0x00000004ff157212 */ /* 0x000fcc00078e33ff */
[----:B0-----:R-:W0:Y:S08]  /*0280*/  MUFU.RCP R10, R10 ;  /* 0x0000000a000a7308 */ /* 0x001e300000001000 */
[----:B-1----:R-:W1:Y:S01]  /*0290*/  MUFU.RCP R11, R11 ;  /* 0x0000000b000b7308 */ /* 0x002e620000001000 */
[----:B0-----:R-:W-:-:S07]  /*02a0*/  IADD3 R18, R10, 0xffffffe, RZ ;  /* 0x0ffffffe0a127810 */ /* 0x001fce0007ffe0ff */
[----:B------:R0:W4:Y:S01]  /*02b0*/  F2I.FTZ.U32.TRUNC.NTZ R19, R18 ;  /* 0x0000001200137305 */ /* 0x000122000021f000 */
[----:B-1----:R-:W-:-:S07]  /*02c0*/  VIADD R8, R11, 0xffffffe ;  /* 0x0ffffffe0b087836 */ /* 0x002fce0000000000 */
[----:B------:R1:W5:Y:S01]  /*02d0*/  F2I.FTZ.U32.TRUNC.NTZ R9, R8 ;  /* 0x0000000800097305 */ /* 0x000362000021f000 */
[----:B0-----:R-:W-:Y:S01]  /*02e0*/  HFMA2.MMA R18, -RZ, RZ, 0, 0 ;  /* 0x00000000ff127435 */ /* 0x001fe200000001ff */
[----:B----4-:R-:W-:Y:S02]  /*02f0*/  IMAD R11, R15, R19, RZ ;  /* 0x000000130f0b7224 */ /* 0x010fe400078e02ff */
[----:B-1----:R-:W-:-:S07]  /*0300*/  IMAD.MOV.U32 R8, RZ, RZ, RZ ;  /* 0x000000ffff087224 */ /* 0x002fce00078e00ff */
[----:B------:R-:W-:-:S04]  /*0310*/  IMAD.HI.U32 R18, R19, R11, R18 ;  /* 0x0000000b13127227 */ /* 0x000fc800078e0012 */
[----:B-----5:R-:W-:Y:S01]  /*0320*/  IMAD R15, R17, R9, RZ ;  /* 0x00000009110f7224 */ /* 0x020fe200078e02ff */
[----:B------:R-:W-:-:S03]  /*0330*/  LOP3.LUT R17, RZ, R16, RZ, 0x33, !PT ;  /* 0x00000010ff117212 */ /* 0x000fc600078e33ff */
[----:B--2---:R-:W-:-:S07]  /*0340*/  IMAD.HI.U32 R19, R9, R15, R8 ;  /* 0x0000000f09137227 */ /* 0x004fce00078e0008 */
.L_x_34:
[----:B0--3--:R-:W-:-:S06]  /*0350*/  IMAD.WIDE.U32 R8, R5, 0x10, R6 ;  /* 0x0000001005087825 */ /* 0x009fcc00078e0006 */
        /* <DEDUP_REMOVED lines=17> */
[----:B------:R-:W-:-:S11]  /*0470*/  IADD3 R23, -R15, RZ, RZ ;  /* 0x000000ff0f177210 */ /* 0x000fd60007ffe1ff */
[----:B------:R-:W-:-:S05]  /*0480*/  @P3 VIADD R14, R14, 0x1 ;  /* 0x000000010e0e3836 */ /* 0x000fca0000000000 */
[----:B------:R-:W-:Y:S01]  /*0490*/  SEL R22, R17, R14, !P1 ;  /* 0x0000000e11167207 */ /* 0x000fe20004800000 */
[----:B------:R-:W-:Y:S01]  /*04a0*/  IMAD R14, R4, R23, R5 ;  /* 0x00000017040e7224 */ /* 0x000fe200078e0205 */
[----:B------:R-:W-:-:S03]  /*04b0*/  IADD3 R5, R20, R5, RZ ;  /* 0x0000000514057210 */ /* 0x000fc60007ffe0ff */
[----:B------:R-:W-:Y:S02]  /*04c0*/  IMAD.MOV R23, RZ, RZ, -R22 ;  /* 0x000000ffff177224 */ /* 0x000fe400078e0a16 */
[----:B------:R-:W-:Y:S02]  /*04d0*/  IMAD R14, R14, UR8, RZ ;  /* 0x000000080e0e7c24 */ /* 0x000fe4000f8e02ff */
[----:B------:R-:W-:Y:S02]  /*04e0*/  IMAD R15, R16, R23, R15 ;  /* 0x00000017100f7224 */ /* 0x000fe400078e020f */
[----:B------:R-:W-:Y:S02]  /*04f0*/  VIADD R23, R5, 0x1 ;  /* 0x0000000105177836 */ /* 0x000fe40000000000 */
[----:B------:R-:W-:-:S03]  /*0500*/  IMAD R15, R15, UR11, R14 ;  /* 0x0000000b0f0f7c24 */ /* 0x000fc6000f8e020e */
[----:B------:R-:W-:Y:S01]  /*0510*/  ISETP.GT.U32.AND P2, PT, R23, R0, PT ;  /* 0x000000001700720c */ /* 0x000fe20003f44070 */
[----:B------:R-:W-:-:S04]  /*0520*/  IMAD R22, R22, UR10, R15 ;  /* 0x0000000a16167c24 */ /* 0x000fc8000f8e020f */
[----:B------:R-:W-:-:S04]  /*0530*/  IMAD R15, R3, UR9, R22 ;  /* 0x00000009030f7c24 */ /* 0x000fc8000f8e0216 */
[----:B------:R-:W-:-:S05]  /*0540*/  IMAD.WIDE.U32 R14, R15, 0x10, R12 ;  /* 0x000000100f0e7825 */ /* 0x000fca00078e000c */
[----:B--2---:R0:W-:Y:S01]  /*0550*/  STG.E.128 desc[UR6][R14.64], R8 ;  /* 0x000000080e007986 */ /* 0x0041e2000c101d06 */
[----:B------:R-:W-:Y:S05]  /*0560*/  @!P2 BRA `(.L_x_34) ;  /* 0xfffffffc0078a947 */ /* 0x000fea000383ffff */
.L_x_33:
[----:B------:R-:W-:Y:S05]  /*0570*/  BSYNC B0 ;  /* 0x0000000000007941 */ /* 0x000fea0003800000 */
.L_x_32:
[----:B------:R-:W-:-:S13]  /*0580*/  ISETP.GT.U32.AND P0, PT, R0, R5, PT ;  /* 0x000000050000720c */ /* 0x000fda0003f04070 */
[----:B------:R-:W-:Y:S05]  /*0590*/  @!P0 EXIT ;  /* 0x000000000000894d */ /* 0x000fea0003800000 */
[----:B------:R-:W-:Y:S01]  /*05a0*/  IADD3 R22, R0, -R5, RZ ;  /* 0x8000000500167210 */ /* 0x000fe20007ffe0ff */
[----:B------:R-:W-:Y:S01]  /*05b0*/  ULDC UR5, c[0x0][0xf70] ;  /* 0x0003dc0000057ab9 */ /* 0x000fe20000000800 */
[----:B------:R-:W-:Y:S01]  /*05c0*/  ULDC UR8, c[0x0][0xf7c] ;  /* 0x0003df0000087ab9 */ /* 0x000fe20000000800 */
[----:B------:R-:W-:Y:S01]  /*05d0*/  ULDC.64 UR10, c[0x0][0xf68] ;  /* 0x0003da00000a7ab9 */ /* 0x000fe20000000a00 */
[----:B------:R-:W-:Y:S01]  /*05e0*/  LOP3.LUT P0, R22, R22, 0x3, RZ, 0xc0, !PT ;  /* 0x0000000316167812 */ /* 0x000fe2000780c0ff */
[----:B------:R-:W-:Y:S01]  /*05f0*/  BSSY B0, `(.L_x_35) ;  /* 0x0000042000007945 */ /* 0x000fe20003800000 */
[----:B------:R-:W-:-:S11]  /*0600*/  IMAD.MOV.U32 R21, RZ, RZ, R5 ;  /* 0x000000ffff157224 */ /* 0x000fd600078e0005 */
[----:B------:R-:W-:Y:S05]  /*0610*/  @!P0 BRA `(.L_x_36) ;  /* 0x0000000000fc8947 */ /* 0x000fea0003800000 */
[----:B------:R-:W4:Y:S01]  /*0620*/  LDC R4, c[0x0][0xf78] ;  /* 0x0003de00ff047b82 */ /* 0x000f220000000800 */
[----:B------:R-:W-:Y:S01]  /*0630*/  ULDC UR4, c[0x0][0xf60] ;  /* 0x0003d80000047ab9 */ /* 0x000fe20000000800 */
[----:B------:R-:W-:-:S06]  /*0640*/  MOV R21, R5 ;  /* 0x0000000500157202 */ /* 0x000fcc0000000f00 */
[----:B------:R-:W0:Y:S01]  /*0650*/  LDC.64 R12, c[0x0][0x210] ;  /* 0x00008400ff0c7b82 */ /* 0x000e220000000a00 */
[----:B----4-:R-:W-:-:S04]  /*0660*/  ISETP.NE.AND P0, PT, R4, 0x2, PT ;  /* 0x000000020400780c */ /* 0x010fc80003f05270 */
[----:B-1----:R-:W-:Y:S01]  /*0670*/  SEL R16, R2, UR4, !P0 ;  /* 0x0000000402107c07 */ /* 0x002fe2000c000000 */
[----:B------:R-:W-:Y:S01]  /*0680*/  ULDC UR4, c[0x0][0xf5c] ;  /* 0x0003d70000047ab9 */ /* 0x000fe20000000800 */
[----:B------:R-:W-:Y:S02]  /*0690*/  ISETP.NE.AND P0, PT, R4, 0x1, PT ;  /* 0x000000010400780c */ /* 0x000fe40003f05270 */
[----:B0-----:R-:W0:Y:S01]  /*06a0*/  I2F.U32.RP R10, R16 ;  /* 0x00000010000a7306 */ /* 0x001e220000209000 */
[-C--:B------:R-:W-:Y:S02]  /*06b0*/  IADD3 R11, RZ, -R16.reuse, RZ ;  /* 0x80000010ff0b7210 */ /* 0x080fe40007ffe0ff */
        /* <DEDUP_REMOVED lines=12> */
[----:B0-----:R-:W-:Y:S01]  /*0780*/  MOV R18, RZ ;  /* 0x000000ff00127202 */ /* 0x001fe20000000f00 */
[----:B----4-:R-:W-:Y:S02]  /*0790*/  IMAD R11, R11, R19, RZ ;  /* 0x000000130b0b7224 */ /* 0x010fe400078e02ff */
[----:B-1----:R-:W-:Y:S02]  /*07a0*/  IMAD.MOV.U32 R8, RZ, RZ, RZ ;  /* 0x000000ffff087224 */ /* 0x002fe400078e00ff */
[----:B------:R-:W-:Y:S01]  /*07b0*/  IMAD.HI.U32 R18, R19, R11, R18 ;  /* 0x0000000b13127227 */ /* 0x000fe200078e0012 */
[----:B------:R-:W-:-:S03]  /*07c0*/  LOP3.LUT R19, RZ, R4, RZ, 0x33, !PT ;  /* 0x00000004ff137212 */ /* 0x000fc600078e33ff */
[----:B-----5:R-:W-:-:S04]  /*07d0*/  IMAD R17, R17, R9, RZ ;  /* 0x0000000911117224 */ /* 0x020fc800078e02ff */
[----:B------:R-:W-:-:S07]  /*07e0*/  IMAD.HI.U32 R17, R9, R17, R8 ;  /* 0x0000001109117227 */ /* 0x000fce00078e0008 */
.L_x_37:
[----:B---34-:R-:W-:-:S06]  /*07f0*/  IMAD.WIDE.U32 R8, R21, 0x10, R6 ;  /* 0x0000001015087825 */ /* 0x018fcc00078e0006 */
[----:B------:R-:W3:Y:S01]  /*0800*/  LDG.E.128 R8, desc[UR6][R8.64] ;  /* 0x0000000608087981 */ /* 0x000ee2000c1e1d00 */
[----:B------:R-:W-:-:S04]  /*0810*/  IMAD.HI.U32 R15, R18, R21, RZ ;  /* 0x00000015120f7227 */ /* 0x000fc800078e00ff */
[----:B------:R-:W-:Y:S02]  /*0820*/  IMAD.MOV R23, RZ, RZ, -R15 ;  /* 0x000000ffff177224 */ /* 0x000fe400078e0a0f */
[----:B------:R-:W-:Y:S02]  /*0830*/  VIADD R22, R22, 0xffffffff ;  /* 0xffffffff16167836 */ /* 0x000fe40000000000 */
        /* <DEDUP_REMOVED lines=10> */
[----:B------:R-:W-:-:S05]  /*08e0*/  IMAD R23, R4, R23, R15 ;  /* 0x0000001704177224 */ /* 0x000fca00078e020f */
[----:B------:R-:W-:-:S13]  /*08f0*/  ISETP.GE.U32.AND P2, PT, R23, R4, PT ;  /* 0x000000041700720c */ /* 0x000fda0003f46070 */
[----:B------:R-:W-:Y:S01]  /*0900*/  @P2 IADD3 R23, -R4, R23, RZ ;  /* 0x0000001704172210 */ /* 0x000fe20007ffe1ff */
[----:B------:R-:W-:Y:S01]  /*0910*/  @P2 VIADD R14, R14, 0x1 ;  /* 0x000000010e0e2836 */ /* 0x000fe20000000000 */
[----:B------:R-:W-:Y:S02]  /*0920*/  ISETP.NE.AND P2, PT, R22, RZ, PT ;  /* 0x000000ff1600720c */ /* 0x000fe40003f45270 */
[----:B------:R-:W-:-:S13]  /*0930*/  ISETP.GE.U32.AND P3, PT, R23, R4, PT ;  /* 0x000000041700720c */ /* 0x000fda0003f66070 */
[----:B------:R-:W-:-:S04]  /*0940*/  @P3 IADD3 R14, R14, 0x1, RZ ;  /* 0x000000010e0e3810 */ /* 0x000fc80007ffe0ff */
[----:B------:R-:W-:Y:S01]  /*0950*/  SEL R23, R19, R14, !P1 ;  /* 0x0000000e13177207 */ /* 0x000fe20004800000 */
[----:B------:R-:W-:Y:S01]  /*0960*/  IMAD R14, R16, R24, R21 ;  /* 0x00000018100e7224 */ /* 0x000fe200078e0215 */
[----:B------:R-:W-:Y:S02]  /*0970*/  IADD3 R21, R21, 0x1, RZ ;  /* 0x0000000115157810 */ /* 0x000fe40007ffe0ff */
[----:B------:R-:W-:Y:S01]  /*0980*/  IADD3 R24, -R23, RZ, RZ ;  /* 0x000000ff17187210 */ /* 0x000fe20007ffe1ff */
[----:B------:R-:W-:-:S04]  /*0990*/  IMAD R14, R14, UR5, RZ ;  /* 0x000000050e0e7c24 */ /* 0x000fc8000f8e02ff */
[----:B------:R-:W-:-:S04]  /*09a0*/  IMAD R15, R4, R24, R15 ;  /* 0x00000018040f7224 */ /* 0x000fc800078e020f */
[----:B------:R-:W-:-:S04]  /*09b0*/  IMAD R14, R15, UR11, R14 ;  /* 0x0000000b0f0e7c24 */ /* 0x000fc8000f8e020e */
[----:B--2---:R-:W-:-:S04]  /*09c0*/  IMAD R14, R3, UR8, R14 ;  /* 0x00000008030e7c24 */ /* 0x004fc8000f8e020e */
[----:B------:R-:W-:-:S04]  /*09d0*/  IMAD R15, R23, UR10, R14 ;  /* 0x0000000a170f7c24 */ /* 0x000fc8000f8e020e */
[----:B------:R-:W-:-:S05]  /*09e0*/  IMAD.WIDE.U32 R14, R15, 0x10, R12 ;  /* 0x000000100f0e7825 */ /* 0x000fca00078e000c */
[----:B---3--:R4:W-:Y:S01]  /*09f0*/  STG.E.128 desc[UR6][R14.64], R8 ;  /* 0x000000080e007986 */ /* 0x0089e2000c101d06 */
[----:B------:R-:W-:Y:S05]  /*0a00*/  @P2 BRA `(.L_x_37) ;  /* 0xfffffffc00782947 */ /* 0x000fea000383ffff */
.L_x_36:
[----:B------:R-:W-:Y:S05]  /*0a10*/  BSYNC B0 ;  /* 0x0000000000007941 */ /* 0x000fea0003800000 */
.L_x_35:
[----:B------:R-:W-:-:S05]  /*0a20*/  LOP3.LUT R5, RZ, R5, RZ, 0x33, !PT ;  /* 0x00000005ff057212 */ /* 0x000fca00078e33ff */
[----:B------:R-:W-:-:S05]  /*0a30*/  IMAD.IADD R5, R0, 0x1, R5 ;  /* 0x0000000100057824 */ /* 0x000fca00078e0205 */
[----:B------:R-:W-:-:S13]  /*0a40*/  ISETP.GE.U32.AND P0, PT, R5, 0x3, PT ;  /* 0x000000030500780c */ /* 0x000fda0003f06070 */
[----:B------:R-:W-:Y:S05]  /*0a50*/  @!P0 EXIT ;  /* 0x000000000000894d */ /* 0x000fea0003800000 */
[----:B------:R-:W5:Y:S01]  /*0a60*/  LDC R4, c[0x0][0xf78] ;  /* 0x0003de00ff047b82 */ /* 0x000f620000000800 */
[----:B------:R-:W-:Y:S01]  /*0a70*/  HFMA2.MMA R18, -RZ, RZ, 0, 0 ;  /* 0x00000000ff127435 */ /* 0x000fe200000001ff */
[----:B------:R-:W-:Y:S01]  /*0a80*/  ULDC UR4, c[0x0][0xf70] ;  /* 0x0003dc0000047ab9 */ /* 0x000fe20000000800 */
[----:B------:R-:W-:Y:S01]  /*0a90*/  ULDC UR5, c[0x0][0xf7c] ;  /* 0x0003df0000057ab9 */ /* 0x000fe20000000800 */
[----:B------:R-:W-:-:S04]  /*0aa0*/  ULDC.64 UR8, c[0x0][0xf68] ;  /* 0x0003da0000087ab9 */ /* 0x000fc80000000a00 */
[----:B------:R-:W1:Y:S08]  /*0ab0*/  LDC R5, c[0x0][0xf60] ;  /* 0x0003d800ff057b82 */ /* 0x000e700000000800 */
[----:B------:R-:W2:Y:S01]  /*0ac0*/  LDC.64 R16, c[0x0][0x210] ;  /* 0x00008400ff107b82 */ /* 0x000ea20000000a00 */
[C---:B-----5:R-:W-:Y:S02]  /*0ad0*/  ISETP.NE.AND P1, PT, R4.reuse, 0x1, PT ;  /* 0x000000010400780c */ /* 0x060fe40003f25270 */
[----:B------:R-:W-:-:S04]  /*0ae0*/  ISETP.NE.AND P0, PT, R4, 0x2, PT ;  /* 0x000000020400780c */ /* 0x000fc80003f05270 */
[----:B-1----:R-:W-:-:S04]  /*0af0*/  SEL R5, R2, R5, !P0 ;  /* 0x0000000502057207 */ /* 0x002fc80004000000 */
[----:B------:R-:W1:Y:S03]  /*0b00*/  I2F.U32.RP R4, R5 ;  /* 0x0000000500047306 */ /* 0x000e660000209000 */
[----:B------:R-:W5:Y:S01]  /*0b10*/  @P1 LDC R2, c[0x0][0xf5c] ;  /* 0x0003d700ff021b82 */ /* 0x000f620000000800 */
[----:B0---4-:R-:W-:Y:S01]  /*0b20*/  IMAD.MOV R11, RZ, RZ, -R5 ;  /* 0x000000ffff0b7224 */ /* 0x011fe200078e0a05 */
[----:B------:R-:W-:Y:S02]  /*0b30*/  ISETP.NE.U32.AND P0, PT, R5, RZ, PT ;  /* 0x000000ff0500720c */ /* 0x000fe40003f05070 */
[----:B------:R-:W-:Y:S01]  /*0b40*/  LOP3.LUT R20, RZ, R5, RZ, 0x33, !PT ;  /* 0x00000005ff147212 */ /* 0x000fe200078e33ff */
[----:B-1----:R-:W0:Y:S08]  /*0b50*/  MUFU.RCP R4, R4 ;  /* 0x0000000400047308 */ /* 0x002e300000001000 */
[----:B-----5:R-:W1:Y:S01]  /*0b60*/  I2F.U32.RP R10, R2 ;  /* 0x00000002000a7306 */ /* 0x020e620000209000 */
[----:B------:R-:W-:-:S02]  /*0b70*/  ISETP.NE.U32.AND P1, PT, R2, RZ, PT ;  /* 0x000000ff0200720c */ /* 0x000fc40003f25070 */
[----:B0-----:R-:W-:Y:S02]  /*0b80*/  IADD3 R19, R4, 0xffffffe, RZ ;  /* 0x0ffffffe04137810 */ /* 0x001fe40007ffe0ff */
[----:B------:R-:W-:-:S04]  /*0b90*/  LOP3.LUT R4, RZ, R2, RZ, 0x33, !PT ;  /* 0x00000002ff047212 */ /* 0x000fc800078e33ff */
[----:B------:R-:W0:Y:S08]  /*0ba0*/  F2I.FTZ.U32.TRUNC.NTZ R19, R19 ;  /* 0x0000001300137305 */ /* 0x000e30000021f000 */
[----:B-1----:R-:W1:Y:S01]  /*0bb0*/  MUFU.RCP R10, R10 ;  /* 0x0000000a000a7308 */ /* 0x002e620000001000 */
[----:B0-----:R-:W-:-:S04]  /*0bc0*/  IMAD R11, R11, R19, RZ ;  /* 0x000000130b0b7224 */ /* 0x001fc800078e02ff */
[----:B------:R-:W-:Y:S01]  /*0bd0*/  IMAD.HI.U32 R18, R19, R11, R18 ;  /* 0x0000000b13127227 */ /* 0x000fe200078e0012 */
[----:B-1----:R-:W-:-:S04]  /*0be0*/  IADD3 R8, R10, 0xffffffe, RZ ;  /* 0x0ffffffe0a087810 */ /* 0x002fc80007ffe0ff */
[----:B------:R0:W1:Y:S02]  /*0bf0*/  F2I.FTZ.U32.TRUNC.NTZ R9, R8 ;  /* 0x0000000800097305 */ /* 0x000064000021f000 */
[----:B0-----:R-:W-:Y:S02]  /*0c00*/  IMAD.MOV.U32 R8, RZ, RZ, RZ ;  /* 0x000000ffff087224 */ /* 0x001fe400078e00ff */
[----:B-1----:R-:W-:-:S05]  /*0c10*/  IMAD R12, R2, R9, RZ ;  /* 0x00000009020c7224 */ /* 0x002fca00078e02ff */
[----:B------:R-:W-:-:S05]  /*0c20*/  IADD3 R13, -R12, RZ, RZ ;  /* 0x000000ff0c0d7210 */ /* 0x000fca0007ffe1ff */
[----:B--2---:R-:W-:-:S07]  /*0c30*/  IMAD.HI.U32 R19, R9, R13, R8 ;  /* 0x0000000d09137227 */ /* 0x004fce00078e0008 */
.L_x_38:
[----:B0--3--:R-:W-:-:S06]  /*0c40*/  IMAD.WIDE.U32 R8, R21, 0x10, R6 ;  /* 0x0000001015087825 */ /* 0x009fcc00078e0006 */
[----:B------:R-:W2:Y:S01]  /*0c50*/  LDG.E.128 R8, desc[UR6][R8.64] ;  /* 0x0000000608087981 */ /* 0x000ea2000c1e1d00 */
[----:B------:R-:W-:Y:S01]  /*0c60*/  IMAD.HI.U32 R13, R18, R21, RZ ;  /* 0x00000015120d7227 */ /* 0x000fe200078e00ff */
[----:B------:R-:W-:-:S04]  /*0c70*/  IADD3 R24, R21, 0x1, RZ ;  /* 0x0000000115187810 */ /* 0x000fc80007ffe0ff */
        /* <DEDUP_REMOVED lines=10> */
[--C-:B------:R-:W-:Y:S02]  /*0d20*/  IMAD R23, R2, R12, R13.reuse ;  /* 0x0000000c02177224 */ /* 0x100fe400078e020d */
[----:B------:R-:W-:-:S03]  /*0d30*/  IMAD.MOV R12, RZ, RZ, -R13 ;  /* 0x000000ffff0c7224 */ /* 0x000fc600078e0a0d */
[----:B------:R-:W-:Y:S01]  /*0d40*/  ISETP.GE.U32.AND P2, PT, R23, R2, PT ;  /* 0x000000021700720c */ /* 0x000fe20003f46070 */
[----:B------:R-:W-:-:S04]  /*0d50*/  IMAD R12, R5, R12, R21 ;  /* 0x0000000c050c7224 */ /* 0x000fc800078e0215 */
[----:B------:R-:W-:-:S08]  /*0d60*/  IMAD R12, R12, UR4, RZ ;  /* 0x000000040c0c7c24 */ /* 0x000fd0000f8e02ff */
[----:B------:R-:W-:Y:S01]  /*0d70*/  @P2 IMAD.IADD R23, R23, 0x1, -R2 ;  /* 0x0000000117172824 */ /* 0x000fe200078e0a02 */
[----:B------:R-:W-:-:S04]  /*0d80*/  @P2 IADD3 R15, R15, 0x1, RZ ;  /* 0x000000010f0f2810 */ /* 0x000fc80007ffe0ff */
[----:B------:R-:W-:-:S13]  /*0d90*/  ISETP.GE.U32.AND P3, PT, R23, R2, PT ;  /* 0x000000021700720c */ /* 0x000fda0003f66070 */
[----:B------:R-:W-:-:S04]  /*0da0*/  @P3 IADD3 R15, R15, 0x1, RZ ;  /* 0x000000010f0f3810 */ /* 0x000fc80007ffe0ff */
[----:B------:R-:W-:-:S04]  /*0db0*/  SEL R15, R4, R15, !P1 ;  /* 0x0000000f040f7207 */ /* 0x000fc80004800000 */
        /* <DEDUP_REMOVED lines=9> */
[----:B------:R-:W-:-:S04]  /*0e50*/  IMAD.HI.U32 R25, R18, R24, RZ ;  /* 0x0000001812197227 */ /* 0x000fc800078e00ff */
[----:B------:R-:W-:-:S04]  /*0e60*/  IMAD.MOV R26, RZ, RZ, -R25 ;  /* 0x000000ffff1a7224 */ /* 0x000fc800078e0a19 */
[----:B------:R-:W-:-:S05]  /*0e70*/  IMAD R26, R5, R26, R24 ;  /* 0x0000001a051a7224 */ /* 0x000fca00078e0218 */
[----:B------:R-:W-:-:S13]  /*0e80*/  ISETP.GE.U32.AND P2, PT, R26, R5, PT ;  /* 0x000000051a00720c */ /* 0x000fda0003f46070 */
[----:B------:R-:W-:Y:S02]  /*0e90*/  @P2 IADD3 R26, -R5, R26, RZ ;  /* 0x0000001a051a2210 */ /* 0x000fe40007ffe1ff */
[----:B------:R-:W-:Y:S02]  /*0ea0*/  @P2 IADD3 R25, R25, 0x1, RZ ;  /* 0x0000000119192810 */ /* 0x000fe40007ffe0ff */
[----:B------:R-:W-:-:S13]  /*0eb0*/  ISETP.GE.U32.AND P3, PT, R26, R5, PT ;  /* 0x000000051a00720c */ /* 0x000fda0003f66070 */
[----:B------:R-:W-:-:S05]  /*0ec0*/  @P3 VIADD R25, R25, 0x1 ;  /* 0x0000000119193836 */ /* 0x000fca0000000000 */
[----:B------:R-:W-:-:S04]  /*0ed0*/  SEL R25, R20, R25, !P0 ;  /* 0x0000001914197207 */ /* 0x000fc80004000000 */
[----:B0-----:R-:W-:Y:S01]  /*0ee0*/  IADD3 R8, -R25, RZ, RZ ;  /* 0x000000ff19087210 */ /* 0x001fe20007ffe1ff */
[----:B------:R-:W-:-:S04]  /*0ef0*/  IMAD.HI.U32 R9, R19, R25, RZ ;  /* 0x0000001913097227 */ /* 0x000fc800078e00ff */
[----:B------:R-:W-:Y:S01]  /*0f00*/  IMAD R24, R5, R8, R24 ;  /* 0x0000000805187224 */ /* 0x000fe200078e0218 */
[----:B------:R-:W-:-:S03]  /*0f10*/  IADD3 R11, -R9, RZ, RZ ;  /* 0x000000ff090b7210 */ /* 0x000fc60007ffe1ff */
[----:B------:R-:W-:Y:S02]  /*0f20*/  IMAD R24, R24, UR4, RZ ;  /* 0x0000000418187c24 */ /* 0x000fe4000f8e02ff */
[----:B------:R-:W-:-:S05]  /*0f30*/  IMAD R11, R2, R11, R25 ;  /* 0x0000000b020b7224 */ /* 0x000fca00078e0219 */
[----:B------:R-:W-:-:S13]  /*0f40*/  ISETP.GE.U32.AND P2, PT, R11, R2, PT ;  /* 0x000000020b00720c */ /* 0x000fda0003f46070 */
[----:B------:R-:W-:Y:S01]  /*0f50*/  @P2 IADD3 R11, -R2, R11, RZ ;  /* 0x0000000b020b2210 */ /* 0x000fe20007ffe1ff */
[----:B------:R-:W-:-:S03]  /*0f60*/  @P2 VIADD R9, R9, 0x1 ;  /* 0x0000000109092836 */ /* 0x000fc60000000000 */
[----:B------:R-:W-:-:S13]  /*0f70*/  ISETP.GE.U32.AND P3, PT, R11, R2, PT ;  /* 0x000000020b00720c */ /* 0x000fda0003f66070 */
[----:B------:R-:W-:-:S04]  /*0f80*/  @P3 IADD3 R9, R9, 0x1, RZ ;  /* 0x0000000109093810 */ /* 0x000fc80007ffe0ff */
[----:B------:R-:W-:-:S05]  /*0f90*/  SEL R9, R4, R9, !P1 ;  /* 0x0000000904097207 */ /* 0x000fca0004800000 */
[----:B------:R-:W-:-:S04]  /*0fa0*/  IMAD.MOV R8, RZ, RZ, -R9 ;  /* 0x000000ffff087224 */ /* 0x000fc800078e0a09 */
[----:B------:R-:W-:-:S04]  /*0fb0*/  IMAD R25, R2, R8, R25 ;  /* 0x0000000802197224 */ /* 0x000fc800078e0219 */
[----:B------:R-:W-:-:S04]  /*0fc0*/  IMAD R24, R25, UR9, R24 ;  /* 0x0000000919187c24 */ /* 0x000fc8000f8e0218 */
[----:B------:R-:W-:Y:S01]  /*0fd0*/  IMAD R8, R3, UR5, R24 ;  /* 0x0000000503087c24 */ /* 0x000fe2000f8e0218 */
[----:B------:R-:W-:-:S03]  /*0fe0*/  IADD3 R24, R21, 0x2, RZ ;  /* 0x0000000215187810 */ /* 0x000fc60007ffe0ff */
        /* <DEDUP_REMOVED lines=12> */
[----:B------:R-:W-:-:S04]  /*10b0*/  @P3 IADD3 R25, R25, 0x1, RZ ;  /* 0x0000000119193810 */ /* 0x000fc80007ffe0ff */
[----:B------:R-:W-:-:S04]  /*10c0*/  SEL R25, R20, R25, !P0 ;  /* 0x0000001914197207 */ /* 0x000fc80004000000 */
[----:B0-----:R-:W-:Y:S01]  /*10d0*/  IADD3 R12, -R25, RZ, RZ ;  /* 0x000000ff190c7210 */ /* 0x001fe20007ffe1ff */
[----:B------:R-:W-:-:S04]  /*10e0*/  IMAD.HI.U32 R13, R19, R25, RZ ;  /* 0x00000019130d7227 */ /* 0x000fc800078e00ff */
[----:B------:R-:W-:Y:S02]  /*10f0*/  IMAD.MOV R15, RZ, RZ, -R13 ;  /* 0x000000ffff0f7224 */ /* 0x000fe400078e0a0d */
[----:B------:R-:W-:Y:S02]  /*1100*/  IMAD R24, R5, R12, R24 ;  /* 0x0000000c05187224 */ /* 0x000fe400078e0218 */
[----:B------:R-:W-:Y:S02]  /*1110*/  IMAD R15, R2, R15, R25 ;  /* 0x0000000f020f7224 */ /* 0x000fe400078e0219 */
[----:B------:R-:W-:-:S03]  /*1120*/  IMAD R24, R24, UR4, RZ ;  /* 0x0000000418187c24 */ /* 0x000fc6000f8e02ff */
[----:B------:R-:W-:-:S13]  /*1130*/  ISETP.GE.U32.AND P2, PT, R15, R2, PT ;  /* 0x000000020f00720c */ /* 0x000fda0003f46070 */
[----:B------:R-:W-:Y:S02]  /*1140*/  @P2 IADD3 R15, -R2, R15, RZ ;  /* 0x0000000f020f2210 */ /* 0x000fe40007ffe1ff */
[----:B------:R-:W-:Y:S02]  /*1150*/  @P2 IADD3 R13, R13, 0x1, RZ ;  /* 0x000000010d0d2810 */ /* 0x000fe40007ffe0ff */
[----:B------:R-:W-:-:S13]  /*1160*/  ISETP.GE.U32.AND P3, PT, R15, R2, PT ;  /* 0x000000020f00720c */ /* 0x000fda0003f66070 */
[----:B------:R-:W-:-:S05]  /*1170*/  @P3 VIADD R13, R13, 0x1 ;  /* 0x000000010d0d3836 */ /* 0x000fca0000000000 */
[----:B------:R-:W-:-:S04]  /*1180*/  SEL R13, R4, R13, !P1 ;  /* 0x0000000d040d7207 */ /* 0x000fc80004800000 */
[----:B------:R-:W-:-:S05]  /*1190*/  IADD3 R12, -R13, RZ, RZ ;  /* 0x000000ff0d0c7210 */ /* 0x000fca0007ffe1ff */
[----:B------:R-:W-:-:S04]  /*11a0*/  IMAD R25, R2, R12, R25 ;  /* 0x0000000c02197224 */ /* 0x000fc800078e0219 */
[----:B------:R-:W-:-:S04]  /*11b0*/  IMAD R24, R25, UR9, R24 ;  /* 0x0000000919187c24 */ /* 0x000fc8000f8e0218 */
[----:B------:R-:W-:Y:S02]  /*11c0*/  IMAD R12, R3, UR5, R24 ;  /* 0x00000005030c7c24 */ /* 0x000fe4000f8e0218 */
[----:B------:R-:W-:Y:S02]  /*11d0*/  VIADD R24, R21, 0x3 ;  /* 0x0000000315187836 */ /* 0x000fe40000000000 */
        /* <DEDUP_REMOVED lines=15> */
[----:B0-----:R-:W-:-:S04]  /*12d0*/  IMAD.HI.U32 R9, R19, R25, RZ ;  /* 0x0000001913097227 */ /* 0x001fc800078e00ff */
[----:B------:R-:W-:Y:S01]  /*12e0*/  IMAD.MOV R8, RZ, RZ, -R25 ;  /* 0x000000ffff087224 */ /* 0x000fe200078e0a19 */
[----:B------:R-:W-:-:S03]  /*12f0*/  IADD3 R11, -R9, RZ, RZ ;  /* 0x000000ff090b7210 */ /* 0x000fc60007ffe1ff */
[----:B------:R-:W-:Y:S02]  /*1300*/  IMAD R24, R5, R8, R24 ;  /* 0x0000000805187224 */ /* 0x000fe400078e0218 */
[----:B------:R-:W-:Y:S02]  /*1310*/  IMAD R11, R2, R11, R25 ;  /* 0x0000000b020b7224 */ /* 0x000fe400078e0219 */
[----:B------:R-:W-:-:S03]  /*1320*/  IMAD R24, R24, UR4, RZ ;  /* 0x0000000418187c24 */ /* 0x000fc6000f8e02ff */
        /* <DEDUP_REMOVED lines=16> */
.L_x_39:
        /* <DEDUP_REMOVED lines=13> */
.L_x_987:


//--------------------- .text._ZN2at6native40_GLOBAL__N__2351210d_8_Shape_cu_49f7391c35CatArrayBatchedCopy_alignedK_contigINS1_10OpaqueTypeILj16EEEjLi3ELi64ELi64ELi16EEEvPT_NS1_25CatArrInputTensorMetadataIS5_T0_XT2_EXT3_EEENS1_16TensorSizeStrideIS8_Lj4EEEiS8_ --------------------------
	.section	.text._ZN2at6native40_GLOBAL__N__2351210d_8_Shape_cu_49f7391c35CatArrayBatchedCopy_alignedK_contigINS1_10OpaqueTypeILj16EEEjLi3ELi64ELi64ELi16EEEvPT_NS1_25CatArrInputTensorMetadataIS5_T0_XT2_EXT3_EEENS1_16TensorSizeStrideIS8_Lj4EEEiS8_,"ax",@progbits
	.align	128
.text._ZN2at6native40_GLOBAL__N__2351210d_8_Shape_cu_49f7391c35CatArrayBatchedCopy_alignedK_contigINS1_10OpaqueTypeILj16EEEjLi3ELi64ELi64ELi16EEEvPT_NS1_25CatArrInputTensorMetadataIS5_T0_XT2_EXT3_EEENS1_16TensorSizeStrideIS8_Lj4EEEiS8_:
        .type           _ZN2at6native40_GLOBAL__N__2351210d_8_Shape_cu_49f7391c35CatArrayBatchedCopy_alignedK_contigINS1_10OpaqueTypeILj16EEEjLi3ELi64ELi64ELi16EEEvPT_NS1_25CatArrInputTensorMetadataIS5_T0_XT2_EXT3_EEENS1_16TensorSizeStrideIS8_Lj4EEEiS8_,@function
        .size           _ZN2at6native40_GLOBAL__N__2351210d_8_Shape_cu_49f7391c35CatArrayBatchedCopy_alignedK_contigINS1_10OpaqueTypeILj16EEEjLi3ELi64ELi64ELi16EEEvPT_NS1_25CatArrInputTensorMetadataIS5_T0_XT2_EXT3_EEENS1_16TensorSizeStrideIS8_Lj4EEEiS8_,(.L_x_988 - _ZN2at6native40_GLOBAL__N__2351210d_8_Shape_cu_49f7391c35CatArrayBatchedCopy_alignedK_contigINS1_10OpaqueTypeILj16EEEjLi3ELi64ELi64ELi16EEEvPT_NS1_25CatArrInputTensorMetadataIS5_T0_XT2_EXT3_EEENS1_16TensorSizeStrideIS8_Lj4EEEiS8_)
        .other          _ZN2at6native40_GLOBAL__N__2351210d_8_Shape_cu_49f7391c35CatArrayBatchedCopy_alignedK_contigINS1_10OpaqueTypeILj16EEEjLi3ELi64ELi64ELi16EEEvPT_NS1_25CatArrInputTensorMetadataIS5_T0_XT2_EXT3_EEENS1_16TensorSizeStrideIS8_Lj4EEEiS8_,@"STO_CUDA_ENTRY STV_DEFAULT"
_ZN2at6native40_GLOBAL__N__2351210d_8_Shape_cu_49f7391c35CatArrayBatchedCopy_alignedK_contigINS1_10OpaqueTypeILj16EEEjLi3ELi64ELi64ELi16EEEvPT_NS1_25CatArrInputTensorMetadataIS5_T0_XT2_EXT3_EEENS1_16TensorSizeStrideIS8_Lj4EEEiS8_:
        /* <DEDUP_REMOVED lines=53> */
.L_x_42:
        /* <DEDUP_REMOVED lines=34> */
.L_x_41:
[----:B------:R-:W-:Y:S05]  /*0570*/  BSYNC B0 ;  /* 0x0000000000007941 */ /* 0x000fea0003800000 */
.L_x_40:
        /* <DEDUP_REMOVED lines=39> */
.L_x_45:
        /* <DEDUP_REMOVED lines=34> */
.L_x_44:
[----:B------:R-:W-:Y:S05]  /*0a10*/  BSYNC B0 ;  /* 0x0000000000007941 */ /* 0x000fea0003800000 */
.L_x_43:
        /* <DEDUP_REMOVED lines=34> */
.L_x_46:
        /* <DEDUP_REMOVED lines=127> */
.L_x_47:
        /* <DEDUP_REMOVED lines=13> */
.L_x_988:


//--------------------- .text._ZN2at6native40_GLOBAL__N__2351210d_8_Shape_cu_49f7391c30CatArrayBatchedCopy_vectorizedINS1_10OpaqueTypeILj16EEEjLi3ELi64ELi64ELi16ELi1EEEvPcNS1_25CatArrInputTensorMetadataIT_T0_XT2_EXT3_EEENS1_16TensorSizeStrideIS8_Lj4EEEiS8_ --------------------------
	.section	.text._ZN2at6native40_GLOBAL__N__2351210d_8_Shape_cu_49f7391c30CatArrayBatchedCopy_vectorizedINS1_10OpaqueTypeILj16EEEjLi3ELi64ELi64ELi16ELi1EEEvPcNS1_25CatArrInputTensorMetadataIT_T0_XT2_EXT3_EEENS1_16TensorSizeStrideIS8_Lj4EEEiS8_,"ax",@progbits
	.align	128
.text._ZN2at6native40_GLOBAL__N__2351210d_8_Shape_cu_49f7391c30CatArrayBatchedCopy_vectorizedINS1_10OpaqueTypeILj16EEEjLi3ELi64ELi64ELi16ELi1EEEvPcNS1_25CatArrInputTensorMetadataIT_T0_XT2_EXT3_EEENS1_16TensorSizeStrideIS8_Lj4EEEiS8_:
        .type           _ZN2at6native40_GLOBAL__N__2351210d_8_Shape_cu_49f7391c30CatArrayBatchedCopy_vectorizedINS1_10OpaqueTypeILj16EEEjLi3ELi64ELi64ELi16ELi1EEEvPcNS1_25CatArrInputTensorMetadataIT_T0_XT2_EXT3_EEENS1_16TensorSizeStrideIS8_Lj4EEEiS8_,@function
        .size           _ZN2at6native40_GLOBAL__N__2351210d_8_Shape_cu_49f7391c30CatArrayBatchedCopy_vectorizedINS1_10OpaqueTypeILj16EEEjLi3ELi64ELi64ELi16ELi1EEEvPcNS1_25CatArrInputTensorMetadataIT_T0_XT2_EXT3_EEENS1_16TensorSizeStrideIS8_Lj4EEEiS8_,(.L_x_989 - _ZN2at6native40_GLOBAL__N__2351210d_8_Shape_cu_49f7391c30CatArrayBatchedCopy_vectorizedINS1_10OpaqueTypeILj16EEEjLi3ELi64ELi64ELi16ELi1EEEvPcNS1_25CatArrInputTensorMetadataIT_T0_XT2_EXT3_EEENS1_16TensorSizeStrideIS8_Lj4EEEiS8_)
        .other          _ZN2at6native40_GLOBAL__N__2351210d_8_Shape_cu_49f7391c30CatArrayBatchedCopy_vectorizedINS1_10OpaqueTypeILj16EEEjLi3ELi64ELi64ELi16ELi1EEEvPcNS1_25CatArrInputTensorMetadataIT_T0_XT2_EXT3_EEENS1_16TensorSizeStrideIS8_Lj4EEEiS8_,@"STO_CUDA_ENTRY STV_DEFAULT"
_ZN2at6native40_GLOBAL__N__2351210d_8_Shape_cu_49f7391c30CatArrayBatchedCopy_vectorizedINS1_10OpaqueTypeILj16EEEjLi3ELi64ELi64ELi16ELi1EEEvPcNS1_25CatArrInputTensorMetadataIT_T0_XT2_EXT3_EEENS1_16TensorSizeStrideIS8_Lj4EEEiS8_:
        /* <DEDUP_REMOVED lines=16> */
[----:B------:R-:W-:Y:S02]  /*0100*/  ULDC.64 UR8, c[0x0][0xf68] ;  /* 0x0003da0000087ab9 */ /* 0x000fe40000000a00 */
[----:B------:R-:W-:Y:S01]  /*0110*/  ULDC UR5, c[0x0][0xf70] ;  /* 0x0003dc0000057ab9 */ /* 0x000fe20000000800 */
[----:B------:R-:W1:Y:S01]  /*0120*/  LDC R2, c[0x0][R4+0x510] ;  /* 0x0001440004027b82 */ /* 0x000e620000000800 */
[----:B------:R-:W-:-:S07]  /*0130*/  ULDC.64 UR10, c[0x0][0x210] ;  /* 0x00008400000a7ab9 */ /* 0x000fce0000000a00 */
[----:B------:R-:W2:Y:S01]  /*0140*/  LDC R8, c[0x0][0xf60] ;  /* 0x0003d800ff087b82 */ /* 0x000ea20000000800 */
[----:B0-----:R-:W-:-:S07]  /*0150*/  ISETP.NE.AND P1, PT, R12, 0x1, PT ;  /* 0x000000010c00780c */ /* 0x001fce0003f25270 */
[----:B------:R0:W3:Y:S01]  /*0160*/  LDC R10, c[0x0][R4+0x410] ;  /* 0x00010400040a7b82 */ /* 0x0000e20000000800 */
[----:B------:R-:W-:Y:S01]  /*0170*/  ISETP.NE.AND P0, PT, R12, 0x2, PT ;  /* 0x000000020c00780c */ /* 0x000fe20003f05270 */
[----:B-1----:R-:W-:Y:S02]  /*0180*/  IMAD R9, R2, R13, RZ ;  /* 0x0000000d02097224 */ /* 0x002fe400078e02ff */
[----:B0-----:R-:W-:-:S03]  /*0190*/  IMAD.MOV.U32 R4, RZ, RZ, RZ ;  /* 0x000000ffff047224 */ /* 0x001fc600078e00ff */
[----:B--2---:R-:W-:Y:S02]  /*01a0*/  SEL R8, R9, R8, !P0 ;  /* 0x0000000809087207 */ /* 0x004fe40004000000 */
[----:B------:R-:W0:Y:S02]  /*01b0*/  @P1 LDC R9, c[0x0][0xf5c] ;  /* 0x0003d700ff091b82 */ /* 0x000e240000000800 */
[----:B------:R-:W1:Y:S01]  /*01c0*/  I2F.U32.RP R11, R8 ;  /* 0x00000008000b7306 */ /* 0x000e620000209000 */
[----:B------:R-:W-:Y:S01]  /*01d0*/  IMAD.MOV R17, RZ, RZ, -R8 ;  /* 0x000000ffff117224 */ /* 0x000fe200078e0a08 */
[----:B------:R-:W-:Y:S02]  /*01e0*/  ISETP.NE.U32.AND P0, PT, R8, RZ, PT ;  /* 0x000000ff0800720c */ /* 0x000fe40003f05070 */
[----:B------:R-:W-:Y:S01]  /*01f0*/  LOP3.LUT R14, RZ, R8, RZ, 0x33, !PT ;  /* 0x00000008ff0e7212 */ /* 0x000fe200078e33ff */
[----:B---3--:R-:W-:-:S03]  /*0200*/  IMAD R10, R10, R13, RZ ;  /* 0x0000000d0a0a7224 */ /* 0x008fc600078e02ff */
[----:B-1----:R-:W1:Y:S01]  /*0210*/  MUFU.RCP R11, R11 ;  /* 0x0000000b000b7308 */ /* 0x002e620000001000 */
[----:B0-----:R-:W-:-:S07]  /*0220*/  ISETP.NE.U32.AND P1, PT, R9, RZ, PT ;  /* 0x000000ff0900720c */ /* 0x001fce0003f25070 */
[----:B------:R-:W0:Y:S01]  /*0230*/  I2F.U32.RP R2, R9 ;  /* 0x0000000900027306 */ /* 0x000e220000209000 */
[----:B------:R-:W-:Y:S02]  /*0240*/  LOP3.LUT R13, RZ, R9, RZ, 0x33, !PT ;  /* 0x00000009ff0d7212 */ /* 0x000fe400078e33ff */
[----:B-1----:R-:W-:-:S05]  /*0250*/  IADD3 R6, R11, 0xffffffe, RZ ;  /* 0x0ffffffe0b067810 */ /* 0x002fca0007ffe0ff */
[----:B------:R1:W2:Y:S08]  /*0260*/  F2I.FTZ.U32.TRUNC.NTZ R7, R6 ;  /* 0x0000000600077305 */ /* 0x0002b0000021f000 */
[----:B0-----:R-:W0:Y:S01]  /*0270*/  MUFU.RCP R2, R2 ;  /* 0x0000000200027308 */ /* 0x001e220000001000 */
[----:B-1----:R-:W-:Y:S01]  /*0280*/  HFMA2.MMA R6, -RZ, RZ, 0, 0 ;  /* 0x00000000ff067435 */ /* 0x002fe200000001ff */
[----:B--2---:R-:W-:-:S09]  /*0290*/  IMAD R11, R17, R7, RZ ;  /* 0x00000007110b7224 */ /* 0x004fd200078e02ff */
[----:B------:R-:W-:-:S04]  /*02a0*/  IMAD.HI.U32 R11, R7, R11, R6 ;  /* 0x0000000b070b7227 */ /* 0x000fc800078e0006 */
[----:B0-----:R-:W-:Y:S02]  /*02b0*/  VIADD R5, R2, 0xffffffe ;  /* 0x0ffffffe02057836 */ /* 0x001fe40000000000 */
[----:B------:R-:W0:Y:S04]  /*02c0*/  LDC.64 R2, c[0x0][R3+0x218] ;  /* 0x0000860003027b82 */ /* 0x000e280000000a00 */
[----:B------:R-:W1:Y:S02]  /*02d0*/  F2I.FTZ.U32.TRUNC.NTZ R5, R5 ;  /* 0x0000000500057305 */ /* 0x000e64000021f000 */
[----:B-1----:R-:W-:-:S04]  /*02e0*/  IMAD R12, R9, R5, RZ ;  /* 0x00000005090c7224 */ /* 0x002fc800078e02ff */
[----:B------:R-:W-:-:S04]  /*02f0*/  IMAD.MOV R17, RZ, RZ, -R12 ;  /* 0x000000ffff117224 */ /* 0x000fc800078e0a0c */
[----:B------:R-:W-:-:S07]  /*0300*/  IMAD.HI.U32 R12, R5, R17, R4 ;  /* 0x00000011050c7227 */ /* 0x000fce00078e0004 */
.L_x_48:
[----:B01----:R-:W-:-:S06]  /*0310*/  IMAD.WIDE.U32 R4, R15, 0x10, R2 ;  /* 0x000000100f047825 */ /* 0x003fcc00078e0002 */
        /* <DEDUP_REMOVED lines=11> */
[----:B------:R-:W-:-:S04]  /*03d0*/  IMAD.HI.U32 R18, R12, R16, RZ ;  /* 0x000000100c127227 */ /* 0x000fc800078e00ff */
[----:B------:R-:W-:Y:S01]  /*03e0*/  IMAD R17, R8, R17, R15 ;  /* 0x0000001108117224 */ /* 0x000fe200078e020f */
[----:B------:R-:W-:Y:S01]  /*03f0*/  IADD3 R20, -R18, RZ, RZ ;  /* 0x000000ff12147210 */ /* 0x000fe20007ffe1ff */
[----:B------:R-:W-:Y:S02]  /*0400*/  VIADD R15, R15, UR4 ;  /* 0x000000040f0f7c36 */ /* 0x000fe40008000000 */
[----:B------:R-:W-:Y:S02]  /*0410*/  IMAD R17, R17, UR5, RZ ;  /* 0x0000000511117c24 */ /* 0x000fe4000f8e02ff */
[----:B------:R-:W-:-:S05]  /*0420*/  IMAD R20, R9, R20, R16 ;  /* 0x0000001409147224 */ /* 0x000fca00078e0210 */
[----:B------:R-:W-:-:S13]  /*0430*/  ISETP.GE.U32.AND P2, PT, R20, R9, PT ;  /* 0x000000091400720c */ /* 0x000fda0003f46070 */
[----:B------:R-:W-:Y:S01]  /*0440*/  @P2 IMAD.IADD R20, R20, 0x1, -R9 ;  /* 0x0000000114142824 */ /* 0x000fe200078e0a09 */
[----:B------:R-:W-:-:S04]  /*0450*/  @P2 IADD3 R18, R18, 0x1, RZ ;  /* 0x0000000112122810 */ /* 0x000fc80007ffe0ff */
        /* <DEDUP_REMOVED lines=15> */
.L_x_49:
        /* <DEDUP_REMOVED lines=11> */
.L_x_989:


//--------------------- .text._ZN2at6native40_GLOBAL__N__2351210d_8_Shape_cu_49f7391c19CatArrayBatchedCopyINS1_10OpaqueTypeILj16EEEjLi2ELi64ELi64EEEvPT_NS1_25CatArrInputTensorMetadataIS5_T0_XT2_EXT3_EEENS1_16TensorSizeStrideIS8_Lj4EEEiS8_ --------------------------
	.section	.text._ZN2at6native40_GLOBAL__N__2351210d_8_Shape_cu_49f7391c19CatArrayBatchedCopyINS1_10OpaqueTypeILj16EEEjLi2ELi64ELi64EEEvPT_NS1_25CatArrInputTensorMetadataIS5_T0_XT2_EXT3_EEENS1_16TensorSizeStrideIS8_Lj4EEEiS8_,"ax",@progbits
	.align	128
.text._ZN2at6native40_GLOBAL__N__2351210d_8_Shape_cu_49f7391c19CatArrayBatchedCopyINS1_10OpaqueTypeILj16EEEjLi2ELi64ELi64EEEvPT_NS1_25CatArrInputTensorMetadataIS5_T0_XT2_EXT3_EEENS1_16TensorSizeStrideIS8_Lj4EEEiS8_:
        .type           _ZN2at6native40_GLOBAL__N__2351210d_8_Shape_cu_49f7391c19CatArrayBatchedCopyINS1_10OpaqueTypeILj16EEEjLi2ELi64ELi64EEEvPT_NS1_25CatArrInputTensorMetadataIS5_T0_XT2_EXT3_EEENS1_16TensorSizeStrideIS8_Lj4EEEiS8_,@function
        .size           _ZN2at6native40_GLOBAL__N__2351210d_8_Shape_cu_49f7391c19CatArrayBatchedCopyINS1_10OpaqueTypeILj16EEEjLi2ELi64ELi64EEEvPT_NS1_25CatArrInputTensorMetadataIS5_T0_XT2_EXT3_EEENS1_16TensorSizeStrideIS8_Lj4EEEiS8_,(.L_x_990 - _ZN2at6native40_GLOBAL__N__2351210d_8_Shape_cu_49f7391c19CatArrayBatchedCopyINS1_10OpaqueTypeILj16EEEjLi2ELi64ELi64EEEvPT_NS1_25CatArrInputTensorMetadataIS5_T0_XT2_EXT3_EEENS1_16TensorSizeStrideIS8_Lj4EEEiS8_)
        .other          _ZN2at6native40_GLOBAL__N__2351210d_8_Shape_cu_49f7391c19CatArrayBatchedCopyINS1_10OpaqueTypeILj16EEEjLi2ELi64ELi64EEEvPT_NS1_25CatArrInputTensorMetadataIS5_T0_XT2_EXT3_EEENS1_16TensorSizeStrideIS8_Lj4EEEiS8_,@"STO_CUDA_ENTRY STV_DEFAULT"
_ZN2at6native40_GLOBAL__N__2351210d_8_Shape_cu_49f7391c19CatArrayBatchedCopyINS1_10OpaqueTypeILj16EEEjLi2ELi64ELi64EEEvPT_NS1_25CatArrInputTensorMetadataIS5_T0_XT2_EXT3_EEENS1_16TensorSizeStrideIS8_Lj4EEEiS8_:
        /* <DEDUP_REMOVED lines=11> */
[----:B------:R-:W0:Y:S01]  /*00b0*/  LDC.U8 R8, c[0x0][R5+0x718] ;  /* 0x0001c60005087b82 */ /* 0x000e220000000000 */
[----:B------:R-:W-:Y:S01]  /*00c0*/  SHF.L.U32 R2, R5, 0x3, RZ ;  /* 0x0000000305027819 */ /* 0x000fe200000006ff */
[----:B------:R-:W-:Y:S01]  /*00d0*/  ULDC UR5, c[0x0][0xc] ;  /* 0x0000030000057ab9 */ /* 0x000fe20000000800 */
[----:B------:R-:W-:Y:S01]  /*00e0*/  ULDC.64 UR6, c[0x0][0x208] ;  /* 0x0000820000067ab9 */ /* 0x000fe20000000a00 */
[----:B------:R-:W-:-:S04]  /*00f0*/  UIMAD UR4, UR4, UR5, URZ ;  /* 0x00000005040472a4 */ /* 0x000fc8000f8e023f */
[----:B------:R-:W1:Y:S08]  /*0100*/  LDC R6, c[0x0][0xf78] ;  /* 0x0003de00ff067b82 */ /* 0x000e700000000800 */
[----:B------:R-:W2:Y:S08]  /*0110*/  LDC R18, c[0x0][R4+0x510] ;  /* 0x0001440004127b82 */ /* 0x000eb00000000800 */
[----:B------:R-:W2:Y:S01]  /*0120*/  LDC R7, c[0x0][0xf5c] ;  /* 0x0003d700ff077b82 */ /* 0x000ea20000000800 */
[----:B0-----:R-:W-:Y:S01]  /*0130*/  ISETP.NE.AND P1, PT, R8, RZ, PT ;  /* 0x000000ff0800720c */ /* 0x001fe20003f25270 */
[----:B------:R-:W-:-:S06]  /*0140*/  IMAD.SHL.U32 R8, R5, 0x20, RZ ;  /* 0x0000002005087824 */ /* 0x000fcc00078e00ff */
[----:B------:R0:W3:Y:S01]  /*0150*/  LDC R14, c[0x0][R4+0x410] ;  /* 0x00010400040e7b82 */ /* 0x0000e20000000800 */
[----:B-1----:R-:W-:-:S07]  /*0160*/  ISETP.NE.AND P0, PT, R6, 0x1, PT ;  /* 0x000000010600780c */ /* 0x002fce0003f05270 */
[----:B------:R-:W1:Y:S01]  /*0170*/  LDC.64 R2, c[0x0][R2+0x218] ;  /* 0x0000860002027b82 */ /* 0x000e620000000a00 */
[----:B--2---:R-:W-:Y:S01]  /*0180*/  SEL R16, R18, R7, !P0 ;  /* 0x0000000712107207 */ /* 0x004fe20004000000 */
[----:B0-----:R-:W-:Y:S06]  /*0190*/  @!P1 BRA `(.L_x_50) ;  /* 0x00000000008c9947 */ /* 0x001fec0003800000 */
[----:B------:R-:W0:Y:S01]  /*01a0*/  I2F.U32.RP R6, R16 ;  /* 0x0000001000067306 */ /* 0x000e220000209000 */
[----:B------:R-:W2:Y:S01]  /*01b0*/  LDC.64 R8, c[0x0][0x210] ;  /* 0x00008400ff087b82 */ /* 0x000ea20000000a00 */
[----:B------:R-:W-:Y:S01]  /*01c0*/  IMAD.MOV R7, RZ, RZ, -R16 ;  /* 0x000000ffff077224 */ /* 0x000fe200078e0a10 */
[----:B------:R-:W-:Y:S01]  /*01d0*/  ISETP.NE.U32.AND P2, PT, R16, RZ, PT ;  /* 0x000000ff1000720c */ /* 0x000fe20003f45070 */
[----:B------:R-:W-:Y:S01]  /*01e0*/  ULDC UR5, c[0x0][0xf7c] ;  /* 0x0003df0000057ab9 */ /* 0x000fe20000000800 */
[----:B------:R-:W-:Y:S01]  /*01f0*/  LOP3.LUT R13, RZ, R16, RZ, 0x33, !PT ;  /* 0x00000010ff0d7212 */ /* 0x000fe200078e33ff */
[----:B------:R-:W-:Y:S02]  /*0200*/  ULDC.64 UR8, c[0x0][0xf68] ;  /* 0x0003da0000087ab9 */ /* 0x000fe40000000a00 */
[----:B0-----:R-:W0:Y:S02]  /*0210*/  MUFU.RCP R6, R6 ;  /* 0x0000000600067308 */ /* 0x001e240000001000 */
[----:B0-----:R-:W-:-:S06]  /*0220*/  IADD3 R4, R6, 0xffffffe, RZ ;  /* 0x0ffffffe06047810 */ /* 0x001fcc0007ffe0ff */
[----:B------:R0:W4:Y:S02]  /*0230*/  F2I.FTZ.U32.TRUNC.NTZ R5, R4 ;  /* 0x0000000400057305 */ /* 0x000124000021f000 */
[----:B0-----:R-:W-:Y:S01]  /*0240*/  HFMA2.MMA R4, -RZ, RZ, 0, 0 ;  /* 0x00000000ff047435 */ /* 0x001fe200000001ff */
[----:B----4-:R-:W-:-:S09]  /*0250*/  IMAD R7, R7, R5, RZ ;  /* 0x0000000507077224 */ /* 0x010fd200078e02ff */
[----:B--2---:R-:W-:-:S07]  /*0260*/  IMAD.HI.U32 R12, R5, R7, R4 ;  /* 0x00000007050c7227 */ /* 0x004fce00078e0004 */
.L_x_51:
[----:B01----:R-:W-:-:S06]  /*0270*/  IMAD.WIDE.U32 R4, R15, 0x10, R2 ;  /* 0x000000100f047825 */ /* 0x003fcc00078e0002 */
        /* <DEDUP_REMOVED lines=9> */
[----:B------:R-:W-:-:S04]  /*0310*/  SEL R10, R13, R10, !P2 ;  /* 0x0000000a0d0a7207 */ /* 0x000fc80005000000 */
[----:B------:R-:W-:-:S05]  /*0320*/  IADD3 R11, -R10, RZ, RZ ;  /* 0x000000ff0a0b7210 */ /* 0x000fca0007ffe1ff */
[----:B------:R-:W-:Y:S02]  /*0330*/  IMAD R11, R16, R11, R15 ;  /* 0x0000000b100b7224 */ /* 0x000fe400078e020f */
[----:B------:R-:W-:Y:S02]  /*0340*/  VIADD R15, R15, UR4 ;  /* 0x000000040f0f7c36 */ /* 0x000fe40008000000 */
[----:B------:R-:W-:-:S03]  /*0350*/  IMAD R11, R11, UR9, RZ ;  /* 0x000000090b0b7c24 */ /* 0x000fc6000f8e02ff */
[----:B------:R-:W-:Y:S01]  /*0360*/  ISETP.GE.U32.AND P0, PT, R15, R0, PT ;  /* 0x000000000f00720c */ /* 0x000fe20003f06070 */
[----:B------:R-:W-:-:S04]  /*0370*/  IMAD R11, R10, UR8, R11 ;  /* 0x000000080a0b7c24 */ /* 0x000fc8000f8e020b */
[----:B---3--:R-:W-:-:S04]  /*0380*/  IMAD R11, R14, UR5, R11 ;  /* 0x000000050e0b7c24 */ /* 0x008fc8000f8e020b */
[----:B------:R-:W-:-:S05]  /*0390*/  IMAD.WIDE.U32 R10, R11, 0x10, R8 ;  /* 0x000000100b0a7825 */ /* 0x000fca00078e0008 */
[----:B--2---:R0:W-:Y:S01]  /*03a0*/  STG.E.128 desc[UR6][R10.64], R4 ;  /* 0x000000040a007986 */ /* 0x0041e2000c101d06 */
[----:B------:R-:W-:Y:S05]  /*03b0*/  @!P0 BRA `(.L_x_51) ;  /* 0xfffffffc00ac8947 */ /* 0x000fea000383ffff */
[----:B------:R-:W-:Y:S05]  /*03c0*/  EXIT ;  /* 0x000000000000794d */ /* 0x000fea0003800000 */
.L_x_50:
[----:B------:R0:W2:Y:S01]  /*03d0*/  @P0 LDC R18, c[0x0][R8+0x75c] ;  /* 0x0001d70008120b82 */ /* 0x0000a20000000800 */
[----:B------:R-:W4:Y:S01]  /*03e0*/  I2F.U32.RP R6, R16 ;  /* 0x0000001000067306 */ /* 0x000f220000209000 */
[----:B------:R-:W-:Y:S01]  /*03f0*/  IMAD.MOV R7, RZ, RZ, -R16 ;  /* 0x000000ffff077224 */ /* 0x000fe200078e0a10 */
[----:B------:R-:W-:Y:S01]  /*0400*/  ISETP.NE.U32.AND P0, PT, R16, RZ, PT ;  /* 0x000000ff1000720c */ /* 0x000fe20003f05070 */
[----:B------:R-:W-:Y:S01]  /*0410*/  ULDC UR5, c[0x0][0xf7c] ;  /* 0x0003df0000057ab9 */ /* 0x000fe20000000800 */
[----:B------:R-:W-:Y:S01]  /*0420*/  LOP3.LUT R19, RZ, R16, RZ, 0x33, !PT ;  /* 0x00000010ff137212 */ /* 0x000fe200078e33ff */
[----:B------:R-:W-:Y:S02]  /*0430*/  ULDC.64 UR8, c[0x0][0xf68] ;  /* 0x0003da0000087ab9 */ /* 0x000fe40000000a00 */
[----:B------:R-:W1:Y:S01]  /*0440*/  LDC.64 R10, c[0x0][0x210] ;  /* 0x00008400ff0a7b82 */ /* 0x000e620000000a00 */
[----:B----4-:R-:W4:Y:S07]  /*0450*/  MUFU.RCP R6, R6 ;  /* 0x0000000600067308 */ /* 0x010f2e0000001000 */
[----:B0-----:R-:W0:Y:S01]  /*0460*/  LDC.64 R8, c[0x0][R8+0x768] ;  /* 0x0001da0008087b82 */ /* 0x001e220000000a00 */
[----:B--2---:R-:W2:Y:S01]  /*0470*/  I2F.U32.RP R4, R18 ;  /* 0x0000001200047306 */ /* 0x004ea20000209000 */
[----:B------:R-:W-:-:S02]  /*0480*/  ISETP.NE.U32.AND P1, PT, R18, RZ, PT ;  /* 0x000000ff1200720c */ /* 0x000fc40003f25070 */
[----:B------:R-:W-:Y:S02]  /*0490*/  LOP3.LUT R17, RZ, R18, RZ, 0x33, !PT ;  /* 0x00000012ff117212 */ /* 0x000fe400078e33ff */
[----:B----4-:R-:W-:-:S04]  /*04a0*/  IADD3 R20, R6, 0xffffffe, RZ ;  /* 0x0ffffffe06147810 */ /* 0x010fc80007ffe0ff */
[----:B------:R4:W5:Y:S08]  /*04b0*/  F2I.FTZ.U32.TRUNC.NTZ R21, R20 ;  /* 0x0000001400157305 */ /* 0x000970000021f000 */
[----:B--2---:R-:W2:Y:S01]  /*04c0*/  MUFU.RCP R4, R4 ;  /* 0x0000000400047308 */ /* 0x004ea20000001000 */
[----:B----4-:R-:W-:Y:S01]  /*04d0*/  HFMA2.MMA R20, -RZ, RZ, 0, 0 ;  /* 0x00000000ff147435 */ /* 0x010fe200000001ff */
[----:B-----5:R-:W-:-:S09]  /*04e0*/  IMAD R7, R7, R21, RZ ;  /* 0x0000001507077224 */ /* 0x020fd200078e02ff */
[----:B------:R-:W-:Y:S01]  /*04f0*/  IMAD.HI.U32 R20, R21, R7, R20 ;  /* 0x0000000715147227 */ /* 0x000fe200078e0014 */
[----:B--2---:R-:W-:-:S04]  /*0500*/  IADD3 R22, R4, 0xffffffe, RZ ;  /* 0x0ffffffe04167810 */ /* 0x004fc80007ffe0ff */
[----:B------:R2:W4:Y:S02]  /*0510*/  F2I.FTZ.U32.TRUNC.NTZ R23, R22 ;  /* 0x0000001600177305 */ /* 0x000524000021f000 */
[----:B--2---:R-:W-:Y:S02]  /*0520*/  IMAD.MOV.U32 R22, RZ, RZ, RZ ;  /* 0x000000ffff167224 */ /* 0x004fe400078e00ff */
[----:B----4-:R-:W-:-:S05]  /*0530*/  IMAD R5, R18, R23, RZ ;  /* 0x0000001712057224 */ /* 0x010fca00078e02ff */
[----:B------:R-:W-:-:S05]  /*0540*/  IADD3 R5, -R5, RZ, RZ ;  /* 0x000000ff05057210 */ /* 0x000fca0007ffe1ff */
[----:B01----:R-:W-:-:S07]  /*0550*/  IMAD.HI.U32 R22, R23, R5, R22 ;  /* 0x0000000517167227 */ /* 0x003fce00078e0016 */
.L_x_52:
        /* <DEDUP_REMOVED lines=10> */
[----:B------:R-:W-:-:S04]  /*0600*/  IMAD R4, R18, R4, R15 ;  /* 0x0000000412047224 */ /* 0x000fc800078e020f */
[----:B------:R-:W-:-:S04]  /*0610*/  IMAD R4, R9, R4, RZ ;  /* 0x0000000409047224 */ /* 0x000fc800078e02ff */
[----:B------:R-:W-:-:S04]  /*0620*/  IMAD R5, R8, R5, R4 ;  /* 0x0000000508057224 */ /* 0x000fc800078e0204 */
[----:B------:R-:W-:-:S06]  /*0630*/  IMAD.WIDE.U32 R4, R5, 0x10, R2 ;  /* 0x0000001005047825 */ /* 0x000fcc00078e0002 */
        /* <DEDUP_REMOVED lines=10> */
[----:B------:R-:W-:-:S05]  /*06e0*/  IADD3 R13, -R12, RZ, RZ ;  /* 0x000000ff0c0d7210 */ /* 0x000fca0007ffe1ff */
[----:B------:R-:W-:Y:S01]  /*06f0*/  IMAD R13, R16, R13, R15 ;  /* 0x0000000d100d7224 */ /* 0x000fe200078e020f */
[----:B------:R-:W-:-:S03]  /*0700*/  IADD3 R15, R15, UR4, RZ ;  /* 0x000000040f0f7c10 */ /* 0x000fc6000fffe0ff */
[----:B------:R-:W-:Y:S01]  /*0710*/  IMAD R13, R13, UR9, RZ ;  /* 0x000000090d0d7c24 */ /* 0x000fe2000f8e02ff */
[----:B------:R-:W-:-:S03]  /*0720*/  ISETP.GE.U32.AND P2, PT, R15, R0, PT ;  /* 0x000000000f00720c */ /* 0x000fc60003f46070 */
[----:B------:R-:W-:-:S04]  /*0730*/  IMAD R13, R12, UR8, R13 ;  /* 0x000000080c0d7c24 */ /* 0x000fc8000f8e020d */
[----:B---3--:R-:W-:-:S04]  /*0740*/  IMAD R13, R14, UR5, R13 ;  /* 0x000000050e0d7c24 */ /* 0x008fc8000f8e020d */
[----:B------:R-:W-:-:S05]  /*0750*/  IMAD.WIDE.U32 R12, R13, 0x10, R10 ;  /* 0x000000100d0c7825 */ /* 0x000fca00078e000a */
[----:B--2---:R0:W-:Y:S01]  /*0760*/  STG.E.128 desc[UR6][R12.64], R4 ;  /* 0x000000040c007986 */ /* 0x0041e2000c101d06 */
[----:B------:R-:W-:Y:S05]  /*0770*/  @!P2 BRA `(.L_x_52) ;  /* 0xfffffffc0078a947 */ /* 0x000fea000383ffff */
[----:B------:R-:W-:Y:S05]  /*0780*/  EXIT ;  /* 0x000000000000794d */ /* 0x000fea0003800000 */
.L_x_53:
        /* <DEDUP_REMOVED lines=15> */
.L_x_990:


//--------------------- .text._ZN2at6native40_GLOBAL__N__2351210d_8_Shape_cu_49f7391c26CatArrayBatchedCopy_contigINS1_10OpaqueTypeILj16EEEjLi2ELi64ELi64EEEvPT_NS1_25CatArrInputTensorMetadataIS5_T0_XT2_EXT3_EEENS1_16TensorSizeStrideIS8_Lj4EEEiS8_ --------------------------
	.section	.text._ZN2at6native40_GLOBAL__N__2351210d_8_Shape_cu_49f7391c26CatArrayBatchedCopy_contigINS1_10OpaqueTypeILj16EEEjLi2ELi64ELi64EEEvPT_NS1_25CatArrInputTensorMetadataIS5_T0_XT2_EXT3_EEENS1_16TensorSizeStrideIS8_Lj4EEEiS8_,"ax",@progbits
	.align	128
.text._ZN2at6native40_GLOBAL__N__2351210d_8_Shape_cu_49f7391c26CatArrayBatchedCopy_contigINS1_10OpaqueTypeILj16EEEjLi2ELi64ELi64EEEvPT_NS1_25CatArrInputTensorMetadataIS5_T0_XT2_EXT3_EEENS1_16TensorSizeStrideIS8_Lj4EEEiS8_:
        .type           _ZN2at6native40_GLOBAL__N__2351210d_8_Shape_cu_49f7391c26CatArrayBatchedCopy_contigINS1_10OpaqueTypeILj16EEEjLi2ELi64ELi64EEEvPT_NS1_25CatArrInputTensorMetadataIS5_T0_XT2_EXT3_EEENS1_16TensorSizeStrideIS8_Lj4EEEiS8_,@function
        .size           _ZN2at6native40_GLOBAL__N__2351210d_8_Shape_cu_49f7391c26CatArrayBatchedCopy_contigINS1_10OpaqueTypeILj16EEEjLi2ELi64ELi64EEEvPT_NS1_25CatArrInputTensorMetadataIS5_T0_XT2_EXT3_EEENS1_16TensorSizeStrideIS8_Lj4EEEiS8_,(.L_x_991 - _ZN2at6native40_GLOBAL__N__2351210d_8_Shape_cu_49f7391c26CatArrayBatchedCopy_contigINS1_10OpaqueTypeILj16EEEjLi2ELi64ELi64EEEvPT_NS1_25CatArrInputTensorMetadataIS5_T0_XT2_EXT3_EEENS1_16TensorSizeStrideIS8_Lj4EEEiS8_)
        .other          _ZN2at6native40_GLOBAL__N__2351210d_8_Shape_cu_49f7391c26CatArrayBatchedCopy_contigINS1_10OpaqueTypeILj16EEEjLi2ELi64ELi64EEEvPT_NS1_25CatArrInputTensorMetadataIS5_T0_XT2_EXT3_EEENS1_16TensorSizeStrideIS8_Lj4EEEiS8_,@"STO_CUDA_ENTRY STV_DEFAULT"
_ZN2at6native40_GLOBAL__N__2351210d_8_Shape_cu_49f7391c26CatArrayBatchedCopy_contigINS1_10OpaqueTypeILj16EEEjLi2ELi64ELi64EEEvPT_NS1_25CatArrInputTensorMetadataIS5_T0_XT2_EXT3_EEENS1_16TensorSizeStrideIS8_Lj4EEEiS8_:
        /* <DEDUP_REMOVED lines=11> */
[----:B------:R-:W0:Y:S01]  /*00b0*/  LDC.64 R12, c[0x0][0xf78] ;  /* 0x0003de00ff0c7b82 */ /* 0x000e220000000a00 */
[----:B------:R-:W-:Y:S01]  /*00c0*/  IMAD.SHL.U32 R3, R3, 0x8, RZ ;  /* 0x0000000803037824 */ /* 0x000fe200078e00ff */
[----:B------:R-:W-:Y:S01]  /*00d0*/  ULDC UR5, c[0x0][0xc] ;  /* 0x0000030000057ab9 */ /* 0x000fe20000000800 */
[----:B------:R-:W-:Y:S01]  /*00e0*/  ULDC.64 UR6, c[0x0][0x208] ;  /* 0x0000820000067ab9 */ /* 0x000fe20000000a00 */
[----:B------:R-:W-:Y:S01]  /*00f0*/  UIMAD UR4, UR4, UR5, URZ ;  /* 0x00000005040472a4 */ /* 0x000fe2000f8e023f */
[----:B------:R-:W-:-:S03]  /*0100*/  ULDC.64 UR8, c[0x0][0xf68] ;  /* 0x0003da0000087ab9 */ /* 0x000fc60000000a00 */
[----:B------:R1:W2:Y:S08]  /*0110*/  LDC R10, c[0x0][R6+0x510] ;  /* 0x00014400060a7b82 */ /* 0x0002b00000000800 */
[----:B------:R-:W3:Y:S01]  /*0120*/  LDC R4, c[0x0][R6+0x410] ;  /* 0x0001040006047b82 */ /* 0x000ee20000000800 */
[----:B0-----:R-:W-:-:S07]  /*0130*/  ISETP.NE.AND P0, PT, R12, 0x1, PT ;  /* 0x000000010c00780c */ /* 0x001fce0003f05270 */
[----:B------:R-:W0:Y:S08]  /*0140*/  LDC.64 R8, c[0x0][0x210] ;  /* 0x00008400ff087b82 */ /* 0x000e300000000a00 */
[----:B------:R-:W4:Y:S08]  /*0150*/  LDC.64 R2, c[0x0][R3+0x218] ;  /* 0x0000860003027b82 */ /* 0x000f300000000a00 */
[----:B--2---:R-:W2:Y:S02]  /*0160*/  @P0 LDC R10, c[0x0][0xf5c] ;  /* 0x0003d700ff0a0b82 */ /* 0x004ea40000000800 */
[----:B--2---:R-:W2:Y:S01]  /*0170*/  I2F.U32.RP R11, R10 ;  /* 0x0000000a000b7306 */ /* 0x004ea20000209000 */
[----:B------:R-:W-:-:S02]  /*0180*/  ISETP.NE.U32.AND P0, PT, R10, RZ, PT ;  /* 0x000000ff0a00720c */ /* 0x000fc40003f05070 */
[----:B------:R-:W-:-:S05]  /*0190*/  LOP3.LUT R17, RZ, R10, RZ, 0x33, !PT ;  /* 0x0000000aff117212 */ /* 0x000fca00078e33ff */
[----:B--2---:R-:W2:Y:S02]  /*01a0*/  MUFU.RCP R11, R11 ;  /* 0x0000000b000b7308 */ /* 0x004ea40000001000 */
[----:B--2---:R-:W-:Y:S01]  /*01b0*/  IADD3 R5, R11, 0xffffffe, RZ ;  /* 0x0ffffffe0b057810 */ /* 0x004fe20007ffe0ff */
[----:B---3--:R-:W-:Y:S02]  /*01c0*/  IMAD R11, R4, R13, RZ ;  /* 0x0000000d040b7224 */ /* 0x008fe400078e02ff */
[----:B------:R-:W-:-:S03]  /*01d0*/  IMAD.MOV.U32 R4, RZ, RZ, RZ ;  /* 0x000000ffff047224 */ /* 0x000fc600078e00ff */
[----:B------:R-:W2:Y:S02]  /*01e0*/  F2I.FTZ.U32.TRUNC.NTZ R5, R5 ;  /* 0x0000000500057305 */ /* 0x000ea4000021f000 */
[----:B--2---:R-:W-:-:S05]  /*01f0*/  IMAD R12, R10, R5, RZ ;  /* 0x000000050a0c7224 */ /* 0x004fca00078e02ff */
[----:B------:R-:W-:-:S05]  /*0200*/  IADD3 R15, -R12, RZ, RZ ;  /* 0x000000ff0c0f7210 */ /* 0x000fca0007ffe1ff */
[----:B------:R-:W-:Y:S01]  /*0210*/  IMAD.HI.U32 R14, R5, R15, R4 ;  /* 0x0000000f050e7227 */ /* 0x000fe200078e0004 */
[----:B01--4-:R-:W-:-:S07]  /*0220*/  MOV R15, R7 ;  /* 0x00000007000f7202 */ /* 0x013fce0000000f00 */
.L_x_54:
[----:B0-----:R-:W-:-:S06]  /*0230*/  IMAD.WIDE.U32 R4, R15, 0x10, R2 ;  /* 0x000000100f047825 */ /* 0x001fcc00078e0002 */
        /* <DEDUP_REMOVED lines=13> */
[----:B------:R-:W-:Y:S01]  /*0310*/  IMAD R13, R16, UR9, R11 ;  /* 0x00000009100d7c24 */ /* 0x000fe2000f8e020b */
[----:B------:R-:W-:-:S03]  /*0320*/  ISETP.GE.U32.AND P1, PT, R15, R0, PT ;  /* 0x000000000f00720c */ /* 0x000fc60003f26070 */
[----:B------:R-:W-:-:S04]  /*0330*/  IMAD R13, R12, UR8, R13 ;  /* 0x000000080c0d7c24 */ /* 0x000fc8000f8e020d */
[----:B------:R-:W-:-:S05]  /*0340*/  IMAD.WIDE.U32 R12, R13, 0x10, R8 ;  /* 0x000000100d0c7825 */ /* 0x000fca00078e0008 */
[----:B--2---:R0:W-:Y:S01]  /*0350*/  STG.E.128 desc[UR6][R12.64], R4 ;  /* 0x000000040c007986 */ /* 0x0041e2000c101d06 */
[----:B------:R-:W-:Y:S05]  /*0360*/  @!P1 BRA `(.L_x_54) ;  /* 0xfffffffc00b09947 */ /* 0x000fea000383ffff */
[----:B------:R-:W-:Y:S05]  /*0370*/  EXIT ;  /* 0x000000000000794d */ /* 0x000fea0003800000 */
.L_x_55:
        /* <DEDUP_REMOVED lines=16> */
.L_x_991:


//--------------------- .text._ZN2at6native40_GLOBAL__N__2351210d_8_Shape_cu_49f7391c35CatArrayBatchedCopy_alignedK_contigINS1_10OpaqueTypeILj16EEEjLi2ELi64ELi64ELi8EEEvPT_NS1_25CatArrInputTensorMetadataIS5_T0_XT2_EXT3_EEENS1_16TensorSizeStrideIS8_Lj4EEEiS8_ --------------------------
	.section	.text._ZN2at6native40_GLOBAL__N__2351210d_8_Shape_cu_49f7391c35CatArrayBatchedCopy_alignedK_contigINS1_10OpaqueTypeILj16EEEjLi2ELi64ELi64ELi8EEEvPT_NS1_25CatArrInputTensorMetadataIS5_T0_XT2_EXT3_EEENS1_16TensorSizeStrideIS8_Lj4EEEiS8_,"ax",@progbits
	.align	128
.text._ZN2at6native40_GLOBAL__N__2351210d_8_Shape_cu_49f7391c35CatArrayBatchedCopy_alignedK_contigINS1_10OpaqueTypeILj16EEEjLi2ELi64ELi64ELi8EEEvPT_NS1_25CatArrInputTensorMetadataIS5_T0_XT2_EXT3_EEENS1_16TensorSizeStrideIS8_Lj4EEEiS8_:
        .type           _ZN2at6native40_GLOBAL__N__2351210d_8_Shape_cu_49f7391c35CatArrayBatchedCopy_alignedK_contigINS1_10OpaqueTypeILj16EEEjLi2ELi64ELi64ELi8EEEvPT_NS1_25CatArrInputTensorMetadataIS5_T0_XT2_EXT3_EEENS1_16TensorSizeStrideIS8_Lj4EEEiS8_,@function
        .size           _ZN2at6native40_GLOBAL__N__2351210d_8_Shape_cu_49f7391c35CatArrayBatchedCopy_alignedK_contigINS1_10OpaqueTypeILj16EEEjLi2ELi64ELi64ELi8EEEvPT_NS1_25CatArrInputTensorMetadataIS5_T0_XT2_EXT3_EEENS1_16TensorSizeStrideIS8_Lj4EEEiS8_,(.L_x_992 - _ZN2at6native40_GLOBAL__N__2351210d_8_Shape_cu_49f7391c35CatArrayBatchedCopy_alignedK_contigINS1_10OpaqueTypeILj16EEEjLi2ELi64ELi64ELi8EEEvPT_NS1_25CatArrInputTensorMetadataIS5_T0_XT2_EXT3_EEENS1_16TensorSizeStrideIS8_Lj4EEEiS8_)
        .other          _ZN2at6native40_GLOBAL__N__2351210d_8_Shape_cu_49f7391c35CatArrayBatchedCopy_alignedK_contigINS1_10OpaqueTypeILj16EEEjLi2ELi64ELi64ELi8EEEvPT_NS1_25CatArrInputTensorMetadataIS5_T0_XT2_EXT3_EEENS1_16TensorSizeStrideIS8_Lj4EEEiS8_,@"STO_CUDA_ENTRY STV_DEFAULT"
_ZN2at6native40_GLOBAL__N__2351210d_8_Shape_cu_49f7391c35CatArrayBatchedCopy_alignedK_contigINS1_10OpaqueTypeILj16EEEjLi2ELi64ELi64ELi8EEEvPT_NS1_25CatArrInputTensorMetadataIS5_T0_XT2_EXT3_EEENS1_16TensorSizeStrideIS8_Lj4EEEiS8_:
        /* <DEDUP_REMOVED lines=12> */
[----:B------:R-:W-:Y:S01]  /*00c0*/  IADD3 R3, R9, 0x1, RZ ;  /* 0x0000000109037810 */ /* 0x000fe20007ffe0ff */
[----:B------:R-:W-:Y:S01]  /*00d0*/  IMAD.SHL.U32 R2, R5, 0x8, RZ ;  /* 0x0000000805027824 */ /* 0x000fe200078e00ff */
[----:B------:R-:W-:Y:S01]  /*00e0*/  ULDC UR5, c[0x0][0xf7c] ;  /* 0x0003df0000057ab9 */ /* 0x000fe20000000800 */
[----:B------:R-:W-:Y:S01]  /*00f0*/  ULDC.64 UR6, c[0x0][0x208] ;  /* 0x0000820000067ab9 */ /* 0x000fe20000000a00 */
[----:B------:R-:W-:Y:S01]  /*0100*/  ISETP.GT.U32.AND P0, PT, R3, R0, PT ;  /* 0x000000000300720c */ /* 0x000fe20003f04070 */
[----:B------:R-:W-:Y:S01]  /*0110*/  ULDC.64 UR8, c[0x0][0xf68] ;  /* 0x0003da0000087ab9 */ /* 0x000fe20000000a00 */
[----:B------:R-:W-:Y:S01]  /*0120*/  BSSY B0, `(.L_x_56) ;  /* 0x000002c000007945 */ /* 0x000fe20003800000 */
[----:B------:R1:W2:Y:S08]  /*0130*/  LDC R12, c[0x0][R4+0x510] ;  /* 0x00014400040c7b82 */ /* 0x0002b00000000800 */
[----:B------:R-:W3:Y:S01]  /*0140*/  LDC.64 R2, c[0x0][R2+0x218] ;  /* 0x0000860002027b82 */ /* 0x000ee20000000a00 */
[----:B0-----:R-:W-:Y:S01]  /*0150*/  IMAD R13, R13, UR5, RZ ;  /* 0x000000050d0d7c24 */ /* 0x001fe2000f8e02ff */
[----:B-1----:R-:W-:Y:S06]  /*0160*/  @P0 BRA `(.L_x_57) ;  /* 0x00000000009c0947 */ /* 0x002fec0003800000 */
[----:B------:R-:W0:Y:S01]  /*0170*/  LDC R4, c[0x0][0xf78] ;  /* 0x0003de00ff047b82 */ /* 0x000e220000000800 */
[----:B------:R-:W-:Y:S01]  /*0180*/  ULDC UR5, c[0x0][0xf5c] ;  /* 0x0003d70000057ab9 */ /* 0x000fe20000000800 */
[----:B------:R-:W-:-:S06]  /*0190*/  HFMA2.MMA R14, -RZ, RZ, 0, 0 ;  /* 0x00000000ff0e7435 */ /* 0x000fcc00000001ff */
[----:B------:R-:W1:Y:S08]  /*01a0*/  LDC R16, c[0x0][0xc] ;  /* 0x00000300ff107b82 */ /* 0x000e700000000800 */
[----:B------:R-:W4:Y:S01]  /*01b0*/  LDC.64 R10, c[0x0][0x210] ;  /* 0x00008400ff0a7b82 */ /* 0x000f220000000a00 */
[----:B0-----:R-:W-:-:S04]  /*01c0*/  ISETP.NE.AND P0, PT, R4, 0x1, PT ;  /* 0x000000010400780c */ /* 0x001fc80003f05270 */
[----:B--2---:R-:W-:-:S04]  /*01d0*/  SEL R8, R12, UR5, !P0 ;  /* 0x000000050c087c07 */ /* 0x004fc8000c000000 */
[----:B------:R-:W0:Y:S01]  /*01e0*/  I2F.U32.RP R4, R8 ;  /* 0x0000000800047306 */ /* 0x000e220000209000 */
[----:B------:R-:W-:Y:S01]  /*01f0*/  IMAD.MOV R7, RZ, RZ, -R8 ;  /* 0x000000ffff077224 */ /* 0x000fe200078e0a08 */
[----:B------:R-:W-:Y:S01]  /*0200*/  ISETP.NE.U32.AND P0, PT, R8, RZ, PT ;  /* 0x000000ff0800720c */ /* 0x000fe20003f05070 */
[----:B-1----:R-:W-:-:S05]  /*0210*/  IMAD R16, R16, UR4, RZ ;  /* 0x0000000410107c24 */ /* 0x002fca000f8e02ff */
[----:B0-----:R-:W0:Y:S02]  /*0220*/  MUFU.RCP R4, R4 ;  /* 0x0000000400047308 */ /* 0x001e240000001000 */
[----:B0-----:R-:W-:-:S06]  /*0230*/  IADD3 R5, R4, 0xffffffe, RZ ;  /* 0x0ffffffe04057810 */ /* 0x001fcc0007ffe0ff */
[----:B------:R-:W0:Y:S02]  /*0240*/  F2I.FTZ.U32.TRUNC.NTZ R15, R5 ;  /* 0x00000005000f7305 */ /* 0x000e24000021f000 */
[----:B0-----:R-:W-:-:S04]  /*0250*/  IMAD R7, R7, R15, RZ ;  /* 0x0000000f07077224 */ /* 0x001fc800078e02ff */
[----:B------:R-:W-:Y:S01]  /*0260*/  IMAD.HI.U32 R14, R15, R7, R14 ;  /* 0x000000070f0e7227 */ /* 0x000fe200078e000e */
[----:B----4-:R-:W-:-:S07]  /*0270*/  LOP3.LUT R15, RZ, R8, RZ, 0x33, !PT ;  /* 0x00000008ff0f7212 */ /* 0x010fce00078e33ff */
.L_x_58:
        /* <DEDUP_REMOVED lines=12> */
[--C-:B------:R-:W-:Y:S02]  /*0340*/  IMAD R17, R8, R17, R9.reuse ;  /* 0x0000001108117224 */ /* 0x100fe400078e0209 */
[----:B------:R-:W-:Y:S02]  /*0350*/  IMAD.IADD R9, R16, 0x1, R9 ;  /* 0x0000000110097824 */ /* 0x000fe400078e0209 */
[----:B------:R-:W-:-:S04]  /*0360*/  IMAD R17, R17, UR9, RZ ;  /* 0x0000000911117c24 */ /* 0x000fc8000f8e02ff */
[----:B------:R-:W-:Y:S01]  /*0370*/  IMAD R18, R18, UR8, R17 ;  /* 0x0000000812127c24 */ /* 0x000fe2000f8e0211 */
[----:B------:R-:W-:-:S04]  /*0380*/  IADD3 R17, R9, 0x1, RZ ;  /* 0x0000000109117810 */ /* 0x000fc80007ffe0ff */
[----:B------:R-:W-:Y:S02]  /*0390*/  IADD3 R19, R13, R18, RZ ;  /* 0x000000120d137210 */ /* 0x000fe40007ffe0ff */
[----:B------:R-:W-:-:S03]  /*03a0*/  ISETP.GT.U32.AND P1, PT, R17, R0, PT ;  /* 0x000000001100720c */ /* 0x000fc60003f24070 */
[----:B------:R-:W-:-:S05]  /*03b0*/  IMAD.WIDE.U32 R18, R19, 0x10, R10 ;  /* 0x0000001013127825 */ /* 0x000fca00078e000a */
[----:B--2---:R0:W-:Y:S05]  /*03c0*/  STG.E.128 desc[UR6][R18.64], R4 ;  /* 0x0000000412007986 */ /* 0x0041ea000c101d06 */
[----:B------:R-:W-:Y:S05]  /*03d0*/  @!P1 BRA `(.L_x_58) ;  /* 0xfffffffc00a89947 */ /* 0x000fea000383ffff */
.L_x_57:
[----:B------:R-:W-:Y:S05]  /*03e0*/  BSYNC B0 ;  /* 0x0000000000007941 */ /* 0x000fea0003800000 */
.L_x_56:
[----:B------:R-:W-:-:S13]  /*03f0*/  ISETP.GT.U32.AND P0, PT, R0, R9, PT ;  /* 0x000000090000720c */ /* 0x000fda0003f04070 */
[----:B------:R-:W-:Y:S05]  /*0400*/  @!P0 EXIT ;  /* 0x000000000000894d */ /* 0x000fea0003800000 */
[----:B0-----:R-:W-:Y:S01]  /*0410*/  IMAD.IADD R4, R0, 0x1, -R9 ;  /* 0x0000000100047824 */ /* 0x001fe200078e0a09 */
[----:B------:R-:W-:Y:S01]  /*0420*/  ULDC.64 UR8, c[0x0][0xf68] ;  /* 0x0003da0000087ab9 */ /* 0x000fe20000000a00 */
[----:B------:R-:W-:Y:S01]  /*0430*/  BSSY B0, `(.L_x_59) ;  /* 0x000002a000007945 */ /* 0x000fe20003800000 */
[----:B------:R-:W-:Y:S02]  /*0440*/  MOV R17, R9 ;  /* 0x0000000900117202 */ /* 0x000fe40000000f00 */
[----:B------:R-:W-:-:S13]  /*0450*/  LOP3.LUT P0, R4, R4, 0x3, RZ, 0xc0, !PT ;  /* 0x0000000304047812 */ /* 0x000fda000780c0ff */
[----:B------:R-:W-:Y:S05]  /*0460*/  @!P0 BRA `(.L_x_60) ;  /* 0x0000000000988947 */ /* 0x000fea0003800000 */
[----:B------:R-:W0:Y:S01]  /*0470*/  LDC R5, c[0x0][0xf78] ;  /* 0x0003de00ff057b82 */ /* 0x000e220000000800 */
[----:B------:R-:W-:Y:S01]  /*0480*/  ULDC UR4, c[0x0][0xf5c] ;  /* 0x0003d70000047ab9 */ /* 0x000fe20000000800 */
[----:B------:R-:W-:Y:S02]  /*0490*/  IMAD.MOV.U32 R14, RZ, RZ, RZ ;  /* 0x000000ffff0e7224 */ /* 0x000fe400078e00ff */
[----:B------:R-:W-:-:S04]  /*04a0*/  IMAD.MOV.U32 R17, RZ, RZ, R9 ;  /* 0x000000ffff117224 */ /* 0x000fc800078e0009 */
[----:B------:R-:W1:Y:S01]  /*04b0*/  LDC.64 R10, c[0x0][0x210] ;  /* 0x00008400ff0a7b82 */ /* 0x000e620000000a00 */
[----:B0-----:R-:W-:-:S04]  /*04c0*/  ISETP.NE.AND P0, PT, R5, 0x1, PT ;  /* 0x000000010500780c */ /* 0x001fc80003f05270 */
[----:B--2---:R-:W-:-:S04]  /*04d0*/  SEL R8, R12, UR4, !P0 ;  /* 0x000000040c087c07 */ /* 0x004fc8000c000000 */
[----:B------:R-:W0:Y:S01]  /*04e0*/  I2F.U32.RP R5, R8 ;  /* 0x0000000800057306 */ /* 0x000e220000209000 */
[-C--:B------:R-:W-:Y:S02]  /*04f0*/  IADD3 R7, RZ, -R8.reuse, RZ ;  /* 0x80000008ff077210 */ /* 0x080fe40007ffe0ff */
[----:B------:R-:W-:Y:S02]  /*0500*/  ISETP.NE.U32.AND P0, PT, R8, RZ, PT ;  /* 0x000000ff0800720c */ /* 0x000fe40003f05070 */
[----:B------:R-:W-:-:S03]  /*0510*/  LOP3.LUT R21, RZ, R8, RZ, 0x33, !PT ;  /* 0x00000008ff157212 */ /* 0x000fc600078e33ff */
[----:B0-----:R-:W0:Y:S02]  /*0520*/  MUFU.RCP R5, R5 ;  /* 0x0000000500057308 */ /* 0x001e240000001000 */
[----:B0-----:R-:W-:-:S06]  /*0530*/  VIADD R6, R5, 0xffffffe ;  /* 0x0ffffffe05067836 */ /* 0x001fcc0000000000 */
[----:B------:R-:W0:Y:S02]  /*0540*/  F2I.FTZ.U32.TRUNC.NTZ R15, R6 ;  /* 0x00000006000f7305 */ /* 0x000e24000021f000 */
[----:B0-----:R-:W-:-:S04]  /*0550*/  IMAD R7, R7, R15, RZ ;  /* 0x0000000f07077224 */ /* 0x001fc800078e02ff */
[----:B------:R-:W-:Y:S01]  /*0560*/  IMAD.HI.U32 R14, R15, R7, R14 ;  /* 0x000000070f0e7227 */ /* 0x000fe200078e000e */
[----:B-1----:R-:W-:-:S07]  /*0570*/  MOV R15, R4 ;  /* 0x00000004000f7202 */ /* 0x002fce0000000f00 */
.L_x_61:
[----:B0--3--:R-:W-:-:S06]  /*0580*/  IMAD.WIDE.U32 R4, R17, 0x10, R2 ;  /* 0x0000001011047825 */ /* 0x009fcc00078e0002 */
[----:B------:R-:W2:Y:S01]  /*0590*/  LDG.E.128 R4, desc[UR6][R4.64] ;  /* 0x0000000604047981 */ /* 0x000ea2000c1e1d00 */
[----:B------:R-:W-:-:S04]  /*05a0*/  IMAD.HI.U32 R16, R14, R17, RZ ;  /* 0x000000110e107227 */ /* 0x000fc800078e00ff */
[----:B------:R-:W-:Y:S01]  /*05b0*/  VIADD R15, R15, 0xffffffff ;  /* 0xffffffff0f0f7836 */ /* 0x000fe20000000000 */
[----:B------:R-:W-:-:S05]  /*05c0*/  IADD3 R19, -R16, RZ, RZ ;  /* 0x000000ff10137210 */ /* 0x000fca0007ffe1ff */
[----:B------:R-:W-:-:S05]  /*05d0*/  IMAD R19, R8, R19, R17 ;  /* 0x0000001308137224 */ /* 0x000fca00078e0211 */
[----:B------:R-:W-:-:S13]  /*05e0*/  ISETP.GE.U32.AND P1, PT, R19, R8, PT ;  /* 0x000000081300720c */ /* 0x000fda0003f26070 */
[----:B------:R-:W-:Y:S01]  /*05f0*/  @P1 IADD3 R19, -R8, R19, RZ ;  /* 0x0000001308131210 */ /* 0x000fe20007ffe1ff */
[----:B------:R-:W-:Y:S01]  /*0600*/  @P1 VIADD R16, R16, 0x1 ;  /* 0x0000000110101836 */ /* 0x000fe20000000000 */
[----:B------:R-:W-:Y:S02]  /*0610*/  ISETP.NE.AND P1, PT, R15, RZ, PT ;  /* 0x000000ff0f00720c */ /* 0x000fe40003f25270 */
[----:B------:R-:W-:-:S13]  /*0620*/  ISETP.GE.U32.AND P2, PT, R19, R8, PT ;  /* 0x000000081300720c */ /* 0x000fda0003f46070 */
[----:B------:R-:W-:-:S04]  /*0630*/  @P2 IADD3 R16, R16, 0x1, RZ ;  /* 0x0000000110102810 */ /* 0x000fc80007ffe0ff */
[----:B------:R-:W-:-:S04]  /*0640*/  SEL R16, R21, R16, !P0 ;  /* 0x0000001015107207 */ /* 0x000fc80004000000 */
[----:B------:R-:W-:-:S05]  /*0650*/  IADD3 R18, -R16, RZ, RZ ;  /* 0x000000ff10127210 */ /* 0x000fca0007ffe1ff */
[----:B------:R-:W-:Y:S01]  /*0660*/  IMAD R18, R8, R18, R17 ;  /* 0x0000001208127224 */ /* 0x000fe200078e0211 */
[----:B------:R-:W-:-:S03]  /*0670*/  IADD3 R17, R17, 0x1, RZ ;  /* 0x0000000111117810 */ /* 0x000fc60007ffe0ff */
[----:B------:R-:W-:-:S04]  /*0680*/  IMAD R19, R18, UR9, R13 ;  /* 0x0000000912137c24 */ /* 0x000fc8000f8e020d */
[----:B------:R-:W-:-:S04]  /*0690*/  IMAD R19, R16, UR8, R19 ;  /* 0x0000000810137c24 */ /* 0x000fc8000f8e0213 */
[----:B------:R-:W-:-:S05]  /*06a0*/  IMAD.WIDE.U32 R18, R19, 0x10, R10 ;  /* 0x0000001013127825 */ /* 0x000fca00078e000a */
[----:B--2---:R0:W-:Y:S01]  /*06b0*/  STG.E.128 desc[UR6][R18.64], R4 ;  /* 0x0000000412007986 */ /* 0x0041e2000c101d06 */
[----:B------:R-:W-:Y:S05]  /*06c0*/  @P1 BRA `(.L_x_61) ;  /* 0xfffffffc00ac1947 */ /* 0x000fea000383ffff */
.L_x_60:
[----:B------:R-:W-:Y:S05]  /*06d0*/  BSYNC B0 ;  /* 0x0000000000007941 */ /* 0x000fea0003800000 */
.L_x_59:
[----:B0-----:R-:W-:-:S04]  /*06e0*/  LOP3.LUT R5, RZ, R9, RZ, 0x33, !PT ;  /* 0x00000009ff057212 */ /* 0x001fc800078e33ff */
[----:B------:R-:W-:-:S04]  /*06f0*/  IADD3 R5, R0, R5, RZ ;  /* 0x0000000500057210 */ /* 0x000fc80007ffe0ff */
[----:B------:R-:W-:-:S13]  /*0700*/  ISETP.GE.U32.AND P0, PT, R5, 0x3, PT ;  /* 0x000000030500780c */ /* 0x000fda0003f06070 */
[----:B------:R-:W-:Y:S05]  /*0710*/  @!P0 EXIT ;  /* 0x000000000000894d */ /* 0x000fea0003800000 */
[----:B------:R-:W0:Y:S01]  /*0720*/  LDC R4, c[0x0][0xf78] ;  /* 0x0003de00ff047b82 */ /* 0x000e220000000800 */
[----:B------:R-:W-:Y:S01]  /*0730*/  HFMA2.MMA R18, -RZ, RZ, 0, 0 ;  /* 0x00000000ff127435 */ /* 0x000fe200000001ff */
[----:B------:R-:W-:-:S06]  /*0740*/  ULDC.64 UR4, c[0x0][0xf68] ;  /* 0x0003da0000047ab9 */ /* 0x000fcc0000000a00 */
[----:B------:R-:W1:Y:S01]  /*0750*/  LDC.64 R14, c[0x0][0x210] ;  /* 0x00008400ff0e7b82 */ /* 0x000e620000000a00 */
[----:B0-----:R-:W-:-:S13]  /*0760*/  ISETP.NE.AND P0, PT, R4, 0x1, PT ;  /* 0x000000010400780c */ /* 0x001fda0003f05270 */
[----:B--2---:R-:W0:Y:S02]  /*0770*/  @P0 LDC R12, c[0x0][0xf5c] ;  /* 0x0003d700ff0c0b82 */ /* 0x004e240000000800 */
[----:B0-----:R-:W0:Y:S01]  /*0780*/  I2F.U32.RP R4, R12 ;  /* 0x0000000c00047306 */ /* 0x001e220000209000 */
[----:B------:R-:W-:Y:S02]  /*0790*/  ISETP.NE.U32.AND P0, PT, R12, RZ, PT ;  /* 0x000000ff0c00720c */ /* 0x000fe40003f05070 */
[----:B------:R-:W-:-:S05]  /*07a0*/  LOP3.LUT R16, RZ, R12, RZ, 0x33, !PT ;  /* 0x0000000cff107212 */ /* 0x000fca00078e33ff */
[----:B0-----:R-:W0:Y:S02]  /*07b0*/  MUFU.RCP R4, R4 ;  /* 0x0000000400047308 */ /* 0x001e240000001000 */
[----:B0-----:R-:W-:-:S06]  /*07c0*/  VIADD R19, R4, 0xffffffe ;  /* 0x0ffffffe04137836 */ /* 0x001fcc0000000000 */
[----:B------:R-:W0:Y:S02]  /*07d0*/  F2I.FTZ.U32.TRUNC.NTZ R19, R19 ;  /* 0x0000001300137305 */ /* 0x000e24000021f000 */
[----:B0-----:R-:W-:-:S05]  /*07e0*/  IMAD R5, R12, R19, RZ ;  /* 0x000000130c057224 */ /* 0x001fca00078e02ff */
[----:B------:R-:W-:-:S05]  /*07f0*/  IADD3 R5, -R5, RZ, RZ ;  /* 0x000000ff05057210 */ /* 0x000fca0007ffe1ff */
[----:B-1----:R-:W-:-:S07]  /*0800*/  IMAD.HI.U32 R18, R19, R5, R18 ;  /* 0x0000000513127227 */ /* 0x002fce00078e0012 */
.L_x_62:
[----:B0--3--:R-:W-:-:S06]  /*0810*/  IMAD.WIDE.U32 R4, R17, 0x10, R2 ;  /* 0x0000001011047825 */ /* 0x009fcc00078e0002 */
[----:B------:R-:W2:Y:S01]  /*0820*/  LDG.E.128 R4, desc[UR6][R4.64] ;  /* 0x0000000604047981 */ /* 0x000ea2000c1e1d00 */
[----:B------:R-:W-:Y:S01]  /*0830*/  IMAD.HI.U32 R9, R18, R17, RZ ;  /* 0x0000001112097227 */ /* 0x000fe200078e00ff */
[----:B------:R-:W-:-:S03]  /*0840*/  IADD3 R19, R17, 0x1, RZ ;  /* 0x0000000111137810 */ /* 0x000fc60007ffe0ff */
        /* <DEDUP_REMOVED lines=25> */
[----:B0-----:R-:W-:-:S05]  /*09e0*/  IADD3 R4, -R23, RZ, RZ ;  /* 0x000000ff17047210 */ /* 0x001fca0007ffe1ff */
[----:B------:R-:W-:Y:S01]  /*09f0*/  IMAD R4, R12, R4, R19 ;  /* 0x000000040c047224 */ /* 0x000fe200078e0213 */
[----:B------:R-:W-:-:S03]  /*0a00*/  IADD3 R19, R17, 0x2, RZ ;  /* 0x0000000211137810 */ /* 0x000fc60007ffe0ff */
        /* <DEDUP_REMOVED lines=31> */
[----:B------:R-:W-:Y:S02]  /*0c00*/  ISETP.GE.U32.AND P2, PT, R25, R12, PT ;  /* 0x0000000c1900720c */ /* 0x000fe40003f46070 */
[----:B------:R-:W-:-:S11]  /*0c10*/  ISETP.GE.U32.AND P1, PT, R17, R0, PT ;  /* 0x000000001100720c */ /* 0x000fd60003f26070 */
[----:B------:R-:W-:-:S05]  /*0c20*/  @P2 VIADD R23, R23, 0x1 ;  /* 0x0000000117172836 */ /* 0x000fca0000000000 */
[----:B------:R-:W-:-:S04]  /*0c30*/  SEL R23, R16, R23, !P0 ;  /* 0x0000001710177207 */ /* 0x000fc80004000000 */
[----:B0-----:R-:W-:-:S05]  /*0c40*/  IADD3 R4, -R23, RZ, RZ ;  /* 0x000000ff17047210 */ /* 0x001fca0007ffe1ff */
[----:B------:R-:W-:-:S04]  /*0c50*/  IMAD R4, R12, R4, R19 ;  /* 0x000000040c047224 */ /* 0x000fc800078e0213 */
[----:B------:R-:W-:-:S04]  /*0c60*/  IMAD R4, R4, UR5, R13 ;  /* 0x0000000504047c24 */ /* 0x000fc8000f8e020d */
[----:B------:R-:W-:-:S04]  /*0c70*/  IMAD R5, R23, UR4, R4 ;  /* 0x0000000417057c24 */ /* 0x000fc8000f8e0204 */
[----:B------:R-:W-:-:S05]  /*0c80*/  IMAD.WIDE.U32 R4, R5, 0x10, R14 ;  /* 0x0000001005047825 */ /* 0x000fca00078e000e */
[----:B--2---:R0:W-:Y:S01]  /*0c90*/  STG.E.128 desc[UR6][R4.64], R8 ;  /* 0x0000000804007986 */ /* 0x0041e2000c101d06 */
[----:B------:R-:W-:Y:S05]  /*0ca0*/  @!P1 BRA `(.L_x_62) ;  /* 0xfffffff800d89947 */ /* 0x000fea000383ffff */
[----:B------:R-:W-:Y:S05]  /*0cb0*/  EXIT ;  /* 0x000000000000794d */ /* 0x000fea0003800000 */
.L_x_63:
        /* <DEDUP_REMOVED lines=12> */
.L_x_992:


//--------------------- .text._ZN2at6native40_GLOBAL__N__2351210d_8_Shape_cu_49f7391c35CatArrayBatchedCopy_alignedK_contigINS1_10OpaqueTypeILj16EEEjLi2ELi64ELi64ELi16EEEvPT_NS1_25CatArrInputTensorMetadataIS5_T0_XT2_EXT3_EEENS1_16TensorSizeStrideIS8_Lj4EEEiS8_ --------------------------
	.section	.text._ZN2at6native40_GLOBAL__N__2351210d_8_Shape_cu_49f7391c35CatArrayBatchedCopy_alignedK_contigINS1_10OpaqueTypeILj16EEEjLi2ELi64ELi64ELi16EEEvPT_NS1_25CatArrInputTensorMetadataIS5_T0_XT2_EXT3_EEENS1_16TensorSizeStrideIS8_Lj4EEEiS8_,"ax",@progbits
	.align	128
.text._ZN2at6native40_GLOBAL__N__2351210d_8_Shape_cu_49f7391c35CatArrayBatchedCopy_alignedK_contigINS1_10OpaqueTypeILj16EEEjLi2ELi64ELi64ELi16EEEvPT_NS1_25CatArrInputTensorMetadataIS5_T0_XT2_EXT3_EEENS1_16TensorSizeStrideIS8_Lj4EEEiS8_:
        .type           _ZN2at6native40_GLOBAL__N__2351210d_8_Shape_cu_49f7391c35CatArrayBatchedCopy_alignedK_contigINS1_10OpaqueTypeILj16EEEjLi2ELi64ELi64ELi16EEEvPT_NS1_25CatArrInputTensorMetadataIS5_T0_XT2_EXT3_EEENS1_16TensorSizeStrideIS8_Lj4EEEiS8_,@function
        .size           _ZN2at6native40_GLOBAL__N__2351210d_8_Shape_cu_49f7391c35CatArrayBatchedCopy_alignedK_contigINS1_10OpaqueTypeILj16EEEjLi2ELi64ELi64ELi16EEEvPT_NS1_25CatArrInputTensorMetadataIS5_T0_XT2_EXT3_EEENS1_16TensorSizeStrideIS8_Lj4EEEiS8_,(.L_x_993 - _ZN2at6native40_GLOBAL__N__2351210d_8_Shape_cu_49f7391c35CatArrayBatchedCopy_alignedK_contigINS1_10OpaqueTypeILj16EEEjLi2ELi64ELi64ELi16EEEvPT_NS1_25CatArrInputTensorMetadataIS5_T0_XT2_EXT3_EEENS1_16TensorSizeStrideIS8_Lj4EEEiS8_)
        .other          _ZN2at6native40_GLOBAL__N__2351210d_8_Shape_cu_49f7391c35CatArrayBatchedCopy_alignedK_contigINS1_10OpaqueTypeILj16EEEjLi2ELi64ELi64ELi16EEEvPT_NS1_25CatArrInputTensorMetadataIS5_T0_XT2_EXT3_EEENS1_16TensorSizeStrideIS8_Lj4EEEiS8_,@"STO_CUDA_ENTRY STV_DEFAULT"
_ZN2at6native40_GLOBAL__N__2351210d_8_Shape_cu_49f7391c35CatArrayBatchedCopy_alignedK_contigINS1_10OpaqueTypeILj16EEEjLi2ELi64ELi64ELi16EEEvPT_NS1_25CatArrInputTensorMetadataIS5_T0_XT2_EXT3_EEENS1_16TensorSizeStrideIS8_Lj4EEEiS8_:
        /* <DEDUP_REMOVED lines=40> */
.L_x_66:
        /* <DEDUP_REMOVED lines=22> */
.L_x_65:
[----:B------:R-:W-:Y:S05]  /*03e0*/  BSYNC B0 ;  /* 0x0000000000007941 */ /* 0x000fea0003800000 */
.L_x_64:
        /* <DEDUP_REMOVED lines=25> */
.L_x_69:
        /* <DEDUP_REMOVED lines=21> */
.L_x_68:
[----:B------:R-:W-:Y:S05]  /*06d0*/  BSYNC B0 ;  /* 0x0000000000007941 */ /* 0x000fea0003800000 */
.L_x_67:
        /* <DEDUP_REMOVED lines=19> */
.L_x_70:
        /* <DEDUP_REMOVED lines=75> */
.L_x_71:
        /* <DEDUP_REMOVED lines=12> */
.L_x_993:


//--------------------- .text._ZN2at6native40_GLOBAL__N__2351210d_8_Shape_cu_49f7391c30CatArrayBatchedCopy_vectorizedINS1_10OpaqueTypeILj16EEEjLi2ELi64ELi64ELi16ELi1EEEvPcNS1_25CatArrInputTensorMetadataIT_T0_XT2_EXT3_EEENS1_16TensorSizeStrideIS8_Lj4EEEiS8_ --------------------------
	.section	.text._ZN2at6native40_GLOBAL__N__2351210d_8_Shape_cu_49f7391c30CatArrayBatchedCopy_vectorizedINS1_10OpaqueTypeILj16EEEjLi2ELi64ELi64ELi16ELi1EEEvPcNS1_25CatArrInputTensorMetadataIT_T0_XT2_EXT3_EEENS1_16TensorSizeStrideIS8_Lj4EEEiS8_,"ax",@progbits
	.align	128
.text._ZN2at6native40_GLOBAL__N__2351210d_8_Shape_cu_49f7391c30CatArrayBatchedCopy_vectorizedINS1_10OpaqueTypeILj16EEEjLi2ELi64ELi64ELi16ELi1EEEvPcNS1_25CatArrInputTensorMetadataIT_T0_XT2_EXT3_EEENS1_16TensorSizeStrideIS8_Lj4EEEiS8_:
        .type           _ZN2at6native40_GLOBAL__N__2351210d_8_Shape_cu_49f7391c30CatArrayBatchedCopy_vectorizedINS1_10OpaqueTypeILj16EEEjLi2ELi64ELi64ELi16ELi1EEEvPcNS1_25CatArrInputTensorMetadataIT_T0_XT2_EXT3_EEENS1_16TensorSizeStrideIS8_Lj4EEEiS8_,@function
        .size           _ZN2at6native40_GLOBAL__N__2351210d_8_Shape_cu_49f7391c30CatArrayBatchedCopy_vectorizedINS1_10OpaqueTypeILj16EEEjLi2ELi64ELi64ELi16ELi1EEEvPcNS1_25CatArrInputTensorMetadataIT_T0_XT2_EXT3_EEENS1_16TensorSizeStrideIS8_Lj4EEEiS8_,(.L_x_994 - _ZN2at6native40_GLOBAL__N__2351210d_8_Shape_cu_49f7391c30CatArrayBatchedCopy_vectorizedINS1_10OpaqueTypeILj16EEEjLi2ELi64ELi64ELi16ELi1EEEvPcNS1_25CatArrInputTensorMetadataIT_T0_XT2_EXT3_EEENS1_16TensorSizeStrideIS8_Lj4EEEiS8_)
        .other          _ZN2at6native40_GLOBAL__N__2351210d_8_Shape_cu_49f7391c30CatArrayBatchedCopy_vectorizedINS1_10OpaqueTypeILj16EEEjLi2ELi64ELi64ELi16ELi1EEEvPcNS1_25CatArrInputTensorMetadataIT_T0_XT2_EXT3_EEENS1_16TensorSizeStrideIS8_Lj4EEEiS8_,@"STO_CUDA_ENTRY STV_DEFAULT"
_ZN2at6native40_GLOBAL__N__2351210d_8_Shape_cu_49f7391c30CatArrayBatchedCopy_vectorizedINS1_10OpaqueTypeILj16EEEjLi2ELi64ELi64ELi16ELi1EEEvPcNS1_25CatArrInputTensorMetadataIT_T0_XT2_EXT3_EEENS1_16TensorSizeStrideIS8_Lj4EEEiS8_:
[----:B------:R-:W-:Y:S01]  /*0000*/  LDC R1, c[0x0][0x28] ;  /* 0x00000a00ff017b82 */ /* 0x000fe20000000800 */
[----:B------:R-:W0:Y:S01]  /*0010*/  S2R R3, SR_CTAID.Y ;  /* 0x0000000000037919 */ /* 0x000e220000002600 */
[----:B------:R-:W-:Y:S01]  /*0020*/  IMAD.MOV.U32 R6, RZ, RZ, 0x8 ;  /* 0x00000008ff067424 */ /* 0x000fe200078e00ff */
[----:B------:R-:W-:Y:S01]  /*0030*/  ULDC UR4, c[0x0][0x0] ;  /* 0x0000000000047ab9 */ /* 0x000fe20000000800 */
[----:B------:R-:W1:Y:S01]  /*0040*/  S2R R7, SR_CTAID.X ;  /* 0x0000000000077919 */ /* 0x000e620000002500 */
[----:B------:R-:W1:Y:S01]  /*0050*/  S2R R2, SR_TID.X ;  /* 0x0000000000027919 */ /* 0x000e620000002100 */
        /* <DEDUP_REMOVED lines=10> */
[----:B------:R-:W-:Y:S01]  /*0100*/  ULDC.64 UR8, c[0x0][0xf68] ;  /* 0x0003da0000087ab9 */ /* 0x000fe20000000a00 */
[----:B------:R-:W-:Y:S02]  /*0110*/  ULDC.64 UR10, c[0x0][0x210] ;  /* 0x00008400000a7ab9 */ /* 0x000fe40000000a00 */
[----:B------:R-:W1:Y:S08]  /*0120*/  LDC R8, c[0x0][R6+0x510] ;  /* 0x0001440006087b82 */ /* 0x000e700000000800 */
[----:B------:R-:W2:Y:S01]  /*0130*/  LDC R4, c[0x0][R6+0x410] ;  /* 0x0001040006047b82 */ /* 0x000ea20000000800 */
[----:B0-----:R-:W-:-:S07]  /*0140*/  ISETP.NE.AND P0, PT, R12, 0x1, PT ;  /* 0x000000010c00780c */ /* 0x001fce0003f05270 */
[----:B------:R-:W0:Y:S01]  /*0150*/  LDC.64 R2, c[0x0][R3+0x218] ;  /* 0x0000860003027b82 */ /* 0x000e220000000a00 */
[----:B-1----:R-:W-:-:S07]  /*0160*/  IMAD R8, R8, R13, RZ ;  /* 0x0000000d08087224 */ /* 0x002fce00078e02ff */
[----:B------:R-:W1:Y:S01]  /*0170*/  @P0 LDC R8, c[0x0][0xf5c] ;  /* 0x0003d700ff080b82 */ /* 0x000e620000000800 */
[----:B--2---:R-:W-:Y:S01]  /*0180*/  IMAD R9, R4, R13, RZ ;  /* 0x0000000d04097224 */ /* 0x004fe200078e02ff */
[----:B------:R-:W-:Y:S01]  /*0190*/  MOV R13, R7 ;  /* 0x00000007000d7202 */ /* 0x000fe20000000f00 */
[----:B------:R-:W-:Y:S01]  /*01a0*/  IMAD.MOV.U32 R4, RZ, RZ, RZ ;  /* 0x000000ffff047224 */ /* 0x000fe200078e00ff */
[----:B-1----:R-:W1:Y:S01]  /*01b0*/  I2F.U32.RP R10, R8 ;  /* 0x00000008000a7306 */ /* 0x002e620000209000 */
[----:B------:R-:W-:Y:S02]  /*01c0*/  ISETP.NE.U32.AND P0, PT, R8, RZ, PT ;  /* 0x000000ff0800720c */ /* 0x000fe40003f05070 */
[----:B------:R-:W-:-:S05]  /*01d0*/  LOP3.LUT R15, RZ, R8, RZ, 0x33, !PT ;  /* 0x00000008ff0f7212 */ /* 0x000fca00078e33ff */
[----:B-1----:R-:W1:Y:S02]  /*01e0*/  MUFU.RCP R10, R10 ;  /* 0x0000000a000a7308 */ /* 0x002e640000001000 */
[----:B-1----:R-:W-:-:S06]  /*01f0*/  IADD3 R5, R10, 0xffffffe, RZ ;  /* 0x0ffffffe0a057810 */ /* 0x002fcc0007ffe0ff */
[----:B------:R-:W1:Y:S02]  /*0200*/  F2I.FTZ.U32.TRUNC.NTZ R5, R5 ;  /* 0x0000000500057305 */ /* 0x000e64000021f000 */
[----:B-1----:R-:W-:-:S05]  /*0210*/  IMAD R11, R8, R5, RZ ;  /* 0x00000005080b7224 */ /* 0x002fca00078e02ff */
[----:B------:R-:W-:-:S05]  /*0220*/  IADD3 R11, -R11, RZ, RZ ;  /* 0x000000ff0b0b7210 */ /* 0x000fca0007ffe1ff */
[----:B0-----:R-:W-:-:S07]  /*0230*/  IMAD.HI.U32 R12, R5, R11, R4 ;  /* 0x0000000b050c7227 */ /* 0x001fce00078e0004 */
.L_x_72:
        /* <DEDUP_REMOVED lines=12> */
[----:B------:R-:W-:Y:S01]  /*0300*/  IMAD R11, R8, R11, R13 ;  /* 0x0000000b080b7224 */ /* 0x000fe200078e020d */
[----:B------:R-:W-:-:S03]  /*0310*/  IADD3 R13, R13, UR4, RZ ;  /* 0x000000040d0d7c10 */ /* 0x000fc6000fffe0ff */
[----:B------:R-:W-:-:S04]  /*0320*/  IMAD R11, R11, UR9, RZ ;  /* 0x000000090b0b7c24 */ /* 0x000fc8000f8e02ff */
        /* <DEDUP_REMOVED lines=9> */
.L_x_73:
        /* <DEDUP_REMOVED lines=12> */
.L_x_994:


//--------------------- .text._ZN2at6native40_GLOBAL__N__2351210d_8_Shape_cu_49f7391c19CatArrayBatchedCopyINS1_10OpaqueTypeILj16EEEjLi1ELi64ELi64EEEvPT_NS1_25CatArrInputTensorMetadataIS5_T0_XT2_EXT3_EEENS1_16TensorSizeStrideIS8_Lj4EEEiS8_ --------------------------
	.section	.text._ZN2at6native40_GLOBAL__N__2351210d_8_Shape_cu_49f7391c19CatArrayBatchedCopyINS1_10OpaqueTypeILj16EEEjLi1ELi64ELi64EEEvPT_NS1_25CatArrInputTensorMetadataIS5_T0_XT2_EXT3_EEENS1_16TensorSizeStrideIS8_Lj4EEEiS8_,"ax",@progbits
	.align	128
.text._ZN2at6native40_GLOBAL__N__2351210d_8_Shape_cu_49f7391c19CatArrayBatchedCopyINS1_10OpaqueTypeILj16EEEjLi1ELi64ELi64EEEvPT_NS1_25CatArrInputTensorMetadataIS5_T0_XT2_EXT3_EEENS1_16TensorSizeStrideIS8_Lj4EEEiS8_:
        .type           _ZN2at6native40_GLOBAL__N__2351210d_8_Shape_cu_49f7391c19CatArrayBatchedCopyINS1_10OpaqueTypeILj16EEEjLi1ELi64ELi64EEEvPT_NS1_25CatArrInputTensorMetadataIS5_T0_XT2_EXT3_EEENS1_16TensorSizeStrideIS8_Lj4EEEiS8_,@function
        .size           _ZN2at6native40_GLOBAL__N__2351210d_8_Shape_cu_49f7391c19CatArrayBatchedCopyINS1_10OpaqueTypeILj16EEEjLi1ELi64ELi64EEEvPT_NS1_25CatArrInputTensorMetadataIS5_T0_XT2_EXT3_EEENS1_16TensorSizeStrideIS8_Lj4EEEiS8_,(.L_x_995 - _ZN2at6native40_GLOBAL__N__2351210d_8_Shape_cu_49f7391c19CatArrayBatchedCopyINS1_10OpaqueTypeILj16EEEjLi1ELi64ELi64EEEvPT_NS1_25CatArrInputTensorMetadataIS5_T0_XT2_EXT3_EEENS1_16TensorSizeStrideIS8_Lj4EEEiS8_)
        .other          _ZN2at6native40_GLOBAL__N__2351210d_8_Shape_cu_49f7391c19CatArrayBatchedCopyINS1_10OpaqueTypeILj16EEEjLi1ELi64ELi64EEEvPT_NS1_25CatArrInputTensorMetadataIS5_T0_XT2_EXT3_EEENS1_16TensorSizeStrideIS8_Lj4EEEiS8_,@"STO_CUDA_ENTRY STV_DEFAULT"
_ZN2at6native40_GLOBAL__N__2351210d_8_Shape_cu_49f7391c19CatArrayBatchedCopyINS1_10OpaqueTypeILj16EEEjLi1ELi64ELi64EEEvPT_NS1_25CatArrInputTensorMetadataIS5_T0_XT2_EXT3_EEENS1_16TensorSizeStrideIS8_Lj4EEEiS8_:
[----:B------:R-:W-:Y:S01]  /*0000*/  LDC R1, c[0x0][0x28] ;  /* 0x00000a00ff017b82 */ /* 0x000fe20000000800 */
[----:B------:R-:W0:Y:S01]  /*0010*/  S2R R5, SR_CTAID.Y ;  /* 0x0000000000057919 */ /* 0x000e220000002600 */
[----:B------:R-:W-:Y:S01]  /*0020*/  HFMA2.MMA R4, -RZ, RZ, 0, 4.76837158203125e-07 ;  /* 0x00000008ff047435 */ /* 0x000fe200000001ff */
[----:B------:R-:W-:Y:S01]  /*0030*/  ULDC UR4, c[0x0][0x0] ;  /* 0x0000000000047ab9 */ /* 0x000fe20000000800 */
[----:B------:R-:W1:Y:S01]  /*0040*/  S2R R13, SR_CTAID.X ;  /* 0x00000000000d7919 */ /* 0x000e620000002500 */
[----:B------:R-:W1:Y:S07]  /*0050*/  S2R R2, SR_TID.X ;  /* 0x0000000000027919 */ /* 0x000e6e0000002100 */
[----:B0-----:R-:W-:-:S04]  /*0060*/  LEA R4, R5, R4, 0x2 ;  /* 0x0000000405047211 */ /* 0x001fc800078e10ff */
[----:B------:R-:W0:Y:S01]  /*0070*/  LDC R0, c[0x0][R4+0x610] ;  /* 0x0001840004007b82 */ /* 0x000e220000000800 */
[----:B-1----:R-:W-:-:S05]  /*0080*/  IMAD R13, R13, UR4, R2 ;  /* 0x000000040d0d7c24 */ /* 0x002fca000f8e0202 */
[----:B0-----:R-:W-:-:S13]  /*0090*/  ISETP.GE.U32.AND P0, PT, R13, R0, PT ;  /* 0x000000000d00720c */ /* 0x001fda0003f06070 */
[----:B------:R-:W-:Y:S05]  /*00a0*/  @P0 EXIT ;  /* 0x000000000000094d */ /* 0x000fea0003800000 */
[----:B------:R-:W0:Y:S01]  /*00b0*/  LDC.U8 R6, c[0x0][R5+0x718] ;  /* 0x0001c60005067b82 */ /* 0x000e220000000000 */
[C---:B------:R-:W-:Y:S01]  /*00c0*/  SHF.L.U32 R12, R5.reuse, 0x5, RZ ;  /* 0x00000005050c7819 */ /* 0x040fe200000006ff */
[----:B------:R-:W-:Y:S01]  /*00d0*/  ULDC UR5, c[0x0][0xc] ;  /* 0x0000030000057ab9 */ /* 0x000fe20000000800 */
[----:B------:R-:W-:Y:S01]  /*00e0*/  SHF.L.U32 R2, R5, 0x3, RZ ;  /* 0x0000000305027819 */ /* 0x000fe200000006ff */
[----:B------:R-:W-:Y:S01]  /*00f0*/  UIMAD UR4, UR4, UR5, URZ ;  /* 0x00000005040472a4 */ /* 0x000fe2000f8e023f */
[----:B------:R-:W-:Y:S02]  /*0100*/  ULDC.64 UR6, c[0x0][0x208] ;  /* 0x0000820000067ab9 */ /* 0x000fe40000000a00 */
[----:B------:R-:W-:Y:S01]  /*0110*/  ULDC UR5, c[0x0][0xf7c] ;  /* 0x0003df0000057ab9 */ /* 0x000fe20000000800 */
[----:B------:R-:W1:Y:S01]  /*0120*/  LDC R4, c[0x0][R4+0x410] ;  /* 0x0001040004047b82 */ /* 0x000e620000000800 */
[----:B------:R-:W-:-:S07]  /*0130*/  ULDC UR8, c[0x0][0xf68] ;  /* 0x0003da0000087ab9 */ /* 0x000fce0000000800 */
[----:B------:R-:W2:Y:S08]  /*0140*/  LDC.64 R10, c[0x0][0x210] ;  /* 0x00008400ff0a7b82 */ /* 0x000eb00000000a00 */
[----:B------:R-:W3:Y:S01]  /*0150*/  LDC.64 R8, c[0x0][0x210] ;  /* 0x00008400ff087b82 */ /* 0x000ee20000000a00 */
[----:B0-----:R-:W-:-:S07]  /*0160*/  ISETP.NE.AND P0, PT, R6, RZ, PT ;  /* 0x000000ff0600720c */ /* 0x001fce0003f05270 */
[----:B------:R-:W0:Y:S01]  /*0170*/  LDC R12, c[0x0][R12+0x768] ;  /* 0x0001da000c0c7b82 */ /* 0x000e220000000800 */
[----:B-1----:R-:W-:Y:S01]  /*0180*/  IMAD R14, R4, UR5, RZ ;  /* 0x00000005040e7c24 */ /* 0x002fe2000f8e02ff */
[----:B------:R-:W-:-:S06]  /*0190*/  ULDC UR5, c[0x0][0xf68] ;  /* 0x0003da0000057ab9 */ /* 0x000fcc0000000800 */
[----:B------:R-:W1:Y:S01]  /*01a0*/  LDC.64 R2, c[0x0][R2+0x218] ;  /* 0x0000860002027b82 */ /* 0x000e620000000a00 */
[----:B--2---:R-:W-:Y:S05]  /*01b0*/  @!P0 BRA `(.L_x_74) ;  /* 0x0000000000248947 */ /* 0x004fea0003800000 */
.L_x_75:
[----:B-12---:R-:W-:-:S06]  /*01c0*/  IMAD.WIDE.U32 R4, R13, 0x10, R2 ;  /* 0x000000100d047825 */ /* 0x006fcc00078e0002 */
[----:B------:R-:W2:Y:S01]  /*01d0*/  LDG.E.128 R4, desc[UR6][R4.64] ;  /* 0x0000000604047981 */ /* 0x000ea2000c1e1d00 */
[C---:B---3--:R-:W-:Y:S01]  /*01e0*/  IMAD R9, R13.reuse, UR5, R14 ;  /* 0x000000050d097c24 */ /* 0x048fe2000f8e020e */
[----:B------:R-:W-:-:S03]  /*01f0*/  IADD3 R13, R13, UR4, RZ ;  /* 0x000000040d0d7c10 */ /* 0x000fc6000fffe0ff */
[----:B------:R-:W-:Y:S01]  /*0200*/  IMAD.WIDE.U32 R8, R9, 0x10, R10 ;  /* 0x0000001009087825 */ /* 0x000fe200078e000a */
[----:B------:R-:W-:-:S04]  /*0210*/  ISETP.GE.U32.AND P0, PT, R13, R0, PT ;  /* 0x000000000d00720c */ /* 0x000fc80003f06070 */
[----:B--2---:R2:W-:Y:S09]  /*0220*/  STG.E.128 desc[UR6][R8.64], R4 ;  /* 0x0000000408007986 */ /* 0x0045f2000c101d06 */
[----:B------:R-:W-:Y:S05]  /*0230*/  @!P0 BRA `(.L_x_75) ;  /* 0xfffffffc00e08947 */ /* 0x000fea000383ffff */
[----:B------:R-:W-:Y:S05]  /*0240*/  EXIT ;  /* 0x000000000000794d */ /* 0x000fea0003800000 */
.L_x_74:
[----:B0-2---:R-:W-:-:S04]  /*0250*/  IMAD R5, R12, R13, RZ ;  /* 0x0000000d0c057224 */ /* 0x005fc800078e02ff */
[----:B-1----:R-:W-:-:S06]  /*0260*/  IMAD.WIDE.U32 R4, R5, 0x10, R2 ;  /* 0x0000001005047825 */ /* 0x002fcc00078e0002 */
[----:B------:R-:W2:Y:S01]  /*0270*/  LDG.E.128 R4, desc[UR6][R4.64] ;  /* 0x0000000604047981 */ /* 0x000ea2000c1e1d00 */
[C---:B------:R-:W-:Y:S01]  /*0280*/  IMAD R11, R13.reuse, UR8, R14 ;  /* 0x000000080d0b7c24 */ /* 0x040fe2000f8e020e */
[----:B------:R-:W-:-:S03]  /*0290*/  IADD3 R13, R13, UR4, RZ ;  /* 0x000000040d0d7c10 */ /* 0x000fc6000fffe0ff */
[----:B---3--:R-:W-:Y:S01]  /*02a0*/  IMAD.WIDE.U32 R10, R11, 0x10, R8 ;  /* 0x000000100b0a7825 */ /* 0x008fe200078e0008 */
[----:B------:R-:W-:-:S04]  /*02b0*/  ISETP.GE.U32.AND P0, PT, R13, R0, PT ;  /* 0x000000000d00720c */ /* 0x000fc80003f06070 */
[----:B--2---:R2:W-:Y:S09]  /*02c0*/  STG.E.128 desc[UR6][R10.64], R4 ;  /* 0x000000040a007986 */ /* 0x0045f2000c101d06 */
[----:B------:R-:W-:Y:S05]  /*02d0*/  @!P0 BRA `(.L_x_74) ;  /* 0xfffffffc00dc8947 */ /* 0x000fea000383ffff */
[----:B------:R-:W-:Y:S05]  /*02e0*/  EXIT ;  /* 0x000000000000794d */ /* 0x000fea0003800000 */
.L_x_76:
        /* <DEDUP_REMOVED lines=9> */
.L_x_995:


//--------------------- .text._ZN2at6native40_GLOBAL__N__2351210d_8_Shape_cu_49f7391c26CatArrayBatchedCopy_contigINS1_10OpaqueTypeILj16EEEjLi1ELi64ELi64EEEvPT_NS1_25CatArrInputTensorMetadataIS5_T0_XT2_EXT3_EEENS1_16TensorSizeStrideIS8_Lj4EEEiS8_ --------------------------
	.section	.text._ZN2at6native40_GLOBAL__N__2351210d_8_Shape_cu_49f7391c26CatArrayBatchedCopy_contigINS1_10OpaqueTypeILj16EEEjLi1ELi64ELi64EEEvPT_NS1_25CatArrInputTensorMetadataIS5_T0_XT2_EXT3_EEENS1_16TensorSizeStrideIS8_Lj4EEEiS8_,"ax",@progbits
	.align	128
.text._ZN2at6native40_GLOBAL__N__2351210d_8_Shape_cu_49f7391c26CatArrayBatchedCopy_contigINS1_10OpaqueTypeILj16EEEjLi1ELi64ELi64EEEvPT_NS1_25CatArrInputTensorMetadataIS5_T0_XT2_EXT3_EEENS1_16TensorSizeStrideIS8_Lj4EEEiS8_:
        .type           _ZN2at6native40_GLOBAL__N__2351210d_8_Shape_cu_49f7391c26CatArrayBatchedCopy_contigINS1_10OpaqueTypeILj16EEEjLi1ELi64ELi64EEEvPT_NS1_25CatArrInputTensorMetadataIS5_T0_XT2_EXT3_EEENS1_16TensorSizeStrideIS8_Lj4EEEiS8_,@function
        .size           _ZN2at6native40_GLOBAL__N__2351210d_8_Shape_cu_49f7391c26CatArrayBatchedCopy_contigINS1_10OpaqueTypeILj16EEEjLi1ELi64ELi64EEEvPT_NS1_25CatArrInputTensorMetadataIS5_T0_XT2_EXT3_EEENS1_16TensorSizeStrideIS8_Lj4EEEiS8_,(.L_x_996 - _ZN2at6native40_GLOBAL__N__2351210d_8_Shape_cu_49f7391c26CatArrayBatchedCopy_contigINS1_10OpaqueTypeILj16EEEjLi1ELi64ELi64EEEvPT_NS1_25CatArrInputTensorMetadataIS5_T0_XT2_EXT3_EEENS1_16TensorSizeStrideIS8_Lj4EEEiS8_)
        .other          _ZN2at6native40_GLOBAL__N__2351210d_8_Shape_cu_49f7391c26CatArrayBatchedCopy_contigINS1_10OpaqueTypeILj16EEEjLi1ELi64ELi64EEEvPT_NS1_25CatArrInputTensorMetadataIS5_T0_XT2_EXT3_EEENS1_16TensorSizeStrideIS8_Lj4EEEiS8_,@"STO_CUDA_ENTRY STV_DEFAULT"
_ZN2at6native40_GLOBAL__N__2351210d_8_Shape_cu_49f7391c26CatArrayBatchedCopy_contigINS1_10OpaqueTypeILj16EEEjLi1ELi64ELi64EEEvPT_NS1_25CatArrInputTensorMetadataIS5_T0_XT2_EXT3_EEENS1_16TensorSizeStrideIS8_Lj4EEEiS8_:
        /* <DEDUP_REMOVED lines=11> */
[----:B------:R-:W-:Y:S01]  /*00b0*/  SHF.L.U32 R2, R2, 0x3, RZ ;  /* 0x0000000302027819 */ /* 0x000fe200000006ff */
[----:B------:R-:W0:Y:S01]  /*00c0*/  LDC R4, c[0x0][R4+0x410] ;  /* 0x0001040004047b82 */ /* 0x000e220000000800 */
[----:B------:R-:W-:Y:S01]  /*00d0*/  ULDC UR5, c[0x0][0xc] ;  /* 0x0000030000057ab9 */ /* 0x000fe20000000800 */
[----:B------:R-:W-:Y:S01]  /*00e0*/  ULDC.64 UR6, c[0x0][0x208] ;  /* 0x0000820000067ab9 */ /* 0x000fe20000000a00 */
[----:B------:R-:W-:-:S03]  /*00f0*/  UIMAD UR4, UR4, UR5, URZ ;  /* 0x00000005040472a4 */ /* 0x000fc6000f8e023f */
[----:B------:R-:W-:Y:S02]  /*0100*/  ULDC UR5, c[0x0][0xf7c] ;  /* 0x0003df0000057ab9 */ /* 0x000fe40000000800 */
[----:B------:R-:W1:Y:S08]  /*0110*/  LDC.64 R10, c[0x0][0x210] ;  /* 0x00008400ff0a7b82 */ /* 0x000e700000000a00 */
[----:B------:R-:W2:Y:S01]  /*0120*/  LDC.64 R2, c[0x0][R2+0x218] ;  /* 0x0000860002027b82 */ /* 0x000ea20000000a00 */
[----:B0-----:R-:W-:Y:S01]  /*0130*/  IMAD R15, R4, UR5, RZ ;  /* 0x00000005040f7c24 */ /* 0x001fe2000f8e02ff */
[----:B------:R-:W-:-:S06]  /*0140*/  ULDC UR5, c[0x0][0xf68] ;  /* 0x0003da0000057ab9 */ /* 0x000fcc0000000800 */
.L_x_77:
[----:B0-2---:R-:W-:-:S06]  /*0150*/  IMAD.WIDE.U32 R4, R0, 0x10, R2 ;  /* 0x0000001000047825 */ /* 0x005fcc00078e0002 */
[----:B------:R-:W2:Y:S01]  /*0160*/  LDG.E.128 R4, desc[UR6][R4.64] ;  /* 0x0000000604047981 */ /* 0x000ea2000c1e1d00 */
[C---:B------:R-:W-:Y:S01]  /*0170*/  IMAD R9, R0.reuse, UR5, R15 ;  /* 0x0000000500097c24 */ /* 0x040fe2000f8e020f */
[----:B------:R-:W-:-:S03]  /*0180*/  IADD3 R0, R0, UR4, RZ ;  /* 0x0000000400007c10 */ /* 0x000fc6000fffe0ff */
[----:B-1----:R-:W-:Y:S01]  /*0190*/  IMAD.WIDE.U32 R8, R9, 0x10, R10 ;  /* 0x0000001009087825 */ /* 0x002fe200078e000a */
[----:B------:R-:W-:-:S04]  /*01a0*/  ISETP.GE.U32.AND P0, PT, R0, R13, PT ;  /* 0x0000000d0000720c */ /* 0x000fc80003f06070 */
[----:B--2---:R0:W-:Y:S09]  /*01b0*/  STG.E.128 desc[UR6][R8.64], R4 ;  /* 0x0000000408007986 */ /* 0x0041f2000c101d06 */
[----:B------:R-:W-:Y:S05]  /*01c0*/  @!P0 BRA `(.L_x_77) ;  /* 0xfffffffc00e08947 */ /* 0x000fea000383ffff */
[----:B------:R-:W-:Y:S05]  /*01d0*/  EXIT ;  /* 0x000000000000794d */ /* 0x000fea0003800000 */
.L_x_78:
        /* <DEDUP_REMOVED lines=10> */
.L_x_996:


//--------------------- .text._ZN2at6native40_GLOBAL__N__2351210d_8_Shape_cu_49f7391c35CatArrayBatchedCopy_alignedK_contigINS1_10OpaqueTypeILj16EEEjLi1ELi64ELi64ELi8EEEvPT_NS1_25CatArrInputTensorMetadataIS5_T0_XT2_EXT3_EEENS1_16TensorSizeStrideIS8_Lj4EEEiS8_ --------------------------
	.section	.text._ZN2at6native40_GLOBAL__N__2351210d_8_Shape_cu_49f7391c35CatArrayBatchedCopy_alignedK_contigINS1_10OpaqueTypeILj16EEEjLi1ELi64ELi64ELi8EEEvPT_NS1_25CatArrInputTensorMetadataIS5_T0_XT2_EXT3_EEENS1_16TensorSizeStrideIS8_Lj4EEEiS8_,"ax",@progbits
	.align	128
.text._ZN2at6native40_GLOBAL__N__2351210d_8_Shape_cu_49f7391c35CatArrayBatchedCopy_alignedK_contigINS1_10OpaqueTypeILj16EEEjLi1ELi64ELi64ELi8EEEvPT_NS1_25CatArrInputTensorMetadataIS5_T0_XT2_EXT3_EEENS1_16TensorSizeStrideIS8_Lj4EEEiS8_:
        .type           _ZN2at6native40_GLOBAL__N__2351210d_8_Shape_cu_49f7391c35CatArrayBatchedCopy_alignedK_contigINS1_10OpaqueTypeILj16EEEjLi1ELi64ELi64ELi8EEEvPT_NS1_25CatArrInputTensorMetadataIS5_T0_XT2_EXT3_EEENS1_16TensorSizeStrideIS8_Lj4EEEiS8_,@function
        .size           _ZN2at6native40_GLOBAL__N__2351210d_8_Shape_cu_49f7391c35CatArrayBatchedCopy_alignedK_contigINS1_10OpaqueTypeILj16EEEjLi1ELi64ELi64ELi8EEEvPT_NS1_25CatArrInputTensorMetadataIS5_T0_XT2_EXT3_EEENS1_16TensorSizeStrideIS8_Lj4EEEiS8_,(.L_x_997 - _ZN2at6native40_GLOBAL__N__2351210d_8_Shape_cu_49f7391c35CatArrayBatchedCopy_alignedK_contigINS1_10OpaqueTypeILj16EEEjLi1ELi64ELi64ELi8EEEvPT_NS1_25CatArrInputTensorMetadataIS5_T0_XT2_EXT3_EEENS1_16TensorSizeStrideIS8_Lj4EEEiS8_)
        .other          _ZN2at6native40_GLOBAL__N__2351210d_8_Shape_cu_49f7391c35CatArrayBatchedCopy_alignedK_contigINS1_10OpaqueTypeILj16EEEjLi1ELi64ELi64ELi8EEEvPT_NS1_25CatArrInputTensorMetadataIS5_T0_XT2_EXT3_EEENS1_16TensorSizeStrideIS8_Lj4EEEiS8_,@"STO_CUDA_ENTRY STV_DEFAULT"
_ZN2at6native40_GLOBAL__N__2351210d_8_Shape_cu_49f7391c35CatArrayBatchedCopy_alignedK_contigINS1_10OpaqueTypeILj16EEEjLi1ELi64ELi64ELi8EEEvPT_NS1_25CatArrInputTensorMetadataIS5_T0_XT2_EXT3_EEENS1_16TensorSizeStrideIS8_Lj4EEEiS8_:
        /* <DEDUP_REMOVED lines=17> */
[----:B------:R-:W-:Y:S01]  /*0110*/  ULDC UR8, c[0x0][0xf68] ;  /* 0x0003da0000087ab9 */ /* 0x000fe20000000800 */
[----:B------:R-:W-:Y:S01]  /*0120*/  BSSY B0, `(.L_x_79) ;  /* 0x0000010000007945 */ /* 0x000fe20003800000 */
[----:B------:R-:W1:Y:S01]  /*0130*/  LDC.64 R2, c[0x0][R2+0x218] ;  /* 0x0000860002027b82 */ /* 0x000e620000000a00 */
[----:B0-----:R-:W-:-:S09]  /*0140*/  IMAD R27, R27, UR7, RZ ;  /* 0x000000071b1b7c24 */ /* 0x001fd2000f8e02ff */
[----:B------:R-:W-:Y:S05]  /*0150*/  @P0 BRA `(.L_x_80) ;  /* 0x0000000000300947 */ /* 0x000fea0003800000 */
[----:B------:R-:W0:Y:S08]  /*0160*/  LDC R8, c[0x0][0xc] ;  /* 0x00000300ff087b82 */ /* 0x000e300000000800 */
[----:B------:R-:W2:Y:S01]  /*0170*/  LDC.64 R12, c[0x0][0x210] ;  /* 0x00008400ff0c7b82 */ /* 0x000ea20000000a00 */
[----:B0-----:R-:W-:-:S07]  /*0180*/  IMAD R8, R8, UR6, RZ ;  /* 0x0000000608087c24 */ /* 0x001fce000f8e02ff */
.L_x_81:
[----:B01----:R-:W-:-:S06]  /*0190*/  IMAD.WIDE.U32 R4, R9, 0x10, R2 ;  /* 0x0000001009047825 */ /* 0x003fcc00078e0002 */
[----:B------:R-:W3:Y:S01]  /*01a0*/  LDG.E.128 R4, desc[UR4][R4.64] ;  /* 0x0000000404047981 */ /* 0x000ee2000c1e1d00 */
[----:B------:R-:W-:Y:S01]  /*01b0*/  IMAD R11, R9, UR8, R27 ;  /* 0x00000008090b7c24 */ /* 0x000fe2000f8e021b */
[----:B------:R-:W-:-:S03]  /*01c0*/  IADD3 R9, R8, R9, RZ ;  /* 0x0000000908097210 */ /* 0x000fc60007ffe0ff */
[----:B--2---:R-:W-:Y:S01]  /*01d0*/  IMAD.WIDE.U32 R10, R11, 0x10, R12 ;  /* 0x000000100b0a7825 */ /* 0x004fe200078e000c */
[----:B------:R-:W-:-:S04]  /*01e0*/  IADD3 R15, R9, 0x1, RZ ;  /* 0x00000001090f7810 */ /* 0x000fc80007ffe0ff */
[----:B------:R-:W-:Y:S01]  /*01f0*/  ISETP.GT.U32.AND P0, PT, R15, R0, PT ;  /* 0x000000000f00720c */ /* 0x000fe20003f04070 */
[----:B---3--:R0:W-:-:S12]  /*0200*/  STG.E.128 desc[UR4][R10.64], R4 ;  /* 0x000000040a007986 */ /* 0x0081d8000c101d04 */
[----:B------:R-:W-:Y:S05]  /*0210*/  @!P0 BRA `(.L_x_81) ;  /* 0xfffffffc00dc8947 */ /* 0x000fea000383ffff */
.L_x_80:
[----:B------:R-:W-:Y:S05]  /*0220*/  BSYNC B0 ;  /* 0x0000000000007941 */ /* 0x000fea0003800000 */
.L_x_79:
[----:B------:R-:W-:-:S13]  /*0230*/  ISETP.GT.U32.AND P0, PT, R0, R9, PT ;  /* 0x000000090000720c */ /* 0x000fda0003f04070 */
[----:B------:R-:W-:Y:S05]  /*0240*/  @!P0 EXIT ;  /* 0x000000000000894d */ /* 0x000fea0003800000 */
[----:B0-----:R-:W-:Y:S01]  /*0250*/  IMAD.IADD R4, R0, 0x1, -R9 ;  /* 0x0000000100047824 */ /* 0x001fe200078e0a09 */
[----:B------:R-:W-:Y:S01]  /*0260*/  BSSY B0, `(.L_x_82) ;  /* 0x0000012000007945 */ /* 0x000fe20003800000 */
[----:B------:R-:W-:-:S03]  /*0270*/  MOV R19, R9 ;  /* 0x0000000900137202 */ /* 0x000fc60000000f00 */
[----:B------:R-:W-:-:S13]  /*0280*/  LOP3.LUT P0, R4, R4, 0x3, RZ, 0xc0, !PT ;  /* 0x0000000304047812 */ /* 0x000fda000780c0ff */
[----:B------:R-:W-:Y:S05]  /*0290*/  @!P0 BRA `(.L_x_83) ;  /* 0x0000000000388947 */ /* 0x000fea0003800000 */
[----:B------:R-:W0:Y:S01]  /*02a0*/  LDC R14, c[0x0][0xf68] ;  /* 0x0003da00ff0e7b82 */ /* 0x000e220000000800 */
[----:B------:R-:W-:Y:S01]  /*02b0*/  MOV R8, R4 ;  /* 0x0000000400087202 */ /* 0x000fe20000000f00 */
[----:B------:R-:W-:-:S06]  /*02c0*/  IMAD.MOV.U32 R19, RZ, RZ, R9 ;  /* 0x000000ffff137224 */ /* 0x000fcc00078e0009 */
[----:B------:R-:W2:Y:S01]  /*02d0*/  LDC.64 R12, c[0x0][0x210] ;  /* 0x00008400ff0c7b82 */ /* 0x000ea20000000a00 */
[----:B0-----:R-:W-:-:S07]  /*02e0*/  IMAD R15, R9, R14, R27 ;  /* 0x0000000e090f7224 */ /* 0x001fce00078e021b */
.L_x_84:
[----:B01----:R-:W-:-:S06]  /*02f0*/  IMAD.WIDE.U32 R4, R19, 0x10, R2 ;  /* 0x0000001013047825 */ /* 0x003fcc00078e0002 */
[----:B------:R-:W3:Y:S01]  /*0300*/  LDG.E.128 R4, desc[UR4][R4.64] ;  /* 0x0000000404047981 */ /* 0x000ee2000c1e1d00 */
[----:B--2---:R-:W-:Y:S01]  /*0310*/  IMAD.WIDE.U32 R10, R15, 0x10, R12 ;  /* 0x000000100f0a7825 */ /* 0x004fe200078e000c */
[----:B------:R-:W-:Y:S02]  /*0320*/  IADD3 R8, R8, -0x1, RZ ;  /* 0xffffffff08087810 */ /* 0x000fe40007ffe0ff */
[----:B------:R-:W-:Y:S02]  /*0330*/  IADD3 R19, R19, 0x1, RZ ;  /* 0x0000000113137810 */ /* 0x000fe40007ffe0ff */
[----:B------:R-:W-:Y:S02]  /*0340*/  ISETP.NE.AND P0, PT, R8, RZ, PT ;  /* 0x000000ff0800720c */ /* 0x000fe40003f05270 */
[----:B------:R-:W-:Y:S01]  /*0350*/  IADD3 R15, R15, R14, RZ ;  /* 0x0000000e0f0f7210 */ /* 0x000fe20007ffe0ff */
[----:B---3--:R0:W-:Y:S10]  /*0360*/  STG.E.128 desc[UR4][R10.64], R4 ;  /* 0x000000040a007986 */ /* 0x0081f4000c101d04 */
[----:B------:R-:W-:Y:S05]  /*0370*/  @P0 BRA `(.L_x_84) ;  /* 0xfffffffc00dc0947 */ /* 0x000fea000383ffff */
.L_x_83:
[----:B------:R-:W-:Y:S05]  /*0380*/  BSYNC B0 ;  /* 0x0000000000007941 */ /* 0x000fea0003800000 */
.L_x_82:
[----:B0-----:R-:W-:-:S05]  /*0390*/  LOP3.LUT R5, RZ, R9, RZ, 0x33, !PT ;  /* 0x00000009ff057212 */ /* 0x001fca00078e33ff */
[----:B------:R-:W-:-:S05]  /*03a0*/  IMAD.IADD R5, R0, 0x1, R5 ;  /* 0x0000000100057824 */ /* 0x000fca00078e0205 */
[----:B------:R-:W-:-:S13]  /*03b0*/  ISETP.GE.U32.AND P0, PT, R5, 0x3, PT ;  /* 0x000000030500780c */ /* 0x000fda0003f06070 */
[----:B------:R-:W-:Y:S05]  /*03c0*/  @!P0 EXIT ;  /* 0x000000000000894d */ /* 0x000fea0003800000 */
[----:B------:R-:W0:Y:S01]  /*03d0*/  LDC R18, c[0x0][0xf68] ;  /* 0x0003da00ff127b82 */ /* 0x000e220000000800 */
[C---:B------:R-:W-:Y:S02]  /*03e0*/  IADD3 R21, R19.reuse, 0x1, RZ ;  /* 0x0000000113157810 */ /* 0x040fe40007ffe0ff */
[C---:B------:R-:W-:Y:S02]  /*03f0*/  IADD3 R23, R19.reuse, 0x2, RZ ;  /* 0x0000000213177810 */ /* 0x040fe40007ffe0ff */
[----:B------:R-:W-:-:S03]  /*0400*/  IADD3 R25, R19, 0x3, RZ ;  /* 0x0000000313197810 */ /* 0x000fc60007ffe0ff */
[----:B------:R-:W2:Y:S01]  /*0410*/  LDC.64 R16, c[0x0][0x210] ;  /* 0x00008400ff107b82 */ /* 0x000ea20000000a00 */
[-CC-:B0-----:R-:W-:Y:S02]  /*0420*/  IMAD R21, R21, R18.reuse, R27.reuse ;  /* 0x0000001215157224 */ /* 0x181fe400078e021b */
[-CC-:B------:R-:W-:Y:S02]  /*0430*/  IMAD R23, R23, R18.reuse, R27.reuse ;  /* 0x0000001217177224 */ /* 0x180fe400078e021b */
[-CC-:B------:R-:W-:Y:S02]  /*0440*/  IMAD R25, R25, R18.reuse, R27.reuse ;  /* 0x0000001219197224 */ /* 0x180fe400078e021b */
[----:B------:R-:W-:-:S07]  /*0450*/  IMAD R27, R19, R18, R27 ;  /* 0x00000012131b7224 */ /* 0x000fce00078e021b */
.L_x_85:
[----:B01----:R-:W-:-:S06]  /*0460*/  IMAD.WIDE.U32 R4, R19, 0x10, R2 ;  /* 0x0000001013047825 */ /* 0x003fcc00078e0002 */
[----:B------:R-:W3:Y:S01]  /*0470*/  LDG.E.128 R4, desc[UR4][R4.64] ;  /* 0x0000000404047981 */ /* 0x000ee2000c1e1d00 */
[----:B------:R-:W-:Y:S02]  /*0480*/  VIADD R9, R19, 0x1 ;  /* 0x0000000113097836 */ /* 0x000fe40000000000 */
[----:B--2---:R-:W-:-:S04]  /*0490*/  IMAD.WIDE.U32 R28, R27, 0x10, R16 ;  /* 0x000000101b1c7825 */ /* 0x004fc800078e0010 */
[--C-:B------:R-:W-:Y:S01]  /*04a0*/  IMAD.WIDE.U32 R8, R9, 0x10, R2.reuse ;  /* 0x0000001009087825 */ /* 0x100fe200078e0002 */
[----:B------:R-:W-:Y:S01]  /*04b0*/  IADD3 R13, R19, 0x2, RZ ;  /* 0x00000002130d7810 */ /* 0x000fe20007ffe0ff */
[----:B---3--:R0:W-:Y:S04]  /*04c0*/  STG.E.128 desc[UR4][R28.64], R4 ;  /* 0x000000041c007986 */ /* 0x0081e8000c101d04 */
[----:B------:R-:W2:Y:S01]  /*04d0*/  LDG.E.128 R8, desc[UR4][R8.64] ;  /* 0x0000000408087981 */ /* 0x000ea2000c1e1d00 */
[----:B------:R-:W-:-:S04]  /*04e0*/  IMAD.WIDE.U32 R12, R13, 0x10, R2 ;  /* 0x000000100d0c7825 */ /* 0x000fc800078e0002 */
[----:B0-----:R-:W-:-:S05]  /*04f0*/  IMAD.WIDE.U32 R28, R21, 0x10, R16 ;  /* 0x00000010151c7825 */ /* 0x001fca00078e0010 */
[----:B--2---:R0:W-:Y:S04]  /*0500*/  STG.E.128 desc[UR4][R28.64], R8 ;  /* 0x000000081c007986 */ /* 0x0041e8000c101d04 */
[----:B------:R-:W2:Y:S01]  /*0510*/  LDG.E.128 R12, desc[UR4][R12.64] ;  /* 0x000000040c0c7981 */ /* 0x000ea2000c1e1d00 */
[----:B------:R-:W-:-:S05]  /*0520*/  IADD3 R20, R19, 0x3, RZ ;  /* 0x0000000313147810 */ /* 0x000fca0007ffe0ff */
[----:B------:R-:W-:-:S04]  /*0530*/  IMAD.WIDE.U32 R4, R20, 0x10, R2 ;  /* 0x0000001014047825 */ /* 0x000fc800078e0002 */
[----:B0-----:R-:W-:-:S05]  /*0540*/  IMAD.WIDE.U32 R10, R23, 0x10, R16 ;  /* 0x00000010170a7825 */ /* 0x001fca00078e0010 */
[----:B--2---:R0:W-:Y:S04]  /*0550*/  STG.E.128 desc[UR4][R10.64], R12 ;  /* 0x0000000c0a007986 */ /* 0x0041e8000c101d04 */
[----:B------:R-:W2:Y:S01]  /*0560*/  LDG.E.128 R4, desc[UR4][R4.64] ;  /* 0x0000000404047981 */ /* 0x000ea2000c1e1d00 */
[----:B------:R-:W-:Y:S01]  /*0570*/  IMAD.WIDE.U32 R28, R25, 0x10, R16 ;  /* 0x00000010191c7825 */ /* 0x000fe200078e0010 */
[----:B------:R-:W-:Y:S02]  /*0580*/  IADD3 R19, R19, 0x4, RZ ;  /* 0x0000000413137810 */ /* 0x000fe40007ffe0ff */
[C---:B------:R-:W-:Y:S01]  /*0590*/  LEA R23, R18.reuse, R23, 0x2 ;  /* 0x0000001712177211 */ /* 0x040fe200078e10ff */
[----:B------:R-:W-:Y:S01]  /*05a0*/  IMAD R21, R18, 0x4, R21 ;  /* 0x0000000412157824 */ /* 0x000fe200078e0215 */
[----:B------:R-:W-:-:S02]  /*05b0*/  ISETP.GE.U32.AND P0, PT, R19, R0, PT ;  /* 0x000000001300720c */ /* 0x000fc40003f06070 */
[C---:B------:R-:W-:Y:S02]  /*05c0*/  LEA R25, R18.reuse, R25, 0x2 ;  /* 0x0000001912197211 */ /* 0x040fe400078e10ff */
[----:B------:R-:W-:Y:S01]  /*05d0*/  LEA R27, R18, R27, 0x2 ;  /* 0x0000001b121b7211 */ /* 0x000fe200078e10ff */
[----:B--2---:R0:W-:Y:S08]  /*05e0*/  STG.E.128 desc[UR4][R28.64], R4 ;  /* 0x000000041c007986 */ /* 0x0041f0000c101d04 */
[----:B------:R-:W-:Y:S05]  /*05f0*/  @!P0 BRA `(.L_x_85) ;  /* 0xfffffffc00988947 */ /* 0x000fea000383ffff */
[----:B------:R-:W-:Y:S05]  /*0600*/  EXIT ;  /* 0x000000000000794d */ /* 0x000fea0003800000 */
.L_x_86:
        /* <DEDUP_REMOVED lines=15> */
.L_x_997:


//--------------------- .text._ZN2at6native40_GLOBAL__N__2351210d_8_Shape_cu_49f7391c35CatArrayBatchedCopy_alignedK_contigINS1_10OpaqueTypeILj16EEEjLi1ELi64ELi64ELi16EEEvPT_NS1_25CatArrInputTensorMetadataIS5_T0_XT2_EXT3_EEENS1_16TensorSizeStrideIS8_Lj4EEEiS8_ --------------------------
	.section	.text._ZN2at6native40_GLOBAL__N__2351210d_8_Shape_cu_49f7391c35CatArrayBatchedCopy_alignedK_contigINS1_10OpaqueTypeILj16EEEjLi1ELi64ELi64ELi16EEEvPT_NS1_25CatArrInputTensorMetadataIS5_T0_XT2_EXT3_EEENS1_16TensorSizeStrideIS8_Lj4EEEiS8_,"ax",@progbits
	.align	128
.text._ZN2at6native40_GLOBAL__N__2351210d_8_Shape_cu_49f7391c35CatArrayBatchedCopy_alignedK_contigINS1_10OpaqueTypeILj16EEEjLi1ELi64ELi64ELi16EEEvPT_NS1_25CatArrInputTensorMetadataIS5_T0_XT2_EXT3_EEENS1_16TensorSizeStrideIS8_Lj4EEEiS8_:
        .type           _ZN2at6native40_GLOBAL__N__2351210d_8_Shape_cu_49f7391c35CatArrayBatchedCopy_alignedK_contigINS1_10OpaqueTypeILj16EEEjLi1ELi64ELi64ELi16EEEvPT_NS1_25CatArrInputTensorMetadataIS5_T0_XT2_EXT3_EEENS1_16TensorSizeStrideIS8_Lj4EEEiS8_,@function
        .size           _ZN2at6native40_GLOBAL__N__2351210d_8_Shape_cu_49f7391c35CatArrayBatchedCopy_alignedK_contigINS1_10OpaqueTypeILj16EEEjLi1ELi64ELi64ELi16EEEvPT_NS1_25CatArrInputTensorMetadataIS5_T0_XT2_EXT3_EEENS1_16TensorSizeStrideIS8_Lj4EEEiS8_,(.L_x_998 - _ZN2at6native40_GLOBAL__N__2351210d_8_Shape_cu_49f7391c35CatArrayBatchedCopy_alignedK_contigINS1_10OpaqueTypeILj16EEEjLi1ELi64ELi64ELi16EEEvPT_NS1_25CatArrInputTensorMetadataIS5_T0_XT2_EXT3_EEENS1_16TensorSizeStrideIS8_Lj4EEEiS8_)
        .other          _ZN2at6native40_GLOBAL__N__2351210d_8_Shape_cu_49f7391c35CatArrayBatchedCopy_alignedK_contigINS1_10OpaqueTypeILj16EEEjLi1ELi64ELi64ELi16EEEvPT_NS1_25CatArrInputTensorMetadataIS5_T0_XT2_EXT3_EEENS1_16TensorSizeStrideIS8_Lj4EEEiS8_,@"STO_CUDA_ENTRY STV_DEFAULT"
_ZN2at6native40_GLOBAL__N__2351210d_8_Shape_cu_49f7391c35CatArrayBatchedCopy_alignedK_contigINS1_10OpaqueTypeILj16EEEjLi1ELi64ELi64ELi16EEEvPT_NS1_25CatArrInputTensorMetadataIS5_T0_XT2_EXT3_EEENS1_16TensorSizeStrideIS8_Lj4EEEiS8_:
        /* <DEDUP_REMOVED lines=25> */
.L_x_89:
        /* <DEDUP_REMOVED lines=9> */
.L_x_88:
[----:B------:R-:W-:Y:S05]  /*0220*/  BSYNC B0 ;  /* 0x0000000000007941 */ /* 0x000fea0003800000 */
.L_x_87:
        /* <DEDUP_REMOVED lines=12> */
.L_x_92:
        /* <DEDUP_REMOVED lines=9> */
.L_x_91:
[----:B------:R-:W-:Y:S05]  /*0380*/  BSYNC B0 ;  /* 0x0000000000007941 */ /* 0x000fea0003800000 */
.L_x_90:
        /* <DEDUP_REMOVED lines=13> */
.L_x_93:
        /* <DEDUP_REMOVED lines=27> */
.L_x_94:
        /* <DEDUP_REMOVED lines=15> */
.L_x_998:


//--------------------- .text._ZN2at6native40_GLOBAL__N__2351210d_8_Shape_cu_49f7391c30CatArrayBatchedCopy_vectorizedINS1_10OpaqueTypeILj16EEEjLi1ELi64ELi64ELi16ELi1EEEvPcNS1_25CatArrInputTensorMetadataIT_T0_XT2_EXT3_EEENS1_16TensorSizeStrideIS8_Lj4EEEiS8_ --------------------------
	.section	.text._ZN2at6native40_GLOBAL__N__2351210d_8_Shape_cu_49f7391c30CatArrayBatchedCopy_vectorizedINS1_10OpaqueTypeILj16EEEjLi1ELi64ELi64ELi16ELi1EEEvPcNS1_25CatArrInputTensorMetadataIT_T0_XT2_EXT3_EEENS1_16TensorSizeStrideIS8_Lj4EEEiS8_,"ax",@progbits
	.align	128
.text._ZN2at6native40_GLOBAL__N__2351210d_8_Shape_cu_49f7391c30CatArrayBatchedCopy_vectorizedINS1_10OpaqueTypeILj16EEEjLi1ELi64ELi64ELi16ELi1EEEvPcNS1_25CatArrInputTensorMetadataIT_T0_XT2_EXT3_EEENS1_16TensorSizeStrideIS8_Lj4EEEiS8_:
        .type           _ZN2at6native40_GLOBAL__N__2351210d_8_Shape_cu_49f7391c30CatArrayBatchedCopy_vectorizedINS1_10OpaqueTypeILj16EEEjLi1ELi64ELi64ELi16ELi1EEEvPcNS1_25CatArrInputTensorMetadataIT_T0_XT2_EXT3_EEENS1_16TensorSizeStrideIS8_Lj4EEEiS8_,@function
        .size           _ZN2at6native40_GLOBAL__N__2351210d_8_Shape_cu_49f7391c30CatArrayBatchedCopy_vectorizedINS1_10OpaqueTypeILj16EEEjLi1ELi64ELi64ELi16ELi1EEEvPcNS1_25CatArrInputTensorMetadataIT_T0_XT2_EXT3_EEENS1_16TensorSizeStrideIS8_Lj4EEEiS8_,(.L_x_999 - _ZN2at6native40_GLOBAL__N__2351210d_8_Shape_cu_49f7391c30CatArrayBatchedCopy_vectorizedINS1_10OpaqueTypeILj16EEEjLi1ELi64ELi64ELi16ELi1EEEvPcNS1_25CatArrInputTensorMetadataIT_T0_XT2_EXT3_EEENS1_16TensorSizeStrideIS8_Lj4EEEiS8_)
        .other          _ZN2at6native40_GLOBAL__N__2351210d_8_Shape_cu_49f7391c30CatArrayBatchedCopy_vectorizedINS1_10OpaqueTypeILj16EEEjLi1ELi64ELi64ELi16ELi1EEEvPcNS1_25CatArrInputTensorMetadataIT_T0_XT2_EXT3_EEENS1_16TensorSizeStrideIS8_Lj4EEEiS8_,@"STO_CUDA_ENTRY STV_DEFAULT"
_ZN2at6native40_GLOBAL__N__2351210d_8_Shape_cu_49f7391c30CatArrayBatchedCopy_vectorizedINS1_10OpaqueTypeILj16EEEjLi1ELi64ELi64ELi16ELi1EEEvPcNS1_25CatArrInputTensorMetadataIT_T0_XT2_EXT3_EEENS1_16TensorSizeStrideIS8_Lj4EEEiS8_:
        /* <DEDUP_REMOVED lines=11> */
[----:B------:R-:W-:Y:S01]  /*00b0*/  IMAD.SHL.U32 R2, R2, 0x8, RZ ;  /* 0x0000000802027824 */ /* 0x000fe200078e00ff */
[----:B------:R-:W0:Y:S01]  /*00c0*/  LDC R4, c[0x0][R4+0x410] ;  /* 0x0001040004047b82 */ /* 0x000e220000000800 */
[----:B------:R-:W-:Y:S01]  /*00d0*/  ULDC UR5, c[0x0][0xc] ;  /* 0x0000030000057ab9 */ /* 0x000fe20000000800 */
[----:B------:R-:W-:Y:S01]  /*00e0*/  ULDC.64 UR6, c[0x0][0x208] ;  /* 0x0000820000067ab9 */ /* 0x000fe20000000a00 */
[----:B------:R-:W-:Y:S01]  /*00f0*/  UIMAD UR4, UR4, UR5, URZ ;  /* 0x00000005040472a4 */ /* 0x000fe2000f8e023f */
[----:B------:R-:W-:Y:S02]  /*0100*/  ULDC.64 UR8, c[0x0][0x210] ;  /* 0x0000840000087ab9 */ /* 0x000fe40000000a00 */
[----:B------:R-:W-:Y:S02]  /*0110*/  ULDC UR5, c[0x0][0xf7c] ;  /* 0x0003df0000057ab9 */ /* 0x000fe40000000800 */
[----:B------:R-:W1:Y:S01]  /*0120*/  LDC.64 R2, c[0x0][R2+0x218] ;  /* 0x0000860002027b82 */ /* 0x000e620000000a00 */
[----:B0-----:R-:W-:Y:S01]  /*0130*/  IMAD R10, R4, UR5, RZ ;  /* 0x00000005040a7c24 */ /* 0x001fe2000f8e02ff */
[----:B------:R-:W-:-:S06]  /*0140*/  ULDC UR5, c[0x0][0xf68] ;  /* 0x0003da0000057ab9 */ /* 0x000fcc0000000800 */
.L_x_95:
[----:B01----:R-:W-:-:S06]  /*0150*/  IMAD.WIDE.U32 R4, R0, 0x10, R2 ;  /* 0x0000001000047825 */ /* 0x003fcc00078e0002 */
[----:B------:R-:W2:Y:S01]  /*0160*/  LDG.E.128 R4, desc[UR6][R4.64] ;  /* 0x0000000604047981 */ /* 0x000ea2000c1e1d00 */
[C---:B------:R-:W-:Y:S02]  /*0170*/  IMAD R9, R0.reuse, UR5, RZ ;  /* 0x0000000500097c24 */ /* 0x040fe4000f8e02ff */
[----:B------:R-:W-:-:S03]  /*0180*/  VIADD R0, R0, UR4 ;  /* 0x0000000400007c36 */ /* 0x000fc60008000000 */
        /* <DEDUP_REMOVED lines=8> */
.L_x_96:
        /* <DEDUP_REMOVED lines=15> */
.L_x_999:


//--------------------- .text._ZN2at6native40_GLOBAL__N__2351210d_8_Shape_cu_49f7391c19CatArrayBatchedCopyINS1_10OpaqueTypeILj8EEEjLi4ELi64ELi64EEEvPT_NS1_25CatArrInputTensorMetadataIS5_T0_XT2_EXT3_EEENS1_16TensorSizeStrideIS8_Lj4EEEiS8_ --------------------------
	.section	.text._ZN2at6native40_GLOBAL__N__2351210d_8_Shape_cu_49f7391c19CatArrayBatchedCopyINS1_10OpaqueTypeILj8EEEjLi4ELi64ELi64EEEvPT_NS1_25CatArrInputTensorMetadataIS5_T0_XT2_EXT3_EEENS1_16TensorSizeStrideIS8_Lj4EEEiS8_,"ax",@progbits
	.align	128
.text._ZN2at6native40_GLOBAL__N__2351210d_8_Shape_cu_49f7391c19CatArrayBatchedCopyINS1_10OpaqueTypeILj8EEEjLi4ELi64ELi64EEEvPT_NS1_25CatArrInputTensorMetadataIS5_T0_XT2_EXT3_EEENS1_16TensorSizeStrideIS8_Lj4EEEiS8_:
        .type           _ZN2at6native40_GLOBAL__N__2351210d_8_Shape_cu_49f7391c19CatArrayBatchedCopyINS1_10OpaqueTypeILj8EEEjLi4ELi64ELi64EEEvPT_NS1_25CatArrInputTensorMetadataIS5_T0_XT2_EXT3_EEENS1_16TensorSizeStrideIS8_Lj4EEEiS8_,@function
        .size           _ZN2at6native40_GLOBAL__N__2351210d_8_Shape_cu_49f7391c19CatArrayBatchedCopyINS1_10OpaqueTypeILj8EEEjLi4ELi64ELi64EEEvPT_NS1_25CatArrInputTensorMetadataIS5_T0_XT2_EXT3_EEENS1_16TensorSizeStrideIS8_Lj4EEEiS8_,(.L_x_1000 - _ZN2at6native40_GLOBAL__N__2351210d_8_Shape_cu_49f7391c19CatArrayBatchedCopyINS1_10OpaqueTypeILj8EEEjLi4ELi64ELi64EEEvPT_NS1_25CatArrInputTensorMetadataIS5_T0_XT2_EXT3_EEENS1_16TensorSizeStrideIS8_Lj4EEEiS8_)
        .other          _ZN2at6native40_GLOBAL__N__2351210d_8_Shape_cu_49f7391c19CatArrayBatchedCopyINS1_10OpaqueTypeILj8EEEjLi4ELi64ELi64EEEvPT_NS1_25CatArrInputTensorMetadataIS5_T0_XT2_EXT3_EEENS1_16TensorSizeStrideIS8_Lj4EEEiS8_,@"STO_CUDA_ENTRY STV_DEFAULT"
_ZN2at6native40_GLOBAL__N__2351210d_8_Shape_cu_49f7391c19CatArrayBatchedCopyINS1_10OpaqueTypeILj8EEEjLi4ELi64ELi64EEEvPT_NS1_25CatArrInputTensorMetadataIS5_T0_XT2_EXT3_EEENS1_16TensorSizeStrideIS8_Lj4EEEiS8_:
        /* <DEDUP_REMOVED lines=32> */
[----:B------:R-:W-:Y:S01]  /*0200*/  IADD3 R13, RZ, -UR9, RZ ;  /* 0x80000009ff0d7c10 */ /* 0x000fe2000fffe0ff */
[----:B------:R-:W-:Y:S01]  /*0210*/  IMAD R15, RZ, RZ, -UR10 ;  /* 0x8000000aff0f7e24 */ /* 0x000fe2000f8e02ff */
[----:B------:R-:W-:Y:S01]  /*0220*/  BSSY B0, `(.L_x_98) ;  /* 0x000004f000007945 */ /* 0x000fe20003800000 */
[----:B------:R-:W-:Y:S01]  /*0230*/  IMAD R7, RZ, RZ, -UR8 ;  /* 0x80000008ff077e24 */ /* 0x000fe2000f8e02ff */
[----:B------:R-:W-:Y:S01]  /*0240*/  ISETP.NE.U32.AND P0, PT, RZ, UR8, PT ;  /* 0x00000008ff007c0c */ /* 0x000fe2000bf05070 */
[----:B------:R-:W-:Y:S01]  /*0250*/  ULDC UR11, c[0x0][0xf7c] ;  /* 0x0003df00000b7ab9 */ /* 0x000fe20000000800 */
[----:B------:R-:W-:Y:S01]  /*0260*/  ISETP.NE.U32.AND P1, PT, RZ, UR9, PT ;  /* 0x00000009ff007c0c */ /* 0x000fe2000bf25070 */
[----:B------:R-:W1:Y:S01]  /*0270*/  I2F.U32.RP R6, UR10 ;  /* 0x0000000a00067d06 */ /* 0x000e620008209000 */
[----:B------:R-:W-:Y:S01]  /*0280*/  ISETP.NE.U32.AND P2, PT, RZ, UR10, PT ;  /* 0x0000000aff007c0c */ /* 0x000fe2000bf45070 */
[----:B------:R-:W-:Y:S01]  /*0290*/  ULDC.64 UR12, c[0x0][0xf70] ;  /* 0x0003dc00000c7ab9 */ /* 0x000fe20000000a00 */
[----:B------:R-:W-:-:S05]  /*02a0*/  ULDC.64 UR14, c[0x0][0xf68] ;  /* 0x0003da00000e7ab9 */ /* 0x000fca0000000a00 */
[----:B------:R-:W2:Y:S08]  /*02b0*/  I2F.U32.RP R2, UR8 ;  /* 0x0000000800027d06 */ /* 0x000eb00008209000 */
[----:B0-----:R-:W0:Y:S08]  /*02c0*/  MUFU.RCP R3, R3 ;  /* 0x0000000300037308 */ /* 0x001e300000001000 */
[----:B-1----:R-:W1:Y:S08]  /*02d0*/  MUFU.RCP R6, R6 ;  /* 0x0000000600067308 */ /* 0x002e700000001000 */
[----:B--2---:R-:W2:Y:S01]  /*02e0*/  MUFU.RCP R2, R2 ;  /* 0x0000000200027308 */ /* 0x004ea20000001000 */
[----:B0-----:R-:W-:-:S07]  /*02f0*/  VIADD R8, R3, 0xffffffe ;  /* 0x0ffffffe03087836 */ /* 0x001fce0000000000 */
[----:B------:R0:W3:Y:S01]  /*0300*/  F2I.FTZ.U32.TRUNC.NTZ R9, R8 ;  /* 0x0000000800097305 */ /* 0x0000e2000021f000 */
[----:B-1----:R-:W-:-:S07]  /*0310*/  IADD3 R10, R6, 0xffffffe, RZ ;  /* 0x0ffffffe060a7810 */ /* 0x002fce0007ffe0ff */
[----:B------:R1:W4:Y:S01]  /*0320*/  F2I.FTZ.U32.TRUNC.NTZ R11, R10 ;  /* 0x0000000a000b7305 */ /* 0x000322000021f000 */
[----:B--2---:R-:W-:Y:S01]  /*0330*/  IADD3 R4, R2, 0xffffffe, RZ ;  /* 0x0ffffffe02047810 */ /* 0x004fe20007ffe0ff */
[----:B0-----:R-:W-:Y:S01]  /*0340*/  IMAD.MOV.U32 R8, RZ, RZ, RZ ;  /* 0x000000ffff087224 */ /* 0x001fe200078e00ff */
[----:B------:R-:W0:Y:S01]  /*0350*/  LDC.64 R2, c[0x0][0x210] ;  /* 0x00008400ff027b82 */ /* 0x000e220000000a00 */
[----:B---3--:R-:W-:-:S04]  /*0360*/  IMAD R13, R13, R9, RZ ;  /* 0x000000090d0d7224 */ /* 0x008fc800078e02ff */
[----:B------:R2:W3:Y:S01]  /*0370*/  F2I.FTZ.U32.TRUNC.NTZ R5, R4 ;  /* 0x0000000400057305 */ /* 0x0004e2000021f000 */
[----:B-1----:R-:W-:Y:S01]  /*0380*/  MOV R10, RZ ;  /* 0x000000ff000a7202 */ /* 0x002fe20000000f00 */
[----:B------:R-:W-:Y:S01]  /*0390*/  IMAD.HI.U32 R6, R9, R13, R8 ;  /* 0x0000000d09067227 */ /* 0x000fe200078e0008 */
[----:B------:R-:W-:-:S03]  /*03a0*/  LOP3.LUT R8, RZ, UR10, RZ, 0x33, !PT ;  /* 0x0000000aff087c12 */ /* 0x000fc6000f8e33ff */
[----:B----4-:R-:W-:Y:S01]  /*03b0*/  IMAD R9, R15, R11, RZ ;  /* 0x0000000b0f097224 */ /* 0x010fe200078e02ff */
[----:B--2---:R-:W-:-:S03]  /*03c0*/  HFMA2.MMA R4, -RZ, RZ, 0, 0 ;  /* 0x00000000ff047435 */ /* 0x004fc600000001ff */
[----:B------:R-:W-:Y:S01]  /*03d0*/  IMAD.HI.U32 R9, R11, R9, R10 ;  /* 0x000000090b097227 */ /* 0x000fe200078e000a */
[----:B------:R-:W-:Y:S02]  /*03e0*/  LOP3.LUT R10, RZ, UR8, RZ, 0x33, !PT ;  /* 0x00000008ff0a7c12 */ /* 0x000fe4000f8e33ff */
[----:B------:R-:W-:Y:S01]  /*03f0*/  LOP3.LUT R11, RZ, UR9, RZ, 0x33, !PT ;  /* 0x00000009ff0b7c12 */ /* 0x000fe2000f8e33ff */
[----:B---3--:R-:W-:-:S04]  /*0400*/  IMAD R7, R7, R5, RZ ;  /* 0x0000000507077224 */ /* 0x008fc800078e02ff */
[----:B------:R-:W-:-:S07]  /*0410*/  IMAD.HI.U32 R7, R5, R7, R4 ;  /* 0x0000000705077227 */ /* 0x000fce00078e0004 */
.L_x_99:
[----:B-1----:R-:W-:-:S04]  /*0420*/  IMAD.MOV.U32 R5, RZ, RZ, 0x8 ;  /* 0x00000008ff057424 */ /* 0x002fc800078e00ff */
[----:B------:R-:W-:-:S06]  /*0430*/  IMAD.WIDE.U32 R4, R0, R5, UR4 ;  /* 0x0000000400047e25 */ /* 0x000fcc000f8e0005 */
[----:B------:R-:W2:Y:S01]  /*0440*/  LDG.E.64 R4, desc[UR20][R4.64] ;  /* 0x0000001404047981 */ /* 0x000ea2000c1e1b00 */
        /* <DEDUP_REMOVED lines=41> */
[----:B0-----:R-:W-:-:S05]  /*06e0*/  IMAD.WIDE.U32 R12, R13, 0x8, R2 ;  /* 0x000000080d0c7825 */ /* 0x001fca00078e0002 */
[----:B--2---:R1:W-:Y:S01]  /*06f0*/  STG.E.64 desc[UR20][R12.64], R4 ;  /* 0x000000040c007986 */ /* 0x0043e2000c101b14 */
[----:B------:R-:W-:Y:S05]  /*0700*/  @!P3 BRA `(.L_x_99) ;  /* 0xfffffffc0044b947 */ /* 0x000fea000383ffff */
[----:B------:R-:W-:Y:S05]  /*0710*/  BSYNC B0 ;  /* 0x0000000000007941 */ /* 0x000fea0003800000 */
.L_x_98:
[----:B------:R-:W-:Y:S05]  /*0720*/  EXIT ;  /* 0x000000000000794d */ /* 0x000fea0003800000 */
.L_x_97:
[----:B------:R-:W0:Y:S01]  /*0730*/  I2F.U32.RP R3, UR8 ;  /* 0x0000000800037d06 */ /* 0x000e220008209000 */
[----:B------:R-:W-:Y:S01]  /*0740*/  ULDC.64 UR12, c[0x0][UR15+0x760] ;  /* 0x0001d8000f0c7abb */ /* 0x000fe20008000a00 */
[----:B------:R-:W-:Y:S01]  /*0750*/  BSSY B0, `(.L_x_100) ;  /* 0x0000099000007945 */ /* 0x000fe20003800000 */
[----:B------:R-:W-:Y:S01]  /*0760*/  USEL UR11, UR17, UR13, !UP0 ;  /* 0x0000000d110b7287 */ /* 0x000fe2000c000000 */
[----:B------:R-:W-:Y:S01]  /*0770*/  ISETP.NE.U32.AND P0, PT, RZ, UR8, PT ;  /* 0x00000008ff007c0c */ /* 0x000fe2000bf05070 */
        /* <DEDUP_REMOVED lines=9> */
[----:B------:R-:W-:Y:S01]  /*0810*/  LOP3.LUT R18, RZ, UR8, RZ, 0x33, !PT ;  /* 0x00000008ff127c12 */ /* 0x000fe2000f8e33ff */
[----:B------:R-:W-:Y:S01]  /*0820*/  ULDC.64 UR22, c[0x0][0xf70] ;  /* 0x0003dc0000167ab9 */ /* 0x000fe20000000a00 */
[----:B------:R-:W-:Y:S01]  /*0830*/  I2F.U32.RP R9, UR10 ;  /* 0x0000000a00097d06 */ /* 0x000fe20008209000 */
[----:B------:R-:W-:Y:S01]  /*0840*/  ISETP.NE.U32.AND P3, PT, RZ, UR11, PT ;  /* 0x0000000bff007c0c */ /* 0x000fe2000bf65070 */
[----:B------:R-:W-:Y:S01]  /*0850*/  ULDC.64 UR24, c[0x0][0xf68] ;  /* 0x0003da0000187ab9 */ /* 0x000fe20000000a00 */
[----:B------:R-:W-:-:S02]  /*0860*/  ISETP.NE.U32.AND P4, PT, RZ, UR14, PT ;  /* 0x0000000eff007c0c */ /* 0x000fc4000bf85070 */
[----:B------:R-:W-:Y:S02]  /*0870*/  ISETP.NE.U32.AND P5, PT, RZ, UR17, PT ;  /* 0x00000011ff007c0c */ /* 0x000fe4000bfa5070 */
[----:B------:R-:W-:Y:S01]  /*0880*/  LOP3.LUT R16, RZ, UR10, RZ, 0x33, !PT ;  /* 0x0000000aff107c12 */ /* 0x000fe2000f8e33ff */
[----:B0-----:R-:W0:Y:S08]  /*0890*/  MUFU.RCP R3, R3 ;  /* 0x0000000300037308 */ /* 0x001e300000001000 */
[----:B------:R-:W1:Y:S08]  /*08a0*/  I2F.U32.RP R2, UR11 ;  /* 0x0000000b00027d06 */ /* 0x000e700008209000 */
[----:B------:R-:W-:Y:S01]  /*08b0*/  I2F.U32.RP R6, UR14 ;  /* 0x0000000e00067d06 */ /* 0x000fe20008209000 */
[----:B0-----:R-:W-:-:S07]  /*08c0*/  VIADD R7, R3, 0xffffffe ;  /* 0x0ffffffe03077836 */ /* 0x001fce0000000000 */
[----:B------:R-:W-:Y:S08]  /*08d0*/  I2F.U32.RP R8, UR17 ;  /* 0x0000001100087d06 */ /* 0x000ff00008209000 */
[----:B------:R-:W0:Y:S08]  /*08e0*/  MUFU.RCP R4, R4 ;  /* 0x0000000400047308 */ /* 0x000e300000001000 */
[----:B------:R-:W2:Y:S08]  /*08f0*/  MUFU.RCP R9, R9 ;  /* 0x0000000900097308 */ /* 0x000eb00000001000 */
[----:B-1----:R-:W1:Y:S01]  /*0900*/  MUFU.RCP R2, R2 ;  /* 0x0000000200027308 */ /* 0x002e620000001000 */
[----:B0-----:R-:W-:-:S07]  /*0910*/  IADD3 R5, R4, 0xffffffe, RZ ;  /* 0x0ffffffe04057810 */ /* 0x001fce0007ffe0ff */
[----:B------:R-:W0:Y:S01]  /*0920*/  MUFU.RCP R8, R8 ;  /* 0x0000000800087308 */ /* 0x000e220000001000 */
[----:B--2---:R-:W-:Y:S02]  /*0930*/  VIADD R10, R9, 0xffffffe ;  /* 0x0ffffffe090a7836 */ /* 0x004fe40000000000 */
[----:B------:R-:W-:-:S05]  /*0940*/  IMAD R9, RZ, RZ, -UR8 ;  /* 0x80000008ff097e24 */ /* 0x000fca000f8e02ff */
[----:B------:R-:W2:Y:S01]  /*0950*/  MUFU.RCP R6, R6 ;  /* 0x0000000600067308 */ /* 0x000ea20000001000 */
[----:B-1----:R-:W-:Y:S01]  /*0960*/  IADD3 R12, R2, 0xffffffe, RZ ;  /* 0x0ffffffe020c7810 */ /* 0x002fe20007ffe0ff */
[----:B------:R-:W-:-:S06]  /*0970*/  IMAD R2, RZ, RZ, -UR9 ;  /* 0x80000009ff027e24 */ /* 0x000fcc000f8e02ff */
[----:B------:R-:W1:Y:S01]  /*0980*/  F2I.FTZ.U32.TRUNC.NTZ R7, R7 ;  /* 0x0000000700077305 */ /* 0x000e62000021f000 */
[----:B0-----:R-:W-:-:S07]  /*0990*/  IADD3 R4, R8, 0xffffffe, RZ ;  /* 0x0ffffffe08047810 */ /* 0x001fce0007ffe0ff */
[----:B------:R-:W0:Y:S01]  /*09a0*/  F2I.FTZ.U32.TRUNC.NTZ R3, R5 ;  /* 0x0000000500037305 */ /* 0x000e22000021f000 */
[----:B--2---:R-:W-:Y:S01]  /*09b0*/  IADD3 R14, R6, 0xffffffe, RZ ;  /* 0x0ffffffe060e7810 */ /* 0x004fe20007ffe0ff */
[----:B------:R-:W-:Y:S02]  /*09c0*/  IMAD.MOV.U32 R6, RZ, RZ, RZ ;  /* 0x000000ffff067224 */ /* 0x000fe400078e00ff */
[----:B-1----:R-:W-:-:S04]  /*09d0*/  IMAD R9, R9, R7, RZ ;  /* 0x0000000709097224 */ /* 0x002fc800078e02ff */
[----:B------:R1:W2:Y:S01]  /*09e0*/  F2I.FTZ.U32.TRUNC.NTZ R11, R10 ;  /* 0x0000000a000b7305 */ /* 0x0002a2000021f000 */
[----:B------:R-:W-:-:S04]  /*09f0*/  IMAD.HI.U32 R9, R7, R9, R6 ;  /* 0x0000000907097227 */ /* 0x000fc800078e0006 */
[----:B0-----:R-:W-:-:S03]  /*0a00*/  IMAD R7, R2, R3, RZ ;  /* 0x0000000302077224 */ /* 0x001fc600078e02ff */
[----:B------:R0:W3:Y:S01]  /*0a10*/  F2I.FTZ.U32.TRUNC.NTZ R13, R12 ;  /* 0x0000000c000d7305 */ /* 0x0000e2000021f000 */
[----:B-1----:R-:W-:Y:S01]  /*0a20*/  IADD3 R10, RZ, -UR10, RZ ;  /* 0x8000000aff0a7c10 */ /* 0x002fe2000fffe0ff */
[----:B------:R-:W-:-:S04]  /*0a30*/  IMAD.MOV.U32 R2, RZ, RZ, RZ ;  /* 0x000000ffff027224 */ /* 0x000fc800078e00ff */
[----:B------:R-:W-:Y:S02]  /*0a40*/  IMAD.HI.U32 R8, R3, R7, R2 ;  /* 0x0000000703087227 */ /* 0x000fe400078e0002 */
[----:B------:R1:W4:Y:S01]  /*0a50*/  F2I.FTZ.U32.TRUNC.NTZ R5, R4 ;  /* 0x0000000400057305 */ /* 0x000322000021f000 */
[----:B0-----:R-:W-:Y:S01]  /*0a60*/  IADD3 R12, RZ, -UR11, RZ ;  /* 0x8000000bff0c7c10 */ /* 0x001fe2000fffe0ff */
[----:B--2---:R-:W-:Y:S01]  /*0a70*/  IMAD R7, R10, R11, RZ ;  /* 0x0000000b0a077224 */ /* 0x004fe200078e02ff */
[----:B------:R-:W-:-:S03]  /*0a80*/  HFMA2.MMA R10, -RZ, RZ, 0, 0 ;  /* 0x00000000ff0a7435 */ /* 0x000fc600000001ff */
[----:B---3--:R-:W-:Y:S01]  /*0a90*/  IMAD R3, R12, R13, RZ ;  /* 0x0000000d0c037224 */ /* 0x008fe200078e02ff */
[----:B------:R-:W-:Y:S01]  /*0aa0*/  MOV R12, RZ ;  /* 0x000000ff000c7202 */ /* 0x000fe20000000f00 */
[----:B------:R0:W2:Y:S01]  /*0ab0*/  F2I.FTZ.U32.TRUNC.NTZ R15, R14 ;  /* 0x0000000e000f7305 */ /* 0x0000a2000021f000 */
[----:B-1----:R-:W-:-:S04]  /*0ac0*/  MOV R4, RZ ;  /* 0x000000ff00047202 */ /* 0x002fc80000000f00 */
[----:B------:R-:W-:-:S04]  /*0ad0*/  IMAD.HI.U32 R10, R11, R7, R10 ;  /* 0x000000070b0a7227 */ /* 0x000fc800078e000a */
[----:B----4-:R-:W-:Y:S01]  /*0ae0*/  IMAD R2, R5, UR17, RZ ;  /* 0x0000001105027c24 */ /* 0x010fe2000f8e02ff */
[----:B0-----:R-:W-:Y:S01]  /*0af0*/  HFMA2.MMA R14, -RZ, RZ, 0, 0 ;  /* 0x00000000ff0e7435 */ /* 0x001fe200000001ff */
[----:B------:R-:W-:Y:S01]  /*0b00*/  IMAD.HI.U32 R11, R13, R3, R12 ;  /* 0x000000030d0b7227 */ /* 0x000fe200078e000c */
[----:B------:R-:W-:-:S03]  /*0b10*/  LOP3.LUT R13, RZ, UR17, RZ, 0x33, !PT ;  /* 0x00000011ff0d7c12 */ /* 0x000fc6000f8e33ff */
[----:B------:R-:W-:Y:S02]  /*0b20*/  IMAD.MOV R19, RZ, RZ, -R2 ;  /* 0x000000ffff137224 */ /* 0x000fe400078e0a02 */
[----:B------:R-:W0:Y:S01]  /*0b30*/  LDC.64 R2, c[0x0][0x210] ;  /* 0x00008400ff027b82 */ /* 0x000e220000000a00 */
[----:B--2---:R-:W-:Y:S01]  /*0b40*/  IMAD R7, R17, R15, RZ ;  /* 0x0000000f11077224 */ /* 0x004fe200078e02ff */
[----:B------:R-:W-:Y:S01]  /*0b50*/  LOP3.LUT R17, RZ, UR9, RZ, 0x33, !PT ;  /* 0x00000009ff117c12 */ /* 0x000fe2000f8e33ff */
[----:B------:R-:W-:-:S04]  /*0b60*/  IMAD.HI.U32 R19, R5, R19, R4 ;  /* 0x0000001305137227 */ /* 0x000fc800078e0004 */
[----:B------:R-:W-:Y:S01]  /*0b70*/  IMAD.HI.U32 R12, R15, R7, R14 ;  /* 0x000000070f0c7227 */ /* 0x000fe200078e000e */
[----:B------:R-:W-:Y:S02]  /*0b80*/  LOP3.LUT R15, RZ, UR11, RZ, 0x33, !PT ;  /* 0x0000000bff0f7c12 */ /* 0x000fe4000f8e33ff */
[----:B------:R-:W-:-:S07]  /*0b90*/  LOP3.LUT R14, RZ, UR14, RZ, 0x33, !PT ;  /* 0x0000000eff0e7c12 */ /* 0x000fce000f8e33ff */
.L_x_101:
        /* <DEDUP_REMOVED lines=19> */
[----:B------:R-:W-:-:S05]  /*0cd0*/  IMAD.HI.U32 R20, R19, R6, RZ ;  /* 0x0000000613147227 */ /* 0x000fca00078e00ff */
[----:B------:R-:W-:-:S05]  /*0ce0*/  IADD3 R7, -R20, RZ, RZ ;  /* 0x000000ff14077210 */ /* 0x000fca0007ffe1ff */
[----:B------:R-:W-:Y:S01]  /*0cf0*/  IMAD R4, R7, UR17, R6 ;  /* 0x0000001107047c24 */ /* 0x000fe2000f8e0206 */
[----:B------:R-:W-:Y:S01]  /*0d00*/  IADD3 R7, -R5, RZ, RZ ;  /* 0x000000ff05077210 */ /* 0x000fe20007ffe1ff */
[----:B------:R-:W-:-:S03]  /*0d10*/  IMAD R5, R22, UR14, R5 ;  /* 0x0000000e16057c24 */ /* 0x000fc6000f8e0205 */
[----:B------:R-:W-:-:S13]  /*0d20*/  ISETP.GE.U32.AND P6, PT, R4, UR17, PT ;  /* 0x0000001104007c0c */ /* 0x000fda000bfc6070 */
[----:B------:R-:W-:Y:S01]  /*0d30*/  @P6 IADD3 R4, R4, -UR17, RZ ;  /* 0x8000001104046c10 */ /* 0x000fe2000fffe0ff */
[----:B------:R-:W-:-:S03]  /*0d40*/  @P6 VIADD R20, R20, 0x1 ;  /* 0x0000000114146836 */ /* 0x000fc60000000000 */
[----:B------:R-:W-:Y:S01]  /*0d50*/  ISETP.GE.U32.AND P6, PT, R4, UR17, PT ;  /* 0x0000001104007c0c */ /* 0x000fe2000bfc6070 */
[----:B------:R-:W-:-:S04]  /*0d60*/  IMAD R4, R7, UR11, R0 ;  /* 0x0000000b07047c24 */ /* 0x000fc8000f8e0200 */
[----:B------:R-:W-:-:S04]  /*0d70*/  IMAD R4, R4, UR13, RZ ;  /* 0x0000000d04047c24 */ /* 0x000fc8000f8e02ff */
[----:B------:R-:W-:-:S04]  /*0d80*/  IMAD R4, R5, UR12, R4 ;  /* 0x0000000c05047c24 */ /* 0x000fc8000f8e0204 */
[----:B------:R-:W-:-:S05]  /*0d90*/  @P6 VIADD R20, R20, 0x1 ;  /* 0x0000000114146836 */ /* 0x000fca0000000000 */
[----:B------:R-:W-:-:S04]  /*0da0*/  SEL R20, R13, R20, !P5 ;  /* 0x000000140d147207 */ /* 0x000fc80006800000 */
[----:B------:R-:W-:-:S05]  /*0db0*/  IADD3 R7, -R20, RZ, RZ ;  /* 0x000000ff14077210 */ /* 0x000fca0007ffe1ff */
[----:B------:R-:W-:Y:S02]  /*0dc0*/  IMAD R5, R7, UR17, R6 ;  /* 0x0000001107057c24 */ /* 0x000fe4000f8e0206 */
[----:B------:R-:W-:Y:S02]  /*0dd0*/  IMAD.MOV.U32 R6, RZ, RZ, 0x8 ;  /* 0x00000008ff067424 */ /* 0x000fe400078e00ff */
[----:B------:R-:W-:-:S04]  /*0de0*/  IMAD R5, R5, UR19, R4 ;  /* 0x0000001305057c24 */ /* 0x000fc8000f8e0204 */
[----:B------:R-:W-:-:S04]  /*0df0*/  IMAD R5, R20, UR18, R5 ;  /* 0x0000001214057c24 */ /* 0x000fc8000f8e0205 */
        /* <DEDUP_REMOVED lines=44> */
[----:B--2---:R1:W-:Y:S01]  /*10c0*/  STG.E.64 desc[UR20][R4.64], R6 ;  /* 0x0000000604007986 */ /* 0x0043e2000c101b14 */
[----:B------:R-:W-:Y:S05]  /*10d0*/  @!P6 BRA `(.L_x_101) ;  /* 0xfffffff800b0e947 */ /* 0x000fea000383ffff */
[----:B------:R-:W-:Y:S05]  /*10e0*/  BSYNC B0 ;  /* 0x0000000000007941 */ /* 0x000fea0003800000 */
.L_x_100:
[----:B------:R-:W-:Y:S05]  /*10f0*/  EXIT ;  /* 0x000000000000794d */ /* 0x000fea0003800000 */
.L_x_102:
        /* <DEDUP_REMOVED lines=16> */
.L_x_1000:


//--------------------- .text._ZN2at6native40_GLOBAL__N__2351210d_8_Shape_cu_49f7391c26CatArrayBatchedCopy_contigINS1_10OpaqueTypeILj8EEEjLi4ELi64ELi64EEEvPT_NS1_25CatArrInputTensorMetadataIS5_T0_XT2_EXT3_EEENS1_16TensorSizeStrideIS8_Lj4EEEiS8_ --------------------------
	.section	.text._ZN2at6native40_GLOBAL__N__2351210d_8_Shape_cu_49f7391c26CatArrayBatchedCopy_contigINS1_10OpaqueTypeILj8EEEjLi4ELi64ELi64EEEvPT_NS1_25CatArrInputTensorMetadataIS5_T0_XT2_EXT3_EEENS1_16TensorSizeStrideIS8_Lj4EEEiS8_,"ax",@progbits
	.align	128
.text._ZN2at6native40_GLOBAL__N__2351210d_8_Shape_cu_49f7391c26CatArrayBatchedCopy_contigINS1_10OpaqueTypeILj8EEEjLi4ELi64ELi64EEEvPT_NS1_25CatArrInputTensorMetadataIS5_T0_XT2_EXT3_EEENS1_16TensorSizeStrideIS8_Lj4EEEiS8_:
        .type           _ZN2at6native40_GLOBAL__N__2351210d_8_Shape_cu_49f7391c26CatArrayBatchedCopy_contigINS1_10OpaqueTypeILj8EEEjLi4ELi64ELi64EEEvPT_NS1_25CatArrInputTensorMetadataIS5_T0_XT2_EXT3_EEENS1_16TensorSizeStrideIS8_Lj4EEEiS8_,@function
        .size           _ZN2at6native40_GLOBAL__N__2351210d_8_Shape_cu_49f7391c26CatArrayBatchedCopy_contigINS1_10OpaqueTypeILj8EEEjLi4ELi64ELi64EEEvPT_NS1_25CatArrInputTensorMetadataIS5_T0_XT2_EXT3_EEENS1_16TensorSizeStrideIS8_Lj4EEEiS8_,(.L_x_1001 - _ZN2at6native40_GLOBAL__N__2351210d_8_Shape_cu_49f7391c26CatArrayBatchedCopy_contigINS1_10OpaqueTypeILj8EEEjLi4ELi64ELi64EEEvPT_NS1_25CatArrInputTensorMetadataIS5_T0_XT2_EXT3_EEENS1_16TensorSizeStrideIS8_Lj4EEEiS8_)
        .other          _ZN2at6native40_GLOBAL__N__2351210d_8_Shape_cu_49f7391c26CatArrayBatchedCopy_contigINS1_10OpaqueTypeILj8EEEjLi4ELi64ELi64EEEvPT_NS1_25CatArrInputTensorMetadataIS5_T0_XT2_EXT3_EEENS1_16TensorSizeStrideIS8_Lj4EEEiS8_,@"STO_CUDA_ENTRY STV_DEFAULT"
_ZN2at6native40_GLOBAL__N__2351210d_8_Shape_cu_49f7391c26CatArrayBatchedCopy_contigINS1_10OpaqueTypeILj8EEEjLi4ELi64ELi64EEEvPT_NS1_25CatArrInputTensorMetadataIS5_T0_XT2_EXT3_EEENS1_16TensorSizeStrideIS8_Lj4EEEiS8_:
        /* <DEDUP_REMOVED lines=51> */
[----:B------:R-:W-:Y:S01]  /*0330*/  IMAD.HI.U32 R14, R15, R17, R14 ;  /* 0x000000110f0e7227 */ /* 0x000fe200078e000e */
[----:B------:R-:W-:-:S03]  /*0340*/  LOP3.LUT R17, RZ, R10, RZ, 0x33, !PT ;  /* 0x0000000aff117212 */ /* 0x000fc600078e33ff */
[----:B0-----:R-:W-:Y:S02]  /*0350*/  IMAD R19, R19, R9, RZ ;  /* 0x0000000913137224 */ /* 0x001fe400078e02ff */
[----:B----4-:R-:W-:Y:S02]  /*0360*/  IMAD.MOV.U32 R6, RZ, RZ, RZ ;  /* 0x000000ffff067224 */ /* 0x010fe400078e00ff */
[----:B------:R-:W-:Y:S01]  /*0370*/  IMAD.HI.U32 R15, R9, R19, R8 ;  /* 0x00000013090f7227 */ /* 0x000fe200078e0008 */
[----:B------:R-:W-:-:S03]  /*0380*/  LOP3.LUT R19, RZ, R12, RZ, 0x33, !PT ;  /* 0x0000000cff137212 */ /* 0x000fc600078e33ff */
[----:B-----5:R-:W-:-:S04]  /*0390*/  IMAD R16, R10, R7, RZ ;  /* 0x000000070a107224 */ /* 0x020fc800078e02ff */
[----:B------:R-:W-:-:S04]  /*03a0*/  IMAD.MOV R23, RZ, RZ, -R16 ;  /* 0x000000ffff177224 */ /* 0x000fc800078e0a10 */
[----:B--2---:R-:W-:-:S07]  /*03b0*/  IMAD.HI.U32 R16, R7, R23, R6 ;  /* 0x0000001707107227 */ /* 0x004fce00078e0006 */
.L_x_103:
[----:B0-----:R-:W-:-:S06]  /*03c0*/  IMAD.WIDE.U32 R8, R21, 0x8, R2 ;  /* 0x0000000815087825 */ /* 0x001fcc00078e0002 */
[----:B------:R-:W2:Y:S01]  /*03d0*/  LDG.E.64 R8, desc[UR6][R8.64] ;  /* 0x0000000608087981 */ /* 0x000ea2000c1e1b00 */
        /* <DEDUP_REMOVED lines=41> */
[----:B--2---:R0:W-:Y:S01]  /*0670*/  STG.E.64 desc[UR6][R6.64], R8 ;  /* 0x0000000806007986 */ /* 0x0041e2000c101b06 */
[----:B------:R-:W-:Y:S05]  /*0680*/  @!P3 BRA `(.L_x_103) ;  /* 0xfffffffc004cb947 */ /* 0x000fea000383ffff */
[----:B------:R-:W-:Y:S05]  /*0690*/  EXIT ;  /* 0x000000000000794d */ /* 0x000fea0003800000 */
.L_x_104:
        /* <DEDUP_REMOVED lines=14> */
.L_x_1001:


//--------------------- .text._ZN2at6native40_GLOBAL__N__2351210d_8_Shape_cu_49f7391c35CatArrayBatchedCopy_alignedK_contigINS1_10OpaqueTypeILj8EEEjLi4ELi64ELi64ELi8EEEvPT_NS1_25CatArrInputTensorMetadataIS5_T0_XT2_EXT3_EEENS1_16TensorSizeStrideIS8_Lj4EEEiS8_ --------------------------
	.section	.text._ZN2at6native40_GLOBAL__N__2351210d_8_Shape_cu_49f7391c35CatArrayBatchedCopy_alignedK_contigINS1_10OpaqueTypeILj8EEEjLi4ELi64ELi64ELi8EEEvPT_NS1_25CatArrInputTensorMetadataIS5_T0_XT2_EXT3_EEENS1_16TensorSizeStrideIS8_Lj4EEEiS8_,"ax",@progbits
	.align	128
.text._ZN2at6native40_GLOBAL__N__2351210d_8_Shape_cu_49f7391c35CatArrayBatchedCopy_alignedK_contigINS1_10OpaqueTypeILj8EEEjLi4ELi64ELi64ELi8EEEvPT_NS1_25CatArrInputTensorMetadataIS5_T0_XT2_EXT3_EEENS1_16TensorSizeStrideIS8_Lj4EEEiS8_:
        .type           _ZN2at6native40_GLOBAL__N__2351210d_8_Shape_cu_49f7391c35CatArrayBatchedCopy_alignedK_contigINS1_10OpaqueTypeILj8EEEjLi4ELi64ELi64ELi8EEEvPT_NS1_25CatArrInputTensorMetadataIS5_T0_XT2_EXT3_EEENS1_16TensorSizeStrideIS8_Lj4EEEiS8_,@function
        .size           _ZN2at6native40_GLOBAL__N__2351210d_8_Shape_cu_49f7391c35CatArrayBatchedCopy_alignedK_contigINS1_10OpaqueTypeILj8EEEjLi4ELi64ELi64ELi8EEEvPT_NS1_25CatArrInputTensorMetadataIS5_T0_XT2_EXT3_EEENS1_16TensorSizeStrideIS8_Lj4EEEiS8_,(.L_x_1002 - _ZN2at6native40_GLOBAL__N__2351210d_8_Shape_cu_49f7391c35CatArrayBatchedCopy_alignedK_contigINS1_10OpaqueTypeILj8EEEjLi4ELi64ELi64ELi8EEEvPT_NS1_25CatArrInputTensorMetadataIS5_T0_XT2_EXT3_EEENS1_16TensorSizeStrideIS8_Lj4EEEiS8_)
        .other          _ZN2at6native40_GLOBAL__N__2351210d_8_Shape_cu_49f7391c35CatArrayBatchedCopy_alignedK_contigINS1_10OpaqueTypeILj8EEEjLi4ELi64ELi64ELi8EEEvPT_NS1_25CatArrInputTensorMetadataIS5_T0_XT2_EXT3_EEENS1_16TensorSizeStrideIS8_Lj4EEEiS8_,@"STO_CUDA_ENTRY STV_DEFAULT"
_ZN2at6native40_GLOBAL__N__2351210d_8_Shape_cu_49f7391c35CatArrayBatchedCopy_alignedK_contigINS1_10OpaqueTypeILj8EEEjLi4ELi64ELi64ELi8EEEvPT_NS1_25CatArrInputTensorMetadataIS5_T0_XT2_EXT3_EEENS1_16TensorSizeStrideIS8_Lj4EEEiS8_:
        /* <DEDUP_REMOVED lines=17> */
[----:B------:R-:W-:Y:S01]  /*0110*/  ULDC.64 UR10, c[0x0][0xf70] ;  /* 0x0003dc00000a7ab9 */ /* 0x000fe20000000a00 */
[----:B------:R-:W-:Y:S01]  /*0120*/  ULDC.64 UR12, c[0x0][0xf68] ;  /* 0x0003da00000c7ab9 */ /* 0x000fe20000000a00 */
[----:B------:R-:W-:Y:S02]  /*0130*/  BSSY B0, `(.L_x_105) ;  /* 0x000005c000007945 */ /* 0x000fe40003800000 */
[----:B------:R0:W2:Y:S08]  /*0140*/  LDC R3, c[0x0][R4+0x410] ;  /* 0x0001040004037b82 */ /* 0x0000b00000000800 */
[----:B------:R-:W3:Y:S01]  /*0150*/  LDC.64 R20, c[0x0][R20+0x218] ;  /* 0x0000860014147b82 */ /* 0x000ee20000000a00 */
[----:B0-----:R-:W-:Y:S05]  /*0160*/  @P0 BRA `(.L_x_106) ;  /* 0x0000000400600947 */ /* 0x001fea0003800000 */
[----:B------:R-:W0:Y:S01]  /*0170*/  LDC R7, c[0x0][0xf78] ;  /* 0x0003de00ff077b82 */ /* 0x000e220000000800 */
[----:B------:R-:W-:Y:S01]  /*0180*/  ULDC.64 UR8, c[0x0][0xf60] ;  /* 0x0003d80000087ab9 */ /* 0x000fe20000000a00 */
[----:B------:R-:W-:-:S06]  /*0190*/  ULDC UR5, c[0x0][0xf5c] ;  /* 0x0003d70000057ab9 */ /* 0x000fcc0000000800 */
[----:B------:R-:W4:Y:S01]  /*01a0*/  LDC R22, c[0x0][0xc] ;  /* 0x00000300ff167b82 */ /* 0x000f220000000800 */
[----:B0-----:R-:W-:-:S04]  /*01b0*/  ISETP.NE.AND P0, PT, R7, 0x3, PT ;  /* 0x000000030700780c */ /* 0x001fc80003f05270 */
[C---:B-1----:R-:W-:Y:S02]  /*01c0*/  SEL R4, R2.reuse, UR9, !P0 ;  /* 0x0000000902047c07 */ /* 0x042fe4000c000000 */
[C---:B------:R-:W-:Y:S02]  /*01d0*/  ISETP.NE.AND P0, PT, R7.reuse, 0x2, PT ;  /* 0x000000020700780c */ /* 0x040fe40003f05270 */
[----:B------:R-:W0:Y:S01]  /*01e0*/  I2F.U32.RP R6, R4 ;  /* 0x0000000400067306 */ /* 0x000e220000209000 */
[----:B------:R-:W-:Y:S01]  /*01f0*/  IMAD.MOV R11, RZ, RZ, -R4 ;  /* 0x000000ffff0b7224 */ /* 0x000fe200078e0a04 */
[----:B------:R-:W-:Y:S01]  /*0200*/  SEL R12, R2, UR8, !P0 ;  /* 0x00000008020c7c07 */ /* 0x000fe2000c000000 */
[----:B----4-:R-:W-:Y:S01]  /*0210*/  IMAD R22, R22, UR4, RZ ;  /* 0x0000000416167c24 */ /* 0x010fe2000f8e02ff */
        /* <DEDUP_REMOVED lines=16> */
[----:B------:R-:W1:Y:S05]  /*0320*/  LDC.64 R6, c[0x0][0x210] ;  /* 0x00008400ff067b82 */ /* 0x000e6a0000000a00 */
[----:B------:R2:W3:Y:S01]  /*0330*/  F2I.FTZ.U32.TRUNC.NTZ R9, R8 ;  /* 0x0000000800097305 */ /* 0x0004e2000021f000 */
[----:B----4-:R-:W-:Y:S01]  /*0340*/  IADD3 R16, R10, 0xffffffe, RZ ;  /* 0x0ffffffe0a107810 */ /* 0x010fe20007ffe0ff */
[----:B0-----:R-:W-:Y:S01]  /*0350*/  HFMA2.MMA R14, -RZ, RZ, 0, 0 ;  /* 0x00000000ff0e7435 */ /* 0x001fe200000001ff */
[----:B-----5:R-:W-:-:S05]  /*0360*/  IMAD R11, R11, R15, RZ ;  /* 0x0000000f0b0b7224 */ /* 0x020fca00078e02ff */
[----:B------:R0:W4:Y:S01]  /*0370*/  F2I.FTZ.U32.TRUNC.NTZ R17, R16 ;  /* 0x0000001000117305 */ /* 0x000122000021f000 */
[----:B--2---:R-:W-:-:S03]  /*0380*/  IMAD.MOV.U32 R8, RZ, RZ, RZ ;  /* 0x000000ffff087224 */ /* 0x004fc600078e00ff */
[----:B------:R-:W-:-:S04]  /*0390*/  IMAD.HI.U32 R14, R15, R11, R14 ;  /* 0x0000000b0f0e7227 */ /* 0x000fc800078e000e */
[----:B---3--:R-:W-:Y:S01]  /*03a0*/  IMAD R19, R19, R9, RZ ;  /* 0x0000000913137224 */ /* 0x008fe200078e02ff */
[----:B0-----:R-:W-:-:S03]  /*03b0*/  MOV R16, RZ ;  /* 0x000000ff00107202 */ /* 0x001fc60000000f00 */
[----:B------:R-:W-:Y:S01]  /*03c0*/  IMAD.HI.U32 R15, R9, R19, R8 ;  /* 0x00000013090f7227 */ /* 0x000fe200078e0008 */
[----:B------:R-:W-:-:S03]  /*03d0*/  LOP3.LUT R19, RZ, R4, RZ, 0x33, !PT ;  /* 0x00000004ff137212 */ /* 0x000fc600078e33ff */
[----:B----4-:R-:W-:-:S04]  /*03e0*/  IMAD R9, R23, R17, RZ ;  /* 0x0000001117097224 */ /* 0x010fc800078e02ff */
[----:B------:R-:W-:Y:S01]  /*03f0*/  IMAD.HI.U32 R16, R17, R9, R16 ;  /* 0x0000000911107227 */ /* 0x000fe200078e0010 */
[----:B------:R-:W-:-:S07]  /*0400*/  LOP3.LUT R17, RZ, R13, RZ, 0x33, !PT ;  /* 0x0000000dff117212 */ /* 0x000fce00078e33ff */
.L_x_107:
[----:B0-----:R-:W-:-:S06]  /*0410*/  IMAD.WIDE.U32 R10, R5, 0x8, R20 ;  /* 0x00000008050a7825 */ /* 0x001fcc00078e0014 */
[----:B------:R-:W2:Y:S01]  /*0420*/  LDG.E.64 R10, desc[UR6][R10.64] ;  /* 0x000000060a0a7981 */ /* 0x000ea2000c1e1b00 */
        /* <DEDUP_REMOVED lines=18> */
[----:B------:R-:W-:Y:S01]  /*0550*/  IADD3 R25, -R8, RZ, RZ ;  /* 0x000000ff08197210 */ /* 0x000fe20007ffe1ff */
[----:B------:R-:W-:-:S04]  /*0560*/  IMAD.HI.U32 R26, R16, R8, RZ ;  /* 0x00000008101a7227 */ /* 0x000fc800078e00ff */
[----:B------:R-:W-:-:S04]  /*0570*/  IMAD.MOV R24, RZ, RZ, -R26 ;  /* 0x000000ffff187224 */ /* 0x000fc800078e0a1a */
[----:B------:R-:W-:-:S05]  /*0580*/  IMAD R24, R13, R24, R8 ;  /* 0x000000180d187224 */ /* 0x000fca00078e0208 */
[----:B------:R-:W-:-:S13]  /*0590*/  ISETP.GE.U32.AND P3, PT, R24, R13, PT ;  /* 0x0000000d1800720c */ /* 0x000fda0003f66070 */
[----:B------:R-:W-:Y:S01]  /*05a0*/  @P3 IADD3 R24, -R13, R24, RZ ;  /* 0x000000180d183210 */ /* 0x000fe20007ffe1ff */
[----:B------:R-:W-:-:S03]  /*05b0*/  @P3 VIADD R26, R26, 0x1 ;  /* 0x000000011a1a3836 */ /* 0x000fc60000000000 */
[----:B------:R-:W-:Y:S02]  /*05c0*/  ISETP.GE.U32.AND P4, PT, R24, R13, PT ;  /* 0x0000000d1800720c */ /* 0x000fe40003f86070 */
[----:B------:R-:W-:Y:S01]  /*05d0*/  IADD3 R24, -R9, RZ, RZ ;  /* 0x000000ff09187210 */ /* 0x000fe20007ffe1ff */
[----:B------:R-:W-:-:S04]  /*05e0*/  IMAD R9, R12, R25, R9 ;  /* 0x000000190c097224 */ /* 0x000fc800078e0209 */
[----:B------:R-:W-:Y:S01]  /*05f0*/  IMAD R24, R4, R24, R5 ;  /* 0x0000001804187224 */ /* 0x000fe200078e0205 */
[----:B------:R-:W-:-:S03]  /*0600*/  IADD3 R5, R22, R5, RZ ;  /* 0x0000000516057210 */ /* 0x000fc60007ffe0ff */
[----:B------:R-:W-:Y:S02]  /*0610*/  IMAD R24, R24, UR11, RZ ;  /* 0x0000000b18187c24 */ /* 0x000fe4000f8e02ff */
[----:B------:R-:W-:Y:S02]  /*0620*/  @P4 VIADD R26, R26, 0x1 ;  /* 0x000000011a1a4836 */ /* 0x000fe40000000000 */
[----:B------:R-:W-:-:S03]  /*0630*/  IMAD R9, R9, UR10, R24 ;  /* 0x0000000a09097c24 */ /* 0x000fc6000f8e0218 */
[----:B------:R-:W-:-:S05]  /*0640*/  SEL R23, R17, R26, !P2 ;  /* 0x0000001a11177207 */ /* 0x000fca0005000000 */
[----:B------:R-:W-:-:S04]  /*0650*/  IMAD.MOV R25, RZ, RZ, -R23 ;  /* 0x000000ffff197224 */ /* 0x000fc800078e0a17 */
[----:B------:R-:W-:-:S04]  /*0660*/  IMAD R8, R13, R25, R8 ;  /* 0x000000190d087224 */ /* 0x000fc800078e0208 */
[----:B------:R-:W-:-:S04]  /*0670*/  IMAD R8, R8, UR13, R9 ;  /* 0x0000000d08087c24 */ /* 0x000fc8000f8e0209 */
[----:B------:R-:W-:Y:S02]  /*0680*/  IMAD R8, R23, UR12, R8 ;  /* 0x0000000c17087c24 */ /* 0x000fe4000f8e0208 */
[----:B------:R-:W-:Y:S02]  /*0690*/  VIADD R23, R5, 0x1 ;  /* 0x0000000105177836 */ /* 0x000fe40000000000 */
[----:B------:R-:W-:-:S03]  /*06a0*/  IMAD R9, R3, UR14, R8 ;  /* 0x0000000e03097c24 */ /* 0x000fc6000f8e0208 */
[----:B------:R-:W-:Y:S01]  /*06b0*/  ISETP.GT.U32.AND P3, PT, R23, R0, PT ;  /* 0x000000001700720c */ /* 0x000fe20003f64070 */
[----:B-1----:R-:W-:-:S05]  /*06c0*/  IMAD.WIDE.U32 R8, R9, 0x8, R6 ;  /* 0x0000000809087825 */ /* 0x002fca00078e0006 */
[----:B--2---:R0:W-:Y:S07]  /*06d0*/  STG.E.64 desc[UR6][R8.64], R10 ;  /* 0x0000000a08007986 */ /* 0x0041ee000c101b06 */
[----:B------:R-:W-:Y:S05]  /*06e0*/  @!P3 BRA `(.L_x_107) ;  /* 0xfffffffc0048b947 */ /* 0x000fea000383ffff */
.L_x_106:
[----:B------:R-:W-:Y:S05]  /*06f0*/  BSYNC B0 ;  /* 0x0000000000007941 */ /* 0x000fea0003800000 */
.L_x_105:
        /* <DEDUP_REMOVED lines=8> */
[----:B------:R-:W-:-:S11]  /*0780*/  IMAD.MOV.U32 R12, RZ, RZ, R5 ;  /* 0x000000ffff0c7224 */ /* 0x000fd600078e0005 */
[----:B------:R-:W-:Y:S05]  /*0790*/  @!P0 BRA `(.L_x_109) ;  /* 0x00000004005c8947 */ /* 0x000fea0003800000 */
[----:B------:R-:W4:Y:S01]  /*07a0*/  LDC R7, c[0x0][0xf78] ;  /* 0x0003de00ff077b82 */ /* 0x000f220000000800 */
[----:B------:R-:W-:Y:S01]  /*07b0*/  ULDC.64 UR4, c[0x0][0xf60] ;  /* 0x0003d80000047ab9 */ /* 0x000fe20000000a00 */
[----:B------:R-:W-:Y:S01]  /*07c0*/  IMAD.MOV.U32 R12, RZ, RZ, R5 ;  /* 0x000000ffff0c7224 */ /* 0x000fe200078e0005 */
[----:B----4-:R-:W-:-:S04]  /*07d0*/  ISETP.NE.AND P0, PT, R7, 0x3, PT ;  /* 0x000000030700780c */ /* 0x010fc80003f05270 */
[C---:B-1----:R-:W-:Y:S02]  /*07e0*/  SEL R13, R2.reuse, UR5, !P0 ;  /* 0x00000005020d7c07 */ /* 0x042fe4000c000000 */
[C---:B------:R-:W-:Y:S02]  /*07f0*/  ISETP.NE.AND P0, PT, R7.reuse, 0x2, PT ;  /* 0x000000020700780c */ /* 0x040fe40003f05270 */
[----:B------:R-:W1:Y:S01]  /*0800*/  I2F.U32.RP R6, R13 ;  /* 0x0000000d00067306 */ /* 0x000e620000209000 */
[----:B------:R-:W-:Y:S01]  /*0810*/  IMAD.MOV R15, RZ, RZ, -R13 ;  /* 0x000000ffff0f7224 */ /* 0x000fe200078e0a0d */
[----:B------:R-:W-:Y:S01]  /*0820*/  SEL R4, R2, UR4, !P0 ;  /* 0x0000000402047c07 */ /* 0x000fe2000c000000 */
[----:B------:R-:W-:Y:S01]  /*0830*/  ULDC UR4, c[0x0][0xf5c] ;  /* 0x0003d70000047ab9 */ /* 0x000fe20000000800 */
[----:B------:R-:W-:Y:S02]  /*0840*/  ISETP.NE.AND P0, PT, R7, 0x1, PT ;  /* 0x000000010700780c */ /* 0x000fe40003f05270 */
[----:B0-----:R-:W-:-:S02]  /*0850*/  IADD3 R11, RZ, -R4, RZ ;  /* 0x80000004ff0b7210 */ /* 0x001fc40007ffe0ff */
[----:B------:R-:W-:Y:S01]  /*0860*/  SEL R14, R2, UR4, !P0 ;  /* 0x00000004020e7c07 */ /* 0x000fe2000c000000 */
[----:B------:R-:W0:Y:S01]  /*0870*/  I2F.U32.RP R7, R4 ;  /* 0x0000000400077306 */ /* 0x000e220000209000 */
[----:B------:R-:W-:Y:S02]  /*0880*/  ISETP.NE.U32.AND P0, PT, R13, RZ, PT ;  /* 0x000000ff0d00720c */ /* 0x000fe40003f05070 */
[----:B------:R-:W-:Y:S01]  /*0890*/  ISETP.NE.U32.AND P1, PT, R4, RZ, PT ;  /* 0x000000ff0400720c */ /* 0x000fe20003f25070 */
[----:B------:R-:W-:Y:S01]  /*08a0*/  IMAD.MOV R25, RZ, RZ, -R14 ;  /* 0x000000ffff197224 */ /* 0x000fe200078e0a0e */
[----:B------:R-:W-:Y:S02]  /*08b0*/  ISETP.NE.U32.AND P2, PT, R14, RZ, PT ;  /* 0x000000ff0e00720c */ /* 0x000fe40003f45070 */
[----:B------:R-:W-:Y:S01]  /*08c0*/  LOP3.LUT R22, RZ, R4, RZ, 0x33, !PT ;  /* 0x00000004ff167212 */ /* 0x000fe200078e33ff */
[----:B------:R-:W4:Y:S08]  /*08d0*/  I2F.U32.RP R10, R14 ;  /* 0x0000000e000a7306 */ /* 0x000f300000209000 */
[----:B-1----:R-:W1:Y:S08]  /*08e0*/  MUFU.RCP R6, R6 ;  /* 0x0000000600067308 */ /* 0x002e700000001000 */
[----:B0-----:R-:W0:Y:S08]  /*08f0*/  MUFU.RCP R7, R7 ;  /* 0x0000000700077308 */ /* 0x001e300000001000 */
[----:B----4-:R-:W4:Y:S01]  /*0900*/  MUFU.RCP R10, R10 ;  /* 0x0000000a000a7308 */ /* 0x010f220000001000 */
[----:B-1----:R-:W-:-:S07]  /*0910*/  IADD3 R8, R6, 0xffffffe, RZ ;  /* 0x0ffffffe06087810 */ /* 0x002fce0007ffe0ff */
[----:B------:R1:W5:Y:S01]  /*0920*/  F2I.FTZ.U32.TRUNC.NTZ R9, R8 ;  /* 0x0000000800097305 */ /* 0x000362000021f000 */
[----:B0-----:R-:W-:Y:S02]  /*0930*/  VIADD R16, R7, 0xffffffe ;  /* 0x0ffffffe07107836 */ /* 0x001fe40000000000 */
[----:B------:R-:W0:Y:S05]  /*0940*/  LDC.64 R6, c[0x0][0x210] ;  /* 0x00008400ff067b82 */ /* 0x000e2a0000000a00 */
[----:B------:R2:W3:Y:S01]  /*0950*/  F2I.FTZ.U32.TRUNC.NTZ R17, R16 ;  /* 0x0000001000117305 */ /* 0x0004e2000021f000 */
[----:B----4-:R-:W-:Y:S01]  /*0960*/  IADD3 R18, R10, 0xffffffe, RZ ;  /* 0x0ffffffe0a127810 */ /* 0x010fe20007ffe0ff */
[----:B-1----:R-:W-:Y:S01]  /*0970*/  HFMA2.MMA R8, -RZ, RZ, 0, 0 ;  /* 0x00000000ff087435 */ /* 0x002fe200000001ff */
[----:B-----5:R-:W-:-:S05]  /*0980*/  IMAD R15, R15, R9, RZ ;  /* 0x000000090f0f7224 */ /* 0x020fca00078e02ff */
[----:B------:R1:W4:Y:S01]  /*0990*/  F2I.FTZ.U32.TRUNC.NTZ R19, R18 ;  /* 0x0000001200137305 */ /* 0x000322000021f000 */
[----:B--2---:R-:W-:-:S03]  /*09a0*/  IMAD.MOV.U32 R16, RZ, RZ, RZ ;  /* 0x000000ffff107224 */ /* 0x004fc600078e00ff */
[----:B------:R-:W-:-:S04]  /*09b0*/  IMAD.HI.U32 R15, R9, R15, R8 ;  /* 0x0000000f090f7227 */ /* 0x000fc800078e0008 */
[----:B---3--:R-:W-:Y:S01]  /*09c0*/  IMAD R11, R11, R17, RZ ;  /* 0x000000110b0b7224 */ /* 0x008fe200078e02ff */
[----:B-1----:R-:W-:-:S03]  /*09d0*/  MOV R18, RZ ;  /* 0x000000ff00127202 */ /* 0x002fc60000000f00 */
[----:B------:R-:W-:Y:S01]  /*09e0*/  IMAD.HI.U32 R16, R17, R11, R16 ;  /* 0x0000000b11107227 */ /* 0x000fe200078e0010 */
[----:B------:R-:W-:-:S03]  /*09f0*/  LOP3.LUT R17, RZ, R14, RZ, 0x33, !PT ;  /* 0x0000000eff117212 */ /* 0x000fc600078e33ff */
[----:B----4-:R-:W-:-:S04]  /*0a00*/  IMAD R9, R25, R19, RZ ;  /* 0x0000001319097224 */ /* 0x010fc800078e02ff */
[----:B------:R-:W-:Y:S01]  /*0a10*/  IMAD.HI.U32 R18, R19, R9, R18 ;  /* 0x0000000913127227 */ /* 0x000fe200078e0012 */
[----:B------:R-:W-:-:S07]  /*0a20*/  LOP3.LUT R19, RZ, R13, RZ, 0x33, !PT ;  /* 0x0000000dff137212 */ /* 0x000fce00078e33ff */
.L_x_110:
[----:B----4-:R-:W-:-:S06]  /*0a30*/  IMAD.WIDE.U32 R10, R12, 0x8, R20 ;  /* 0x000000080c0a7825 */ /* 0x010fcc00078e0014 */
[----:B------:R-:W2:Y:S01]  /*0a40*/  LDG.E.64 R10, desc[UR6][R10.64] ;  /* 0x000000060a0a7981 */ /* 0x000ea2000c1e1b00 */
        /* <DEDUP_REMOVED lines=14> */
[----:B------:R-:W-:Y:S01]  /*0b30*/  IADD3 R12, R12, 0x1, RZ ;  /* 0x000000010c0c7810 */ /* 0x000fe20007ffe0ff */
        /* <DEDUP_REMOVED lines=17> */
[----:B------:R-:W-:Y:S02]  /*0c50*/  ISETP.NE.AND P3, PT, R23, RZ, PT ;  /* 0x000000ff1700720c */ /* 0x000fe40003f65270 */
        /* <DEDUP_REMOVED lines=8> */
[----:B0-----:R-:W-:-:S05]  /*0ce0*/  IMAD.WIDE.U32 R8, R9, 0x8, R6 ;  /* 0x0000000809087825 */ /* 0x001fca00078e0006 */
[----:B--2---:R4:W-:Y:S01]  /*0cf0*/  STG.E.64 desc[UR6][R8.64], R10 ;  /* 0x0000000a08007986 */ /* 0x0049e2000c101b06 */
[----:B------:R-:W-:Y:S05]  /*0d00*/  @P3 BRA `(.L_x_110) ;  /* 0xfffffffc00483947 */ /* 0x000fea000383ffff */
.L_x_109:
[----:B------:R-:W-:Y:S05]  /*0d10*/  BSYNC B0 ;  /* 0x0000000000007941 */ /* 0x000fea0003800000 */
.L_x_108:
[----:B------:R-:W-:-:S05]  /*0d20*/  LOP3.LUT R5, RZ, R5, RZ, 0x33, !PT ;  /* 0x00000005ff057212 */ /* 0x000fca00078e33ff */
[----:B------:R-:W-:-:S05]  /*0d30*/  IMAD.IADD R5, R0, 0x1, R5 ;  /* 0x0000000100057824 */ /* 0x000fca00078e0205 */
[----:B------:R-:W-:-:S13]  /*0d40*/  ISETP.GE.U32.AND P0, PT, R5, 0x3, PT ;  /* 0x000000030500780c */ /* 0x000fda0003f06070 */
[----:B------:R-:W-:Y:S05]  /*0d50*/  @!P0 EXIT ;  /* 0x000000000000894d */ /* 0x000fea0003800000 */
[----:B------:R-:W5:Y:S01]  /*0d60*/  LDC R6, c[0x0][0xf78] ;  /* 0x0003de00ff067b82 */ /* 0x000f620000000800 */
[----:B------:R-:W-:Y:S01]  /*0d70*/  ULDC UR8, c[0x0][0xf7c] ;  /* 0x0003df0000087ab9 */ /* 0x000fe20000000800 */
[----:B------:R-:W-:Y:S01]  /*0d80*/  ULDC.64 UR4, c[0x0][0xf70] ;  /* 0x0003dc0000047ab9 */ /* 0x000fe20000000a00 */
[----:B------:R-:W-:-:S05]  /*0d90*/  ULDC.64 UR10, c[0x0][0xf68] ;  /* 0x0003da00000a7ab9 */ /* 0x000fca0000000a00 */
[----:B------:R-:W1:Y:S08]  /*0da0*/  LDC.64 R4, c[0x0][0xf60] ;  /* 0x0003d800ff047b82 */ /* 0x000e700000000a00 */
[----:B------:R-:W0:Y:S01]  /*0db0*/  LDC.64 R14, c[0x0][0x210] ;  /* 0x00008400ff0e7b82 */ /* 0x000e220000000a00 */
[C---:B-----5:R-:W-:Y:S02]  /*0dc0*/  ISETP.NE.AND P2, PT, R6.reuse, 0x1, PT ;  /* 0x000000010600780c */ /* 0x060fe40003f45270 */
[----:B------:R-:W-:-:S02]  /*0dd0*/  ISETP.NE.AND P0, PT, R6, 0x3, PT ;  /* 0x000000030600780c */ /* 0x000fc40003f05270 */
[----:B------:R-:W-:Y:S02]  /*0de0*/  ISETP.NE.AND P1, PT, R6, 0x2, PT ;  /* 0x000000020600780c */ /* 0x000fe40003f25270 */
[C---:B-1----:R-:W-:Y:S02]  /*0df0*/  SEL R5, R2.reuse, R5, !P0 ;  /* 0x0000000502057207 */ /* 0x042fe40004000000 */
[----:B------:R-:W-:Y:S02]  /*0e00*/  SEL R6, R2, R4, !P1 ;  /* 0x0000000402067207 */ /* 0x000fe40004800000 */
[----:B------:R-:W1:Y:S03]  /*0e10*/  I2F.U32.RP R4, R5 ;  /* 0x0000000500047306 */ /* 0x000e660000209000 */
[----:B------:R-:W5:Y:S01]  /*0e20*/  @P2 LDC R2, c[0x0][0xf5c] ;  /* 0x0003d700ff022b82 */ /* 0x000f620000000800 */
[----:B------:R-:W-:Y:S01]  /*0e30*/  IMAD.MOV R19, RZ, RZ, -R5 ;  /* 0x000000ffff137224 */ /* 0x000fe200078e0a05 */
[----:B------:R-:W-:-:S02]  /*0e40*/  IADD3 R23, RZ, -R6, RZ ;  /* 0x80000006ff177210 */ /* 0x000fc40007ffe0ff */
[----:B------:R-:W-:Y:S02]  /*0e50*/  ISETP.NE.U32.AND P0, PT, R5, RZ, PT ;  /* 0x000000ff0500720c */ /* 0x000fe40003f05070 */
[----:B------:R-:W-:Y:S01]  /*0e60*/  ISETP.NE.U32.AND P1, PT, R6, RZ, PT ;  /* 0x000000ff0600720c */ /* 0x000fe20003f25070 */
[----:B------:R-:W2:Y:S08]  /*0e70*/  I2F.U32.RP R7, R6 ;  /* 0x0000000600077306 */ /* 0x000eb00000209000 */
[----:B-1----:R-:W0:Y:S08]  /*0e80*/  MUFU.RCP R4, R4 ;  /* 0x0000000400047308 */ /* 0x002e300000001000 */
[----:B--2---:R-:W1:Y:S01]  /*0e90*/  MUFU.RCP R7, R7 ;  /* 0x0000000700077308 */ /* 0x004e620000001000 */
[----:B-----5:R-:W-:-:S07]  /*0ea0*/  ISETP.NE.U32.AND P2, PT, R2, RZ, PT ;  /* 0x000000ff0200720c */ /* 0x020fce0003f45070 */
[----:B------:R-:W2:Y:S01]  /*0eb0*/  I2F.U32.RP R13, R2 ;  /* 0x00000002000d7306 */ /* 0x000ea20000209000 */
[----:B0---4-:R-:W-:-:S07]  /*0ec0*/  IADD3 R8, R4, 0xffffffe, RZ ;  /* 0x0ffffffe04087810 */ /* 0x011fce0007ffe0ff */
[----:B------:R0:W4:Y:S01]  /*0ed0*/  F2I.FTZ.U32.TRUNC.NTZ R9, R8 ;  /* 0x0000000800097305 */ /* 0x000122000021f000 */
[----:B-1----:R-:W-:-:S07]  /*0ee0*/  VIADD R16, R7, 0xffffffe ;  /* 0x0ffffffe07107836 */ /* 0x002fce0000000000 */
[----:B--2---:R-:W1:Y:S01]  /*0ef0*/  MUFU.RCP R13, R13 ;  /* 0x0000000d000d7308 */ /* 0x004e620000001000 */
[----:B0-----:R-:W-:Y:S02]  /*0f00*/  IMAD.MOV.U32 R8, RZ, RZ, RZ ;  /* 0x000000ffff087224 */ /* 0x001fe400078e00ff */
[----:B----4-:R-:W-:-:S05]  /*0f10*/  IMAD R7, R19, R9, RZ ;  /* 0x0000000913077224 */ /* 0x010fca00078e02ff */
[----:B------:R0:W2:Y:S01]  /*0f20*/  F2I.FTZ.U32.TRUNC.NTZ R17, R16 ;  /* 0x0000001000117305 */ /* 0x0000a2000021f000 */
[----:B------:R-:W-:Y:S01]  /*0f30*/  IMAD.HI.U32 R7, R9, R7, R8 ;  /* 0x0000000709077227 */ /* 0x000fe200078e0008 */
[----:B-1----:R-:W-:Y:S01]  /*0f40*/  IADD3 R10, R13, 0xffffffe, RZ ;  /* 0x0ffffffe0d0a7810 */ /* 0x002fe20007ffe0ff */
[----:B0-----:R-:W-:-:S05]  /*0f50*/  HFMA2.MMA R16, -RZ, RZ, 0, 0 ;  /* 0x00000000ff107435 */ /* 0x001fca00000001ff */
[----:B------:R0:W1:Y:S01]  /*0f60*/  F2I.FTZ.U32.TRUNC.NTZ R11, R10 ;  /* 0x0000000a000b7305 */ /* 0x000062000021f000 */
[----:B--2---:R-:W-:-:S04]  /*0f70*/  IMAD R13, R23, R17, RZ ;  /* 0x00000011170d7224 */ /* 0x004fc800078e02ff */
[----:B------:R-:W-:Y:S01]  /*0f80*/  IMAD.HI.U32 R8, R17, R13, R16 ;  /* 0x0000000d11087227 */ /* 0x000fe200078e0010 */
[----:B0-----:R-:W-:-:S03]  /*0f90*/  MOV R10, RZ ;  /* 0x000000ff000a7202 */ /* 0x001fc60000000f00 */
[----:B-1----:R-:W-:-:S04]  /*0fa0*/  IMAD R4, R2, R11, RZ ;  /* 0x0000000b02047224 */ /* 0x002fc800078e02ff */
[----:B------:R-:W-:Y:S01]  /*0fb0*/  IMAD.MOV R9, RZ, RZ, -R4 ;  /* 0x000000ffff097224 */ /* 0x000fe200078e0a04 */
[----:B------:R-:W-:-:S03]  /*0fc0*/  LOP3.LUT R4, RZ, R2, RZ, 0x33, !PT ;  /* 0x00000002ff047212 */ /* 0x000fc600078e33ff */
[----:B------:R-:W-:Y:S01]  /*0fd0*/  IMAD.HI.U32 R9, R11, R9, R10 ;  /* 0x000000090b097227 */ /* 0x000fe200078e000a */
[----:B------:R-:W-:Y:S02]  /*0fe0*/  LOP3.LUT R10, RZ, R5, RZ, 0x33, !PT ;  /* 0x00000005ff0a7212 */ /* 0x000fe400078e33ff */
[----:B------:R-:W-:-:S07]  /*0ff0*/  LOP3.LUT R11, RZ, R6, RZ, 0x33, !PT ;  /* 0x00000006ff0b7212 */ /* 0x000fce00078e33ff */
.L_x_111:
[----:B0--3--:R-:W-:-:S06]  /*1000*/  IMAD.WIDE.U32 R16, R12, 0x8, R20 ;  /* 0x000000080c107825 */ /* 0x009fcc00078e0014 */
[----:B------:R-:W2:Y:S01]  /*1010*/  LDG.E.64 R16, desc[UR6][R16.64] ;  /* 0x0000000610107981 */ /* 0x000ea2000c1e1b00 */
[----:B------:R-:W-:Y:S01]  /*1020*/  IMAD.HI.U32 R13, R7, R12, RZ ;  /* 0x0000000c070d7227 */ /* 0x000fe200078e00ff */
[----:B------:R-:W-:-:S03]  /*1030*/  IADD3 R24, R12, 0x1, RZ ;  /* 0x000000010c187810 */ /* 0x000fc60007ffe0ff */
        /* <DEDUP_REMOVED lines=19> */
[----:B------:R-:W-:Y:S01]  /*1170*/  IMAD R23, R2, R18, R19 ;  /* 0x0000001202177224 */ /* 0x000fe200078e0213 */
[----:B------:R-:W-:-:S04]  /*1180*/  IADD3 R18, -R13, RZ, RZ ;  /* 0x000000ff0d127210 */ /* 0x000fc80007ffe1ff */
[----:B------:R-:W-:Y:S01]  /*1190*/  ISETP.GE.U32.AND P3, PT, R23, R2, PT ;  /* 0x000000021700720c */ /* 0x000fe20003f66070 */
[----:B------:R-:W-:-:S04]  /*11a0*/  IMAD R22, R5, R18, R12 ;  /* 0x0000001205167224 */ /* 0x000fc800078e020c */
[----:B------:R-:W-:-:S08]  /*11b0*/  IMAD R22, R22, UR5, RZ ;  /* 0x0000000516167c24 */ /* 0x000fd0000f8e02ff */
[----:B------:R-:W-:Y:S01]  /*11c0*/  @P3 IADD3 R23, -R2, R23, RZ ;  /* 0x0000001702173210 */ /* 0x000fe20007ffe1ff */
[----:B------:R-:W-:-:S03]  /*11d0*/  @P3 VIADD R25, R25, 0x1 ;  /* 0x0000000119193836 */ /* 0x000fc60000000000 */
[----:B------:R-:W-:Y:S01]  /*11e0*/  ISETP.GE.U32.AND P4, PT, R23, R2, PT ;  /* 0x000000021700720c */ /* 0x000fe20003f86070 */
[----:B------:R-:W-:-:S04]  /*11f0*/  IMAD.MOV R23, RZ, RZ, -R19 ;  /* 0x000000ffff177224 */ /* 0x000fc800078e0a13 */
[----:B------:R-:W-:-:S04]  /*1200*/  IMAD R23, R6, R23, R13 ;  /* 0x0000001706177224 */ /* 0x000fc800078e020d */
[----:B------:R-:W-:-:S04]  /*1210*/  IMAD R22, R23, UR4, R22 ;  /* 0x0000000417167c24 */ /* 0x000fc8000f8e0216 */
        /* <DEDUP_REMOVED lines=8> */
[----:B------:R-:W-:-:S04]  /*12a0*/  IMAD.WIDE.U32 R22, R13, 0x8, R14 ;  /* 0x000000080d167825 */ /* 0x000fc800078e000e */
[----:B------:R-:W-:Y:S01]  /*12b0*/  IMAD.HI.U32 R13, R7, R24, RZ ;  /* 0x00000018070d7227 */ /* 0x000fe200078e00ff */
[----:B--2---:R0:W-:Y:S04]  /*12c0*/  STG.E.64 desc[UR6][R22.64], R16 ;  /* 0x0000001016007986 */ /* 0x0041e8000c101b06 */
[----:B------:R-:W2:Y:S01]  /*12d0*/  LDG.E.64 R18, desc[UR6][R18.64] ;  /* 0x0000000612127981 */ /* 0x000ea2000c1e1b00 */
        /* <DEDUP_REMOVED lines=20> */
[----:B------:R-:W-:Y:S01]  /*1420*/  IMAD R24, R5, R16, R24 ;  /* 0x0000001005187224 */ /* 0x000fe200078e0218 */
[----:B------:R-:W-:Y:S01]  /*1430*/  IADD3 R25, -R23, RZ, RZ ;  /* 0x000000ff17197210 */ /* 0x000fe20007ffe1ff */
[----:B------:R-:W-:Y:S02]  /*1440*/  IMAD R13, R6, R22, R13 ;  /* 0x00000016060d7224 */ /* 0x000fe400078e020d */
[----:B------:R-:W-:Y:S02]  /*1450*/  IMAD R24, R24, UR5, RZ ;  /* 0x0000000518187c24 */ /* 0x000fe4000f8e02ff */
[----:B------:R-:W-:Y:S02]  /*1460*/  IMAD R25, R2, R25, R17 ;  /* 0x0000001902197224 */ /* 0x000fe400078e0211 */
[----:B------:R-:W-:Y:S02]  /*1470*/  IMAD R13, R13, UR4, R24 ;  /* 0x000000040d0d7c24 */ /* 0x000fe4000f8e0218 */
[----:B------:R-:W-:Y:S01]  /*1480*/  VIADD R24, R12, 0x2 ;  /* 0x000000020c187836 */ /* 0x000fe20000000000 */
[----:B------:R-:W-:-:S13]  /*1490*/  ISETP.GE.U32.AND P3, PT, R25, R2, PT ;  /* 0x000000021900720c */ /* 0x000fda0003f66070 */
[----:B------:R-:W-:Y:S01]  /*14a0*/  @P3 IMAD.IADD R25, R25, 0x1, -R2 ;  /* 0x0000000119193824 */ /* 0x000fe200078e0a02 */
[----:B------:R-:W-:-:S04]  /*14b0*/  @P3 IADD3 R23, R23, 0x1, RZ ;  /* 0x0000000117173810 */ /* 0x000fc80007ffe0ff */
[----:B------:R-:W-:-:S13]  /*14c0*/  ISETP.GE.U32.AND P4, PT, R25, R2, PT ;  /* 0x000000021900720c */ /* 0x000fda0003f86070 */
[----:B------:R-:W-:-:S05]  /*14d0*/  @P4 VIADD R23, R23, 0x1 ;  /* 0x0000000117174836 */ /* 0x000fca0000000000 */
        /* <DEDUP_REMOVED lines=8> */
[----:B--2---:R0:W-:Y:S04]  /*1560*/  STG.E.64 desc[UR6][R22.64], R18 ;  /* 0x0000001216007986 */ /* 0x0041e8000c101b06 */
[----:B------:R-:W2:Y:S01]  /*1570*/  LDG.E.64 R16, desc[UR6][R16.64] ;  /* 0x0000000610107981 */ /* 0x000ea2000c1e1b00 */
        /* <DEDUP_REMOVED lines=17> */
[----:B------:R-:W-:Y:S01]  /*1690*/  SEL R19, R11, R18, !P1 ;  /* 0x000000120b137207 */ /* 0x000fe20004800000 */
[----:B------:R-:W-:-:S03]  /*16a0*/  IMAD.MOV R18, RZ, RZ, -R13 ;  /* 0x000000ffff127224 */ /* 0x000fc600078e0a0d */
[----:B------:R-:W-:Y:S01]  /*16b0*/  IADD3 R22, -R19, RZ, RZ ;  /* 0x000000ff13167210 */ /* 0x000fe20007ffe1ff */
[----:B------:R-:W-:-:S04]  /*16c0*/  IMAD.HI.U32 R23, R9, R19, RZ ;  /* 0x0000001309177227 */ /* 0x000fc800078e00ff */
[----:B------:R-:W-:Y:S02]  /*16d0*/  IMAD.MOV R25, RZ, RZ, -R23 ;  /* 0x000000ffff197224 */ /* 0x000fe400078e0a17 */
[----:B------:R-:W-:Y:S02]  /*16e0*/  IMAD R24, R5, R18, R24 ;  /* 0x0000001205187224 */ /* 0x000fe400078e0218 */
[----:B------:R-:W-:Y:S02]  /*16f0*/  IMAD R25, R2, R25, R19 ;  /* 0x0000001902197224 */ /* 0x000fe400078e0213 */
[----:B------:R-:W-:Y:S02]  /*1700*/  IMAD R13, R6, R22, R13 ;  /* 0x00000016060d7224 */ /* 0x000fe400078e020d */
[----:B------:R-:W-:Y:S01]  /*1710*/  IMAD R24, R24, UR5, RZ ;  /* 0x0000000518187c24 */ /* 0x000fe2000f8e02ff */
[----:B------:R-:W-:-:S03]  /*1720*/  ISETP.GE.U32.AND P3, PT, R25, R2, PT ;  /* 0x000000021900720c */ /* 0x000fc60003f66070 */
[----:B------:R-:W-:Y:S01]  /*1730*/  IMAD R13, R13, UR4, R24 ;  /* 0x000000040d0d7c24 */ /* 0x000fe2000f8e0218 */
[----:B------:R-:W-:-:S09]  /*1740*/  IADD3 R24, R12, 0x3, RZ ;  /* 0x000000030c187810 */ /* 0x000fd20007ffe0ff */
[----:B------:R-:W-:Y:S02]  /*1750*/  @P3 IADD3 R25, -R2, R25, RZ ;  /* 0x0000001902193210 */ /* 0x000fe40007ffe1ff */
[----:B------:R-:W-:Y:S02]  /*1760*/  @P3 IADD3 R23, R23, 0x1, RZ ;  /* 0x0000000117173810 */ /* 0x000fe40007ffe0ff */
[----:B------:R-:W-:-:S13]  /*1770*/  ISETP.GE.U32.AND P4, PT, R25, R2, PT ;  /* 0x000000021900720c */ /* 0x000fda0003f86070 */
[----:B------:R-:W-:-:S04]  /*1780*/  @P4 IADD3 R23, R23, 0x1, RZ ;  /* 0x0000000117174810 */ /* 0x000fc80007ffe0ff */
[----:B------:R-:W-:-:S05]  /*1790*/  SEL R18, R4, R23, !P2 ;  /* 0x0000001704127207 */ /* 0x000fca0005000000 */
[----:B------:R-:W-:-:S04]  /*17a0*/  IMAD.MOV R22, RZ, RZ, -R18 ;  /* 0x000000ffff167224 */ /* 0x000fc800078e0a12 */
        /* <DEDUP_REMOVED lines=26> */
[----:B------:R-:W-:Y:S02]  /*1950*/  SEL R17, R11, R16, !P1 ;  /* 0x000000100b117207 */ /* 0x000fe40004800000 */
[----:B------:R-:W-:-:S03]  /*1960*/  IADD3 R16, -R13, RZ, RZ ;  /* 0x000000ff0d107210 */ /* 0x000fc60007ffe1ff */
[----:B------:R-:W-:-:S04]  /*1970*/  IMAD.HI.U32 R23, R9, R17, RZ ;  /* 0x0000001109177227 */ /* 0x000fc800078e00ff */
[----:B------:R-:W-:Y:S01]  /*1980*/  IMAD.MOV R22, RZ, RZ, -R17 ;  /* 0x000000ffff167224 */ /* 0x000fe200078e0a11 */
[----:B------:R-:W-:Y:S01]  /*1990*/  IADD3 R25, -R23, RZ, RZ ;  /* 0x000000ff17197210 */ /* 0x000fe20007ffe1ff */
[----:B------:R-:W-:Y:S02]  /*19a0*/  IMAD R24, R5, R16, R24 ;  /* 0x0000001005187224 */ /* 0x000fe400078e0218 */
[----:B------:R-:W-:Y:S02]  /*19b0*/  IMAD R13, R6, R22, R13 ;  /* 0x00000016060d7224 */ /* 0x000fe400078e020d */
[----:B------:R-:W-:Y:S02]  /*19c0*/  IMAD R25, R2, R25, R17 ;  /* 0x0000001902197224 */ /* 0x000fe400078e0211 */
[----:B------:R-:W-:-:S03]  /*19d0*/  IMAD R24, R24, UR5, RZ ;  /* 0x0000000518187c24 */ /* 0x000fc6000f8e02ff */
[----:B------:R-:W-:Y:S01]  /*19e0*/  ISETP.GE.U32.AND P3, PT, R25, R2, PT ;  /* 0x000000021900720c */ /* 0x000fe20003f66070 */
[----:B------:R-:W-:-:S12]  /*19f0*/  IMAD R13, R13, UR4, R24 ;  /* 0x000000040d0d7c24 */ /* 0x000fd8000f8e0218 */
[----:B------:R-:W-:Y:S01]  /*1a00*/  @P3 IADD3 R25, -R2, R25, RZ ;  /* 0x0000001902193210 */ /* 0x000fe20007ffe1ff */
[----:B------:R-:W-:Y:S01]  /*1a10*/  @P3 VIADD R23, R23, 0x1 ;  /* 0x0000000117173836 */ /* 0x000fe20000000000 */
        /* <DEDUP_REMOVED lines=10> */
[----:B--2---:R0:W-:Y:S01]  /*1ac0*/  STG.E.64 desc[UR6][R16.64], R18 ;  /* 0x0000001210007986 */ /* 0x0041e2000c101b06 */
[----:B------:R-:W-:Y:S05]  /*1ad0*/  @!P3 BRA `(.L_x_111) ;  /* 0xfffffff40048b947 */ /* 0x000fea000383ffff */
[----:B------:R-:W-:Y:S05]  /*1ae0*/  EXIT ;  /* 0x000000000000794d */ /* 0x000fea0003800000 */
.L_x_112:
        /* <DEDUP_REMOVED lines=9> */
.L_x_1002:


//--------------------- .text._ZN2at6native40_GLOBAL__N__2351210d_8_Shape_cu_49f7391c35CatArrayBatchedCopy_alignedK_contigINS1_10OpaqueTypeILj8EEEjLi4ELi64ELi64ELi16EEEvPT_NS1_25CatArrInputTensorMetadataIS5_T0_XT2_EXT3_EEENS1_16TensorSizeStrideIS8_Lj4EEEiS8_ --------------------------
	.section	.text._ZN2at6native40_GLOBAL__N__2351210d_8_Shape_cu_49f7391c35CatArrayBatchedCopy_alignedK_contigINS1_10OpaqueTypeILj8EEEjLi4ELi64ELi64ELi16EEEvPT_NS1_25CatArrInputTensorMetadataIS5_T0_XT2_EXT3_EEENS1_16TensorSizeStrideIS8_Lj4EEEiS8_,"ax",@progbits
	.align	128
.text._ZN2at6native40_GLOBAL__N__2351210d_8_Shape_cu_49f7391c35CatArrayBatchedCopy_alignedK_contigINS1_10OpaqueTypeILj8EEEjLi4ELi64ELi64ELi16EEEvPT_NS1_25CatArrInputTensorMetadataIS5_T0_XT2_EXT3_EEENS1_16TensorSizeStrideIS8_Lj4EEEiS8_:
        .type           _ZN2at6native40_GLOBAL__N__2351210d_8_Shape_cu_49f7391c35CatArrayBatchedCopy_alignedK_contigINS1_10OpaqueTypeILj8EEEjLi4ELi64ELi64ELi16EEEvPT_NS1_25CatArrInputTensorMetadataIS5_T0_XT2_EXT3_EEENS1_16TensorSizeStrideIS8_Lj4EEEiS8_,@function
        .size           _ZN2at6native40_GLOBAL__N__2351210d_8_Shape_cu_49f7391c35CatArrayBatchedCopy_alignedK_contigINS1_10OpaqueTypeILj8EEEjLi4ELi64ELi64ELi16EEEvPT_NS1_25CatArrInputTensorMetadataIS5_T0_XT2_EXT3_EEENS1_16TensorSizeStrideIS8_Lj4EEEiS8_,(.L_x_1003 - _ZN2at6native40_GLOBAL__N__2351210d_8_Shape_cu_49f7391c35CatArrayBatchedCopy_alignedK_contigINS1_10OpaqueTypeILj8EEEjLi4ELi64ELi64ELi16EEEvPT_NS1_25CatArrInputTensorMetadataIS5_T0_XT2_EXT3_EEENS1_16TensorSizeStrideIS8_Lj4EEEiS8_)
        .other          _ZN2at6native40_GLOBAL__N__2351210d_8_Shape_cu_49f7391c35CatArrayBatchedCopy_alignedK_contigINS1_10OpaqueTypeILj8EEEjLi4ELi64ELi64ELi16EEEvPT_NS1_25CatArrInputTensorMetadataIS5_T0_XT2_EXT3_EEENS1_16TensorSizeStrideIS8_Lj4EEEiS8_,@"STO_CUDA_ENTRY STV_DEFAULT"
_ZN2at6native40_GLOBAL__N__2351210d_8_Shape_cu_49f7391c35CatArrayBatchedCopy_alignedK_contigINS1_10OpaqueTypeILj8EEEjLi4ELi64ELi64ELi16EEEvPT_NS1_25CatArrInputTensorMetadataIS5_T0_XT2_EXT3_EEENS1_16TensorSizeStrideIS8_Lj4EEEiS8_:
        /* <DEDUP_REMOVED lines=9> */
[----:B------:R-:W-:-:S04]  /*0090*/  SHF.L.U32 R9, R2, 0x1, RZ ;  /* 0x0000000102097819 */ /* 0x000fc800000006ff */
[----:B0-----:R-:W-:-:S13]  /*00a0*/  ISETP.GE.U32.AND P0, PT, R9, R0, PT ;  /* 0x000000000900720c */ /* 0x001fda0003f06070 */
[----:B------:R-:W-:Y:S05]  /*00b0*/  @P0 EXIT ;  /* 0x000000000000094d */ /* 0x000fea0003800000 */
[----:B------:R-:W-:Y:S01]  /*00c0*/  VIADD R3, R9, 0x2 ;  /* 0x0000000209037836 */ /* 0x000fe20000000000 */
[----:B------:R-:W-:Y:S01]  /*00d0*/  SHF.L.U32 R20, R5, 0x3, RZ ;  /* 0x0000000305147819 */ /* 0x000fe200000006ff */
[----:B------:R0:W1:Y:S01]  /*00e0*/  LDC R2, c[0x0][R4+0x510] ;  /* 0x0001440004027b82 */ /* 0x0000620000000800 */
[----:B------:R-:W-:Y:S01]  /*00f0*/  ULDC.64 UR6, c[0x0][0x208] ;  /* 0x0000820000067ab9 */ /* 0x000fe20000000a00 */
[----:B------:R-:W-:Y:S01]  /*0100*/  ULDC UR14, c[0x0][0xf7c] ;  /* 0x0003df00000e7ab9 */ /* 0x000fe20000000800 */
[----:B------:R-:W-:Y:S01]  /*0110*/  ISETP.GT.U32.AND P0, PT, R3, R0, PT ;  /* 0x000000000300720c */ /* 0x000fe20003f04070 */
        /* <DEDUP_REMOVED lines=9> */
[----:B------:R-:W4:Y:S08]  /*01b0*/  LDC R16, c[0x0][0xc] ;  /* 0x00000300ff107b82 */ /* 0x000f300000000800 */
[----:B------:R-:W2:Y:S01]  /*01c0*/  LDC.64 R10, c[0x0][0x210] ;  /* 0x00008400ff0a7b82 */ /* 0x000ea20000000a00 */
[C---:B0-----:R-:W-:Y:S02]  /*01d0*/  ISETP.NE.AND P0, PT, R4.reuse, 0x3, PT ;  /* 0x000000030400780c */ /* 0x041fe40003f05270 */
[----:B------:R-:W-:-:S02]  /*01e0*/  ISETP.NE.AND P1, PT, R4, 0x2, PT ;  /* 0x000000020400780c */ /* 0x000fc40003f25270 */
[----:B------:R-:W-:Y:S02]  /*01f0*/  ISETP.NE.AND P2, PT, R4, 0x1, PT ;  /* 0x000000010400780c */ /* 0x000fe40003f45270 */
[C---:B-1----:R-:W-:Y:S02]  /*0200*/  SEL R14, R2.reuse, UR9, !P0 ;  /* 0x00000009020e7c07 */ /* 0x042fe4000c000000 */
[----:B------:R-:W-:Y:S01]  /*0210*/  SEL R15, R2, UR8, !P1 ;  /* 0x00000008020f7c07 */ /* 0x000fe2000c800000 */
[----:B----4-:R-:W-:Y:S01]  /*0220*/  IMAD R16, R16, UR4, RZ ;  /* 0x0000000410107c24 */ /* 0x010fe2000f8e02ff */
[----:B------:R-:W-:-:S07]  /*0230*/  SEL R8, R2, UR5, !P2 ;  /* 0x0000000502087c07 */ /* 0x000fce000d000000 */
.L_x_115:
[----:B---3--:R-:W-:-:S06]  /*0240*/  IMAD.WIDE.U32 R4, R9, 0x8, R20 ;  /* 0x0000000809047825 */ /* 0x008fcc00078e0014 */
[----:B------:R-:W3:Y:S01]  /*0250*/  LDG.E.128 R4, desc[UR6][R4.64] ;  /* 0x0000000604047981 */ /* 0x000ee2000c1e1d00 */
[----:B------:R-:W0:Y:S01]  /*0260*/  I2F.U32.RP R19, R14 ;  /* 0x0000000e00137306 */ /* 0x000e220000209000 */
[----:B------:R-:W-:Y:S02]  /*0270*/  IADD3 R17, RZ, -R14, RZ ;  /* 0x8000000eff117210 */ /* 0x000fe40007ffe0ff */
[----:B------:R-:W-:-:S05]  /*0280*/  ISETP.NE.U32.AND P2, PT, R14, RZ, PT ;  /* 0x000000ff0e00720c */ /* 0x000fca0003f45070 */
[----:B------:R-:W1:Y:S08]  /*0290*/  I2F.U32.RP R23, R15 ;  /* 0x0000000f00177306 */ /* 0x000e700000209000 */
[----:B0-----:R-:W0:Y:S08]  /*02a0*/  MUFU.RCP R19, R19 ;  /* 0x0000001300137308 */ /* 0x001e300000001000 */
[----:B-1----:R-:W-:Y:S08]  /*02b0*/  MUFU.RCP R23, R23 ;  /* 0x0000001700177308 */ /* 0x002ff00000001000 */
[----:B------:R-:W1:Y:S01]  /*02c0*/  I2F.U32.RP R24, R8 ;  /* 0x0000000800187306 */ /* 0x000e620000209000 */
[----:B0-----:R-:W-:-:S07]  /*02d0*/  VIADD R12, R19, 0xffffffe ;  /* 0x0ffffffe130c7836 */ /* 0x001fce0000000000 */
[----:B------:R0:W4:Y:S08]  /*02e0*/  F2I.FTZ.U32.TRUNC.NTZ R13, R12 ;  /* 0x0000000c000d7305 */ /* 0x000130000021f000 */
[----:B-1----:R-:W-:Y:S01]  /*02f0*/  MUFU.RCP R24, R24 ;  /* 0x0000001800187308 */ /* 0x002fe20000001000 */
[----:B0-----:R-:W-:Y:S02]  /*0300*/  IMAD.MOV.U32 R12, RZ, RZ, RZ ;  /* 0x000000ffff0c7224 */ /* 0x001fe400078e00ff */
[----:B----4-:R-:W-:-:S04]  /*0310*/  IMAD R17, R17, R13, RZ ;  /* 0x0000000d11117224 */ /* 0x010fc800078e02ff */
[----:B------:R-:W-:Y:S01]  /*0320*/  IMAD.HI.U32 R22, R13, R17, R12 ;  /* 0x000000110d167227 */ /* 0x000fe200078e000c */
[----:B------:R-:W-:-:S03]  /*0330*/  IADD3 R17, R9, 0x1, RZ ;  /* 0x0000000109117810 */ /* 0x000fc60007ffe0ff */
[----:B------:R-:W-:Y:S01]  /*0340*/  VIADD R12, R23, 0xffffffe ;  /* 0x0ffffffe170c7836 */ /* 0x000fe20000000000 */
[----:B------:R-:W-:Y:S01]  /*0350*/  LOP3.LUT R23, RZ, R14, RZ, 0x33, !PT ;  /* 0x0000000eff177212 */ /* 0x000fe200078e33ff */
[C---:B------:R-:W-:Y:S02]  /*0360*/  IMAD.HI.U32 R18, R22.reuse, R9, RZ ;  /* 0x0000000916127227 */ /* 0x040fe400078e00ff */
[----:B------:R0:W1:Y:S02]  /*0370*/  F2I.FTZ.U32.TRUNC.NTZ R13, R12 ;  /* 0x0000000c000d7305 */ /* 0x000064000021f000 */
[----:B------:R-:W-:-:S04]  /*0380*/  IMAD.HI.U32 R22, R22, R17, RZ ;  /* 0x0000001116167227 */ /* 0x000fc800078e00ff */
[----:B------:R-:W-:Y:S01]  /*0390*/  IMAD.MOV R19, RZ, RZ, -R18 ;  /* 0x000000ffff137224 */ /* 0x000fe200078e0a12 */
[----:B------:R-:W-:Y:S01]  /*03a0*/  IADD3 R25, -R22, RZ, RZ ;  /* 0x000000ff16197210 */ /* 0x000fe20007ffe1ff */
[----:B0-----:R-:W-:Y:S02]  /*03b0*/  IMAD.MOV.U32 R12, RZ, RZ, RZ ;  /* 0x000000ffff0c7224 */ /* 0x001fe400078e00ff */
[C---:B------:R-:W-:Y:S02]  /*03c0*/  IMAD R19, R14.reuse, R19, R9 ;  /* 0x000000130e137224 */ /* 0x040fe400078e0209 */
[----:B------:R-:W-:-:S03]  /*03d0*/  IMAD R25, R14, R25, R17 ;  /* 0x000000190e197224 */ /* 0x000fc600078e0211 */
[-C--:B------:R-:W-:Y:S02]  /*03e0*/  ISETP.GE.U32.AND P0, PT, R19, R14.reuse, PT ;  /* 0x0000000e1300720c */ /* 0x080fe40003f06070 */
[----:B------:R-:W-:-:S11]  /*03f0*/  ISETP.GE.U32.AND P3, PT, R25, R14, PT ;  /* 0x0000000e1900720c */ /* 0x000fd60003f66070 */
[----:B------:R-:W-:Y:S01]  /*0400*/  @P0 IADD3 R19, -R14, R19, RZ ;  /* 0x000000130e130210 */ /* 0x000fe20007ffe1ff */
[----:B------:R-:W-:Y:S01]  /*0410*/  @P0 VIADD R18, R18, 0x1 ;  /* 0x0000000112120836 */ /* 0x000fe20000000000 */
[----:B------:R-:W-:Y:S02]  /*0420*/  @P3 IADD3 R25, -R14, R25, RZ ;  /* 0x000000190e193210 */ /* 0x000fe40007ffe1ff */
[-C--:B------:R-:W-:Y:S01]  /*0430*/  ISETP.GE.U32.AND P1, PT, R19, R14.reuse, PT ;  /* 0x0000000e1300720c */ /* 0x080fe20003f26070 */
[----:B------:R-:W-:Y:S01]  /*0440*/  IMAD.MOV R19, RZ, RZ, -R15 ;  /* 0x000000ffff137224 */ /* 0x000fe200078e0a0f */
[----:B------:R-:W-:Y:S02]  /*0450*/  ISETP.GE.U32.AND P4, PT, R25, R14, PT ;  /* 0x0000000e1900720c */ /* 0x000fe40003f86070 */
[----:B------:R-:W-:Y:S01]  /*0460*/  @P3 IADD3 R22, R22, 0x1, RZ ;  /* 0x0000000116163810 */ /* 0x000fe20007ffe0ff */
[----:B-1----:R-:W-:Y:S01]  /*0470*/  IMAD R19, R19, R13, RZ ;  /* 0x0000000d13137224 */ /* 0x002fe200078e02ff */
[----:B------:R-:W-:-:S03]  /*0480*/  IADD3 R25, RZ, -R8, RZ ;  /* 0x80000008ff197210 */ /* 0x000fc60007ffe0ff */
[----:B------:R-:W-:-:S04]  /*0490*/  IMAD.HI.U32 R13, R13, R19, R12 ;  /* 0x000000130d0d7227 */ /* 0x000fc800078e000c */
[----:B------:R-:W-:Y:S02]  /*04a0*/  @P1 IADD3 R18, R18, 0x1, RZ ;  /* 0x0000000112121810 */ /* 0x000fe40007ffe0ff */
[----:B------:R-:W-:Y:S02]  /*04b0*/  @P4 VIADD R22, R22, 0x1 ;  /* 0x0000000116164836 */ /* 0x000fe40000000000 */
[----:B------:R-:W-:-:S03]  /*04c0*/  SEL R18, R23, R18, !P2 ;  /* 0x0000001217127207 */ /* 0x000fc60005000000 */
[----:B------:R-:W-:Y:S02]  /*04d0*/  SEL R22, R23, R22, !P2 ;  /* 0x0000001617167207 */ /* 0x000fe40005000000 */
[----:B------:R-:W-:-:S04]  /*04e0*/  IMAD.HI.U32 R19, R13, R18, RZ ;  /* 0x000000120d137227 */ /* 0x000fc800078e00ff */
[----:B------:R-:W-:Y:S01]  /*04f0*/  IMAD.HI.U32 R23, R13, R22, RZ ;  /* 0x000000160d177227 */ /* 0x000fe200078e00ff */
[----:B------:R-:W-:Y:S02]  /*0500*/  IADD3 R12, -R19, RZ, RZ ;  /* 0x000000ff130c7210 */ /* 0x000fe40007ffe1ff */
[----:B------:R-:W-:Y:S01]  /*0510*/  IADD3 R13, R24, 0xffffffe, RZ ;  /* 0x0ffffffe180d7810 */ /* 0x000fe20007ffe0ff */
[----:B------:R-:W-:Y:S02]  /*0520*/  IMAD.MOV R26, RZ, RZ, -R23 ;  /* 0x000000ffff1a7224 */ /* 0x000fe400078e0a17 */
[C---:B------:R-:W-:Y:S02]  /*0530*/  IMAD R12, R15.reuse, R12, R18 ;  /* 0x0000000c0f0c7224 */ /* 0x040fe400078e0212 */
[----:B------:R-:W-:Y:S01]  /*0540*/  IMAD R26, R15, R26, R22 ;  /* 0x0000001a0f1a7224 */ /* 0x000fe200078e0216 */
[----:B------:R-:W0:Y:S02]  /*0550*/  F2I.FTZ.U32.TRUNC.NTZ R13, R13 ;  /* 0x0000000d000d7305 */ /* 0x000e24000021f000 */
[----:B------:R-:W-:-:S02]  /*0560*/  ISETP.GE.U32.AND P0, PT, R12, R15, PT ;  /* 0x0000000f0c00720c */ /* 0x000fc40003f06070 */
[----:B------:R-:W-:-:S11]  /*0570*/  ISETP.GE.U32.AND P2, PT, R26, R15, PT ;  /* 0x0000000f1a00720c */ /* 0x000fd60003f46070 */
[--C-:B------:R-:W-:Y:S02]  /*0580*/  @P0 IMAD.IADD R12, R12, 0x1, -R15.reuse ;  /* 0x000000010c0c0824 */ /* 0x100fe400078e0a0f */
[----:B------:R-:W-:Y:S01]  /*0590*/  @P2 IMAD.IADD R26, R26, 0x1, -R15 ;  /* 0x000000011a1a2824 */ /* 0x000fe200078e0a0f */
[----:B------:R-:W-:Y:S01]  /*05a0*/  @P2 IADD3 R23, R23, 0x1, RZ ;  /* 0x0000000117172810 */ /* 0x000fe20007ffe0ff */
[----:B0-----:R-:W-:Y:S01]  /*05b0*/  IMAD R25, R25, R13, RZ ;  /* 0x0000000d19197224 */ /* 0x001fe200078e02ff */
[-C--:B------:R-:W-:Y:S01]  /*05c0*/  ISETP.GE.U32.AND P1, PT, R12, R15.reuse, PT ;  /* 0x0000000f0c00720c */ /* 0x080fe20003f26070 */
[----:B------:R-:W-:Y:S01]  /*05d0*/  HFMA2.MMA R12, -RZ, RZ, 0, 0 ;  /* 0x00000000ff0c7435 */ /* 0x000fe200000001ff */
[----:B------:R-:W-:Y:S01]  /*05e0*/  ISETP.GE.U32.AND P3, PT, R26, R15, PT ;  /* 0x0000000f1a00720c */ /* 0x000fe20003f66070 */
[----:B------:R-:W-:Y:S01]  /*05f0*/  @P0 VIADD R19, R19, 0x1 ;  /* 0x0000000113130836 */ /* 0x000fe20000000000 */
[----:B------:R-:W-:Y:S01]  /*0600*/  ISETP.NE.U32.AND P0, PT, R15, RZ, PT ;  /* 0x000000ff0f00720c */ /* 0x000fe20003f05070 */
[----:B------:R-:W-:-:S04]  /*0610*/  IMAD.MOV R26, RZ, RZ, -R22 ;  /* 0x000000ffff1a7224 */ /* 0x000fc800078e0a16 */
[----:B------:R-:W-:Y:S02]  /*0620*/  IMAD R17, R14, R26, R17 ;  /* 0x0000001a0e117224 */ /* 0x000fe400078e0211 */
[----:B------:R-:W-:Y:S01]  /*0630*/  IMAD.HI.U32 R24, R13, R25, R12 ;  /* 0x000000190d187227 */ /* 0x000fe200078e000c */
[----:B------:R-:W-:-:S03]  /*0640*/  LOP3.LUT R12, RZ, R15, RZ, 0x33, !PT ;  /* 0x0000000fff0c7212 */ /* 0x000fc600078e33ff */
[----:B------:R-:W-:Y:S01]  /*0650*/  @P1 VIADD R19, R19, 0x1 ;  /* 0x0000000113131836 */ /* 0x000fe20000000000 */
[----:B------:R-:W-:Y:S01]  /*0660*/  @P3 IADD3 R23, R23, 0x1, RZ ;  /* 0x0000000117173810 */ /* 0x000fe20007ffe0ff */
[----:B------:R-:W-:-:S03]  /*0670*/  IMAD R17, R17, UR11, RZ ;  /* 0x0000000b11117c24 */ /* 0x000fc6000f8e02ff */
[C---:B------:R-:W-:Y:S02]  /*0680*/  SEL R13, R12.reuse, R19, !P0 ;  /* 0x000000130c0d7207 */ /* 0x040fe40004000000 */
[----:B------:R-:W-:-:S03]  /*0690*/  SEL R19, R12, R23, !P0 ;  /* 0x000000170c137207 */ /* 0x000fc60004000000 */
[----:B------:R-:W-:-:S04]  /*06a0*/  IMAD.HI.U32 R12, R24, R13, RZ ;  /* 0x0000000d180c7227 */ /* 0x000fc800078e00ff */
[----:B------:R-:W-:-:S04]  /*06b0*/  IMAD.HI.U32 R24, R24, R19, RZ ;  /* 0x0000001318187227 */ /* 0x000fc800078e00ff */
[----:B------:R-:W-:Y:S01]  /*06c0*/  IMAD.MOV R23, RZ, RZ, -R12 ;  /* 0x000000ffff177224 */ /* 0x000fe200078e0a0c */
[----:B------:R-:W-:-:S03]  /*06d0*/  IADD3 R25, -R24, RZ, RZ ;  /* 0x000000ff18197210 */ /* 0x000fc60007ffe1ff */
[C---:B------:R-:W-:Y:S02]  /*06e0*/  IMAD R23, R8.reuse, R23, R13 ;  /* 0x0000001708177224 */ /* 0x040fe400078e020d */
[----:B------:R-:W-:-:S03]  /*06f0*/  IMAD R25, R8, R25, R19 ;  /* 0x0000001908197224 */ /* 0x000fc600078e0213 */
[-C--:B------:R-:W-:Y:S02]  /*0700*/  ISETP.GE.U32.AND P0, PT, R23, R8.reuse, PT ;  /* 0x000000081700720c */ /* 0x080fe40003f06070 */
[----:B------:R-:W-:-:S11]  /*0710*/  ISETP.GE.U32.AND P2, PT, R25, R8, PT ;  /* 0x000000081900720c */ /* 0x000fd60003f46070 */
[----:B------:R-:W-:Y:S02]  /*0720*/  @P0 IMAD.IADD R23, R23, 0x1, -R8 ;  /* 0x0000000117170824 */ /* 0x000fe400078e0a08 */
[----:B------:R-:W-:Y:S01]  /*0730*/  @P2 IADD3 R25, -R8, R25, RZ ;  /* 0x0000001908192210 */ /* 0x000fe20007ffe1ff */
[----:B------:R-:W-:Y:S01]  /*0740*/  @P0 VIADD R12, R12, 0x1 ;  /* 0x000000010c0c0836 */ /* 0x000fe20000000000 */
[----:B------:R-:W-:Y:S02]  /*0750*/  @P2 IADD3 R24, R24, 0x1, RZ ;  /* 0x0000000118182810 */ /* 0x000fe40007ffe0ff */
[-C--:B------:R-:W-:Y:S02]  /*0760*/  ISETP.GE.U32.AND P1, PT, R23, R8.reuse, PT ;  /* 0x000000081700720c */ /* 0x080fe40003f26070 */
[----:B------:R-:W-:Y:S01]  /*0770*/  ISETP.GE.U32.AND P3, PT, R25, R8, PT ;  /* 0x000000081900720c */ /* 0x000fe20003f66070 */
[----:B------:R-:W-:Y:S01]  /*0780*/  IMAD.MOV R25, RZ, RZ, -R13 ;  /* 0x000000ffff197224 */ /* 0x000fe200078e0a0d */
[----:B------:R-:W-:-:S02]  /*0790*/  ISETP.NE.U32.AND P0, PT, R8, RZ, PT ;  /* 0x000000ff0800720c */ /* 0x000fc40003f05070 */
[----:B------:R-:W-:Y:S01]  /*07a0*/  LOP3.LUT R23, RZ, R8, RZ, 0x33, !PT ;  /* 0x00000008ff177212 */ /* 0x000fe200078e33ff */
[----:B------:R-:W-:-:S06]  /*07b0*/  IMAD R25, R15, R25, R18 ;  /* 0x000000190f197224 */ /* 0x000fcc00078e0212 */
[----:B------:R-:W-:Y:S02]  /*07c0*/  @P1 VIADD R12, R12, 0x1 ;  /* 0x000000010c0c1836 */ /* 0x000fe40000000000 */
[----:B------:R-:W-:-:S03]  /*07d0*/  @P3 IADD3 R24, R24, 0x1, RZ ;  /* 0x0000000118183810 */ /* 0x000fc60007ffe0ff */
[C---:B------:R-:W-:Y:S02]  /*07e0*/  SEL R12, R23.reuse, R12, !P0 ;  /* 0x0000000c170c7207 */ /* 0x040fe40004000000 */
[----:B------:R-:W-:Y:S02]  /*07f0*/  SEL R23, R23, R24, !P0 ;  /* 0x0000001817177207 */ /* 0x000fe40004000000 */
[----:B------:R-:W-:Y:S02]  /*0800*/  IADD3 R24, -R18, RZ, RZ ;  /* 0x000000ff12187210 */ /* 0x000fe40007ffe1ff */
[----:B------:R-:W-:-:S03]  /*0810*/  IADD3 R18, -R19, RZ, RZ ;  /* 0x000000ff13127210 */ /* 0x000fc60007ffe1ff */
[----:B------:R-:W-:Y:S02]  /*0820*/  IMAD R24, R14, R24, R9 ;  /* 0x000000180e187224 */ /* 0x000fe400078e0209 */
[----:B------:R-:W-:Y:S02]  /*0830*/  IMAD R22, R15, R18, R22 ;  /* 0x000000120f167224 */ /* 0x000fe400078e0216 */
[----:B------:R-:W-:Y:S02]  /*0840*/  IMAD R24, R24, UR11, RZ ;  /* 0x0000000b18187c24 */ /* 0x000fe4000f8e02ff */
[----:B------:R-:W-:Y:S02]  /*0850*/  IMAD.MOV R18, RZ, RZ, -R12 ;  /* 0x000000ffff127224 */ /* 0x000fe400078e0a0c */
[----:B------:R-:W-:Y:S01]  /*0860*/  IMAD R24, R25, UR10, R24 ;  /* 0x0000000a19187c24 */ /* 0x000fe2000f8e0218 */
[----:B------:R-:W-:Y:S01]  /*0870*/  IADD3 R25, -R23, RZ, RZ ;  /* 0x000000ff17197210 */ /* 0x000fe20007ffe1ff */
[----:B------:R-:W-:-:S02]  /*0880*/  IMAD R13, R8, R18, R13 ;  /* 0x00000012080d7224 */ /* 0x000fc400078e020d */
[----:B------:R-:W-:Y:S02]  /*0890*/  IMAD R17, R22, UR10, R17 ;  /* 0x0000000a16117c24 */ /* 0x000fe4000f8e0211 */
[----:B------:R-:W-:Y:S02]  /*08a0*/  IMAD R18, R8, R25, R19 ;  /* 0x0000001908127224 */ /* 0x000fe400078e0213 */
[----:B------:R-:W-:Y:S02]  /*08b0*/  IMAD R13, R13, UR13, R24 ;  /* 0x0000000d0d0d7c24 */ /* 0x000fe4000f8e0218 */
[----:B------:R-:W-:Y:S02]  /*08c0*/  IMAD R18, R18, UR13, R17 ;  /* 0x0000000d12127c24 */ /* 0x000fe4000f8e0211 */
[----:B------:R-:W-:Y:S02]  /*08d0*/  IMAD R12, R12, UR12, R13 ;  /* 0x0000000c0c0c7c24 */ /* 0x000fe4000f8e020d */
[----:B------:R-:W-:-:S02]  /*08e0*/  IMAD R18, R23, UR12, R18 ;  /* 0x0000000c17127c24 */ /* 0x000fc4000f8e0212 */
[C---:B--2---:R-:W-:Y:S02]  /*08f0*/  IMAD R13, R3.reuse, UR14, R12 ;  /* 0x0000000e030d7c24 */ /* 0x044fe4000f8e020c */
[----:B------:R-:W-:Y:S02]  /*0900*/  IMAD R19, R3, UR14, R18 ;  /* 0x0000000e03137c24 */ /* 0x000fe4000f8e0212 */
[----:B------:R-:W-:-:S04]  /*0910*/  IMAD.WIDE.U32 R12, R13, 0x8, R10 ;  /* 0x000000080d0c7825 */ /* 0x000fc800078e000a */
[----:B------:R-:W-:-:S04]  /*0920*/  IMAD.WIDE.U32 R18, R19, 0x8, R10 ;  /* 0x0000000813127825 */ /* 0x000fc800078e000a */
[----:B------:R-:W-:Y:S02]  /*0930*/  IMAD R9, R16, 0x2, R9 ;  /* 0x0000000210097824 */ /* 0x000fe400078e0209 */
[----:B---3--:R-:W-:Y:S01]  /*0940*/  IMAD.MOV.U32 R22, RZ, RZ, R6 ;  /* 0x000000ffff167224 */ /* 0x008fe200078e0006 */
[----:B------:R-:W-:Y:S01]  /*0950*/  MOV R23, R7 ;  /* 0x0000000700177202 */ /* 0x000fe20000000f00 */
[----:B------:R0:W-:Y:S01]  /*0960*/  STG.E.64 desc[UR6][R12.64], R4 ;  /* 0x000000040c007986 */ /* 0x0001e2000c101b06 */
[----:B------:R-:W-:-:S03]  /*0970*/  IADD3 R7, R9, 0x2, RZ ;  /* 0x0000000209077810 */ /* 0x000fc60007ffe0ff */
[----:B------:R0:W-:Y:S01]  /*0980*/  STG.E.64 desc[UR6][R18.64], R22 ;  /* 0x0000001612007986 */ /* 0x0001e2000c101b06 */
[----:B------:R-:W-:-:S13]  /*0990*/  ISETP.GT.U32.AND P0, PT, R7, R0, PT ;  /* 0x000000000700720c */ /* 0x000fda0003f04070 */
[----:B0-----:R-:W-:Y:S05]  /*09a0*/  @!P0 BRA `(.L_x_115) ;  /* 0xfffffff800248947 */ /* 0x001fea000383ffff */
.L_x_114:
[----:B------:R-:W-:Y:S05]  /*09b0*/  BSYNC B0 ;  /* 0x0000000000007941 */ /* 0x000fea0003800000 */
.L_x_113:
[----:B------:R-:W-:-:S13]  /*09c0*/  ISETP.GT.U32.AND P0, PT, R0, R9, PT ;  /* 0x000000090000720c */ /* 0x000fda0003f04070 */
[----:B------:R-:W-:Y:S05]  /*09d0*/  @!P0 EXIT ;  /* 0x000000000000894d */ /* 0x000fea0003800000 */
[----:B------:R-:W-:Y:S01]  /*09e0*/  IMAD.IADD R23, R0, 0x1, -R9 ;  /* 0x0000000100177824 */ /* 0x000fe200078e0a09 */
[----:B------:R-:W-:Y:S01]  /*09f0*/  ULDC UR12, c[0x0][0xf7c] ;  /* 0x0003df00000c7ab9 */ /* 0x000fe20000000800 */
[----:B------:R-:W-:Y:S01]  /*0a00*/  ULDC.64 UR8, c[0x0][0xf70] ;  /* 0x0003dc0000087ab9 */ /* 0x000fe20000000a00 */
[----:B------:R-:W-:Y:S01]  /*0a10*/  ULDC.64 UR10, c[0x0][0xf68] ;  /* 0x0003da00000a7ab9 */ /* 0x000fe20000000a00 */
[----:B------:R-:W-:Y:S01]  /*0a20*/  BSSY B0, `(.L_x_116) ;  /* 0x000005b000007945 */ /* 0x000fe20003800000 */
[----:B------:R-:W-:Y:S02]  /*0a30*/  LOP3.LUT P0, R23, R23, 0x3, RZ, 0xc0, !PT ;  /* 0x0000000317177812 */ /* 0x000fe4000780c0ff */
[----:B------:R-:W-:-:S11]  /*0a40*/  MOV R12, R9 ;  /* 0x00000009000c7202 */ /* 0x000fd60000000f00 */
[----:B------:R-:W-:Y:S05]  /*0a50*/  @!P0 BRA `(.L_x_117) ;  /* 0x00000004005c8947 */ /* 0x000fea0003800000 */
[----:B------:R-:W0:Y:S01]  /*0a60*/  LDC R5, c[0x0][0xf78] ;  /* 0x0003de00ff057b82 */ /* 0x000e220000000800 */
[----:B------:R-:W-:Y:S01]  /*0a70*/  ULDC.64 UR4, c[0x0][0xf60] ;  /* 0x0003d80000047ab9 */ /* 0x000fe20000000a00 */
[----:B------:R-:W-:Y:S02]  /*0a80*/  MOV R12, R9 ;  /* 0x00000009000c7202 */ /* 0x000fe40000000f00 */
[----:B0-----:R-:W-:-:S04]  /*0a90*/  ISETP.NE.AND P0, PT, R5, 0x3, PT ;  /* 0x000000030500780c */ /* 0x001fc80003f05270 */
[C---:B-1----:R-:W-:Y:S02]  /*0aa0*/  SEL R13, R2.reuse, UR5, !P0 ;  /* 0x00000005020d7c07 */ /* 0x042fe4000c000000 */
[C---:B------:R-:W-:Y:S02]  /*0ab0*/  ISETP.NE.AND P0, PT, R5.reuse, 0x2, PT ;  /* 0x000000020500780c */ /* 0x040fe40003f05270 */
[----:B------:R-:W0:Y:S01]  /*0ac0*/  I2F.U32.RP R4, R13 ;  /* 0x0000000d00047306 */ /* 0x000e220000209000 */
[----:B------:R-:W-:Y:S02]  /*0ad0*/  IADD3 R15, RZ, -R13, RZ ;  /* 0x8000000dff0f7210 */ /* 0x000fe40007ffe0ff */
[----:B------:R-:W-:Y:S01]  /*0ae0*/  SEL R8, R2, UR4, !P0 ;  /* 0x0000000402087c07 */ /* 0x000fe2000c000000 */
[----:B------:R-:W-:Y:S01]  /*0af0*/  ULDC UR4, c[0x0][0xf5c] ;  /* 0x0003d70000047ab9 */ /* 0x000fe20000000800 */
[----:B------:R-:W-:Y:S02]  /*0b00*/  ISETP.NE.AND P0, PT, R5, 0x1, PT ;  /* 0x000000010500780c */ /* 0x000fe40003f05270 */
[----:B------:R-:W-:Y:S01]  /*0b10*/  ISETP.NE.U32.AND P1, PT, R8, RZ, PT ;  /* 0x000000ff0800720c */ /* 0x000fe20003f25070 */
[----:B------:R-:W1:Y:S01]  /*0b20*/  I2F.U32.RP R5, R8 ;  /* 0x0000000800057306 */ /* 0x000e620000209000 */
[----:B------:R-:W-:Y:S01]  /*0b30*/  SEL R14, R2, UR4, !P0 ;  /* 0x00000004020e7c07 */ /* 0x000fe2000c000000 */
[----:B------:R-:W-:Y:S01]  /*0b40*/  IMAD.MOV R11, RZ, RZ, -R8 ;  /* 0x000000ffff0b7224 */ /* 0x000fe200078e0a08 */
[----:B------:R-:W-:-:S02]  /*0b50*/  ISETP.NE.U32.AND P0, PT, R13, RZ, PT ;  /* 0x000000ff0d00720c */ /* 0x000fc40003f05070 */
[----:B------:R-:W-:Y:S02]  /*0b60*/  IADD3 R25, RZ, -R14, RZ ;  /* 0x8000000eff197210 */ /* 0x000fe40007ffe0ff */
[----:B------:R-:W-:Y:S01]  /*0b70*/  ISETP.NE.U32.AND P2, PT, R14, RZ, PT ;  /* 0x000000ff0e00720c */ /* 0x000fe20003f45070 */
[----:B------:R-:W4:Y:S01]  /*0b80*/  I2F.U32.RP R10, R14 ;  /* 0x0000000e000a7306 */ /* 0x000f220000209000 */
[----:B------:R-:W-:-:S07]  /*0b90*/  LOP3.LUT R22, RZ, R8, RZ, 0x33, !PT ;  /* 0x00000008ff167212 */ /* 0x000fce00078e33ff */
[----:B0-----:R-:W0:Y:S08]  /*0ba0*/  MUFU.RCP R4, R4 ;  /* 0x0000000400047308 */ /* 0x001e300000001000 */
[----:B-1----:R-:W1:Y:S08]  /*0bb0*/  MUFU.RCP R5, R5 ;  /* 0x0000000500057308 */ /* 0x002e700000001000 */
[----:B----4-:R-:W4:Y:S01]  /*0bc0*/  MUFU.RCP R10, R10 ;  /* 0x0000000a000a7308 */ /* 0x010f220000001000 */
[----:B0-----:R-:W-:-:S07]  /*0bd0*/  VIADD R6, R4, 0xffffffe ;  /* 0x0ffffffe04067836 */ /* 0x001fce0000000000 */
[----:B------:R0:W5:Y:S01]  /*0be0*/  F2I.FTZ.U32.TRUNC.NTZ R7, R6 ;  /* 0x0000000600077305 */ /* 0x000162000021f000 */
[----:B-1----:R-:W-:Y:S02]  /*0bf0*/  IADD3 R16, R5, 0xffffffe, RZ ;  /* 0x0ffffffe05107810 */ /* 0x002fe40007ffe0ff */
[----:B------:R-:W1:Y:S05]  /*0c00*/  LDC.64 R4, c[0x0][0x210] ;  /* 0x00008400ff047b82 */ /* 0x000e6a0000000a00 */
[----:B------:R2:W3:Y:S01]  /*0c10*/  F2I.FTZ.U32.TRUNC.NTZ R17, R16 ;  /* 0x0000001000117305 */ /* 0x0004e2000021f000 */
[----:B----4-:R-:W-:Y:S02]  /*0c20*/  VIADD R18, R10, 0xffffffe ;  /* 0x0ffffffe0a127836 */ /* 0x010fe40000000000 */
[----:B0-----:R-:W-:-:S02]  /*0c30*/  IMAD.MOV.U32 R6, RZ, RZ, RZ ;  /* 0x000000ffff067224 */ /* 0x001fc400078e00ff */
[----:B-----5:R-:W-:-:S03]  /*0c40*/  IMAD R15, R15, R7, RZ ;  /* 0x000000070f0f7224 */ /* 0x020fc600078e02ff */
[----:B------:R0:W4:Y:S01]  /*0c50*/  F2I.FTZ.U32.TRUNC.NTZ R19, R18 ;  /* 0x0000001200137305 */ /* 0x000122000021f000 */
[----:B--2---:R-:W-:Y:S01]  /*0c60*/  HFMA2.MMA R16, -RZ, RZ, 0, 0 ;  /* 0x00000000ff107435 */ /* 0x004fe200000001ff */
[----:B------:R-:W-:-:S04]  /*0c70*/  IMAD.HI.U32 R15, R7, R15, R6 ;  /* 0x0000000f070f7227 */ /* 0x000fc800078e0006 */
[----:B---3--:R-:W-:Y:S02]  /*0c80*/  IMAD R11, R11, R17, RZ ;  /* 0x000000110b0b7224 */ /* 0x008fe400078e02ff */
[----:B0-----:R-:W-:-:S03]  /*0c90*/  IMAD.MOV.U32 R18, RZ, RZ, RZ ;  /* 0x000000ffff127224 */ /* 0x001fc600078e00ff */
[----:B------:R-:W-:Y:S01]  /*0ca0*/  IMAD.HI.U32 R16, R17, R11, R16 ;  /* 0x0000000b11107227 */ /* 0x000fe200078e0010 */
[----:B------:R-:W-:-:S03]  /*0cb0*/  LOP3.LUT R17, RZ, R14, RZ, 0x33, !PT ;  /* 0x0000000eff117212 */ /* 0x000fc600078e33ff */
[----:B----4-:R-:W-:-:S04]  /*0cc0*/  IMAD R7, R25, R19, RZ ;  /* 0x0000001319077224 */ /* 0x010fc800078e02ff */
[----:B------:R-:W-:Y:S01]  /*0cd0*/  IMAD.HI.U32 R18, R19, R7, R18 ;  /* 0x0000000713127227 */ /* 0x000fe200078e0012 */
[----:B------:R-:W-:-:S07]  /*0ce0*/  LOP3.LUT R19, RZ, R13, RZ, 0x33, !PT ;  /* 0x0000000dff137212 */ /* 0x000fce00078e33ff */
.L_x_118:
[----:B0-----:R-:W-:-:S06]  /*0cf0*/  IMAD.WIDE.U32 R10, R12, 0x8, R20 ;  /* 0x000000080c0a7825 */ /* 0x001fcc00078e0014 */
[----:B------:R-:W2:Y:S01]  /*0d00*/  LDG.E.64 R10, desc[UR6][R10.64] ;  /* 0x000000060a0a7981 */ /* 0x000ea2000c1e1b00 */
[----:B------:R-:W-:Y:S01]  /*0d10*/  IMAD.HI.U32 R6, R15, R12, RZ ;  /* 0x0000000c0f067227 */ /* 0x000fe200078e00ff */
[----:B------:R-:W-:-:S03]  /*0d20*/  IADD3 R23, R23, -0x1, RZ ;  /* 0xffffffff17177810 */ /* 0x000fc60007ffe0ff */
        /* <DEDUP_REMOVED lines=10> */
[----:B------:R-:W-:Y:S02]  /*0dd0*/  IMAD.MOV R27, RZ, RZ, -R7 ;  /* 0x000000ffff1b7224 */ /* 0x000fe400078e0a07 */
[----:B------:R-:W-:Y:S02]  /*0de0*/  IMAD R24, R13, R24, R12 ;  /* 0x000000180d187224 */ /* 0x000fe400078e020c */
[----:B------:R-:W-:Y:S02]  /*0df0*/  IMAD R27, R8, R27, R25 ;  /* 0x0000001b081b7224 */ /* 0x000fe400078e0219 */
[----:B------:R-:W-:Y:S02]  /*0e00*/  IMAD R24, R24, UR9, RZ ;  /* 0x0000000918187c24 */ /* 0x000fe4000f8e02ff */
[----:B------:R-:W-:Y:S01]  /*0e10*/  VIADD R12, R12, 0x1 ;  /* 0x000000010c0c7836 */ /* 0x000fe20000000000 */
        /* <DEDUP_REMOVED lines=11> */
[----:B------:R-:W-:-:S03]  /*0ed0*/  IMAD R24, R25, UR8, R24 ;  /* 0x0000000819187c24 */ /* 0x000fc6000f8e0218 */
[----:B------:R-:W-:-:S13]  /*0ee0*/  ISETP.GE.U32.AND P3, PT, R27, R14, PT ;  /* 0x0000000e1b00720c */ /* 0x000fda0003f66070 */
[----:B------:R-:W-:Y:S01]  /*0ef0*/  @P3 IADD3 R27, -R14, R27, RZ ;  /* 0x0000001b0e1b3210 */ /* 0x000fe20007ffe1ff */
[----:B------:R-:W-:Y:S01]  /*0f00*/  @P3 VIADD R6, R6, 0x1 ;  /* 0x0000000106063836 */ /* 0x000fe20000000000 */
[----:B------:R-:W-:Y:S02]  /*0f10*/  ISETP.NE.AND P3, PT, R23, RZ, PT ;  /* 0x000000ff1700720c */ /* 0x000fe40003f65270 */
[----:B------:R-:W-:-:S13]  /*0f20*/  ISETP.GE.U32.AND P4, PT, R27, R14, PT ;  /* 0x0000000e1b00720c */ /* 0x000fda0003f86070 */
[----:B------:R-:W-:-:S05]  /*0f30*/  @P4 VIADD R6, R6, 0x1 ;  /* 0x0000000106064836 */ /* 0x000fca0000000000 */
[----:B------:R-:W-:-:S05]  /*0f40*/  SEL R6, R17, R6, !P2 ;  /* 0x0000000611067207 */ /* 0x000fca0005000000 */
[----:B------:R-:W-:-:S04]  /*0f50*/  IMAD.MOV R26, RZ, RZ, -R6 ;  /* 0x000000ffff1a7224 */ /* 0x000fc800078e0a06 */
[----:B------:R-:W-:-:S04]  /*0f60*/  IMAD R7, R14, R26, R7 ;  /* 0x0000001a0e077224 */ /* 0x000fc800078e0207 */
[----:B------:R-:W-:-:S04]  /*0f70*/  IMAD R7, R7, UR11, R24 ;  /* 0x0000000b07077c24 */ /* 0x000fc8000f8e0218 */
[----:B------:R-:W-:-:S04]  /*0f80*/  IMAD R6, R6, UR10, R7 ;  /* 0x0000000a06067c24 */ /* 0x000fc8000f8e0207 */
[----:B------:R-:W-:-:S04]  /*0f90*/  IMAD R7, R3, UR12, R6 ;  /* 0x0000000c03077c24 */ /* 0x000fc8000f8e0206 */
[----:B-1----:R-:W-:-:S05]  /*0fa0*/  IMAD.WIDE.U32 R6, R7, 0x8, R4 ;  /* 0x0000000807067825 */ /* 0x002fca00078e0004 */
[----:B--2---:R0:W-:Y:S01]  /*0fb0*/  STG.E.64 desc[UR6][R6.64], R10 ;  /* 0x0000000a06007986 */ /* 0x0041e2000c101b06 */
[----:B------:R-:W-:Y:S05]  /*0fc0*/  @P3 BRA `(.L_x_118) ;  /* 0xfffffffc00483947 */ /* 0x000fea000383ffff */
.L_x_117:
[----:B------:R-:W-:Y:S05]  /*0fd0*/  BSYNC B0 ;  /* 0x0000000000007941 */ /* 0x000fea0003800000 */
.L_x_116:
[----:B------:R-:W-:-:S04]  /*0fe0*/  LOP3.LUT R5, RZ, R9, RZ, 0x33, !PT ;  /* 0x00000009ff057212 */ /* 0x000fc800078e33ff */
[----:B------:R-:W-:-:S04]  /*0ff0*/  IADD3 R5, R0, R5, RZ ;  /* 0x0000000500057210 */ /* 0x000fc80007ffe0ff */
[----:B------:R-:W-:-:S13]  /*1000*/  ISETP.GE.U32.AND P0, PT, R5, 0x3, PT ;  /* 0x000000030500780c */ /* 0x000fda0003f06070 */
[----:B------:R-:W-:Y:S05]  /*1010*/  @!P0 EXIT ;  /* 0x000000000000894d */ /* 0x000fea0003800000 */
[----:B0-----:R-:W0:Y:S01]  /*1020*/  LDC R6, c[0x0][0xf78] ;  /* 0x0003de00ff067b82 */ /* 0x001e220000000800 */
[----:B------:R-:W-:Y:S01]  /*1030*/  ULDC UR10, c[0x0][0xf7c] ;  /* 0x0003df00000a7ab9 */ /* 0x000fe20000000800 */
[----:B------:R-:W-:Y:S01]  /*1040*/  ULDC.64 UR4, c[0x0][0xf70] ;  /* 0x0003dc0000047ab9 */ /* 0x000fe20000000a00 */
[----:B------:R-:W-:-:S05]  /*1050*/  ULDC.64 UR8, c[0x0][0xf68] ;  /* 0x0003da0000087ab9 */ /* 0x000fca0000000a00 */
[----:B------:R-:W1:Y:S08]  /*1060*/  LDC.64 R4, c[0x0][0xf60] ;  /* 0x0003d800ff047b82 */ /* 0x000e700000000a00 */
[----:B------:R-:W4:Y:S01]  /*1070*/  LDC.64 R14, c[0x0][0x210] ;  /* 0x00008400ff0e7b82 */ /* 0x000f220000000a00 */
[C---:B0-----:R-:W-:Y:S02]  /*1080*/  ISETP.NE.AND P2, PT, R6.reuse, 0x1, PT ;  /* 0x000000010600780c */ /* 0x041fe40003f45270 */
[----:B------:R-:W-:-:S02]  /*1090*/  ISETP.NE.AND P0, PT, R6, 0x3, PT ;  /* 0x000000030600780c */ /* 0x000fc40003f05270 */
[----:B------:R-:W-:Y:S02]  /*10a0*/  ISETP.NE.AND P1, PT, R6, 0x2, PT ;  /* 0x000000020600780c */ /* 0x000fe40003f25270 */
[C---:B-1----:R-:W-:Y:S02]  /*10b0*/  SEL R5, R2.reuse, R5, !P0 ;  /* 0x0000000502057207 */ /* 0x042fe40004000000 */
[----:B------:R-:W-:Y:S02]  /*10c0*/  SEL R6, R2, R4, !P1 ;  /* 0x0000000402067207 */ /* 0x000fe40004800000 */
[----:B------:R-:W0:Y:S03]  /*10d0*/  I2F.U32.RP R4, R5 ;  /* 0x0000000500047306 */ /* 0x000e260000209000 */
[----:B------:R-:W1:Y:S01]  /*10e0*/  @P2 LDC R2, c[0x0][0xf5c] ;  /* 0x0003d700ff022b82 */ /* 0x000e620000000800 */
[----:B------:R-:W-:Y:S01]  /*10f0*/  IADD3 R19, RZ, -R5, RZ ;  /* 0x80000005ff137210 */ /* 0x000fe20007ffe0ff */
[----:B------:R-:W-:Y:S01]  /*1100*/  IMAD.MOV R23, RZ, RZ, -R6 ;  /* 0x000000ffff177224 */ /* 0x000fe200078e0a06 */
[----:B------:R-:W-:-:S02]  /*1110*/  ISETP.NE.U32.AND P0, PT, R5, RZ, PT ;  /* 0x000000ff0500720c */ /* 0x000fc40003f05070 */
[----:B------:R-:W-:Y:S01]  /*1120*/  ISETP.NE.U32.AND P1, PT, R6, RZ, PT ;  /* 0x000000ff0600720c */ /* 0x000fe20003f25070 */
[----:B------:R-:W5:Y:S08]  /*1130*/  I2F.U32.RP R7, R6 ;  /* 0x0000000600077306 */ /* 0x000f700000209000 */
[----:B0-----:R-:W0:Y:S08]  /*1140*/  MUFU.RCP R4, R4 ;  /* 0x0000000400047308 */ /* 0x001e300000001000 */
[----:B-----5:R-:W5:Y:S01]  /*1150*/  MUFU.RCP R7, R7 ;  /* 0x0000000700077308 */ /* 0x020f620000001000 */
[----:B-1----:R-:W-:-:S07]  /*1160*/  ISETP.NE.U32.AND P2, PT, R2, RZ, PT ;  /* 0x000000ff0200720c */ /* 0x002fce0003f45070 */
[----:B------:R-:W1:Y:S01]  /*1170*/  I2F.U32.RP R13, R2 ;  /* 0x00000002000d7306 */ /* 0x000e620000209000 */
[----:B0-----:R-:W-:-:S07]  /*1180*/  VIADD R8, R4, 0xffffffe ;  /* 0x0ffffffe04087836 */ /* 0x001fce0000000000 */
[----:B------:R0:W2:Y:S01]  /*1190*/  F2I.FTZ.U32.TRUNC.NTZ R9, R8 ;  /* 0x0000000800097305 */ /* 0x0000a2000021f000 */
[----:B-----5:R-:W-:-:S07]  /*11a0*/  IADD3 R16, R7, 0xffffffe, RZ ;  /* 0x0ffffffe07107810 */ /* 0x020fce0007ffe0ff */
[----:B-1----:R-:W1:Y:S01]  /*11b0*/  MUFU.RCP R13, R13 ;  /* 0x0000000d000d7308 */ /* 0x002e620000001000 */
[----:B0-----:R-:W-:Y:S01]  /*11c0*/  HFMA2.MMA R8, -RZ, RZ, 0, 0 ;  /* 0x00000000ff087435 */ /* 0x001fe200000001ff */
[----:B--2---:R-:W-:-:S06]  /*11d0*/  IMAD R7, R19, R9, RZ ;  /* 0x0000000913077224 */ /* 0x004fcc00078e02ff */
[----:B------:R0:W2:Y:S03]  /*11e0*/  F2I.FTZ.U32.TRUNC.NTZ R17, R16 ;  /* 0x0000001000117305 */ /* 0x0000a6000021f000 */
[----:B------:R-:W-:-:S04]  /*11f0*/  IMAD.HI.U32 R7, R9, R7, R8 ;  /* 0x0000000709077227 */ /* 0x000fc800078e0008 */
[----:B-1----:R-:W-:Y:S01]  /*1200*/  VIADD R10, R13, 0xffffffe ;  /* 0x0ffffffe0d0a7836 */ /* 0x002fe20000000000 */
[----:B0-----:R-:W-:-:S03]  /*1210*/  MOV R16, RZ ;  /* 0x000000ff00107202 */ /* 0x001fc60000000f00 */
[----:B------:R0:W1:Y:S01]  /*1220*/  F2I.FTZ.U32.TRUNC.NTZ R11, R10 ;  /* 0x0000000a000b7305 */ /* 0x000062000021f000 */
[----:B--2---:R-:W-:-:S04]  /*1230*/  IMAD R13, R23, R17, RZ ;  /* 0x00000011170d7224 */ /* 0x004fc800078e02ff */
[----:B------:R-:W-:Y:S01]  /*1240*/  IMAD.HI.U32 R8, R17, R13, R16 ;  /* 0x0000000d11087227 */ /* 0x000fe200078e0010 */
[----:B0-----:R-:W-:-:S03]  /*1250*/  HFMA2.MMA R10, -RZ, RZ, 0, 0 ;  /* 0x00000000ff0a7435 */ /* 0x001fc600000001ff */
[----:B-1----:R-:W-:-:S04]  /*1260*/  IMAD R4, R2, R11, RZ ;  /* 0x0000000b02047224 */ /* 0x002fc800078e02ff */
[----:B------:R-:W-:Y:S01]  /*1270*/  IMAD.MOV R9, RZ, RZ, -R4 ;  /* 0x000000ffff097224 */ /* 0x000fe200078e0a04 */
[----:B------:R-:W-:-:S03]  /*1280*/  LOP3.LUT R4, RZ, R2, RZ, 0x33, !PT ;  /* 0x00000002ff047212 */ /* 0x000fc600078e33ff */
[----:B------:R-:W-:Y:S01]  /*1290*/  IMAD.HI.U32 R9, R11, R9, R10 ;  /* 0x000000090b097227 */ /* 0x000fe200078e000a */
[----:B------:R-:W-:Y:S02]  /*12a0*/  LOP3.LUT R10, RZ, R5, RZ, 0x33, !PT ;  /* 0x00000005ff0a7212 */ /* 0x000fe400078e33ff */
[----:B----4-:R-:W-:-:S07]  /*12b0*/  LOP3.LUT R11, RZ, R6, RZ, 0x33, !PT ;  /* 0x00000006ff0b7212 */ /* 0x010fce00078e33ff */
.L_x_119:
[----:B0--3--:R-:W-:-:S06]  /*12c0*/  IMAD.WIDE.U32 R16, R12, 0x8, R20 ;  /* 0x000000080c107825 */ /* 0x009fcc00078e0014 */
        /* <DEDUP_REMOVED lines=20> */
[----:B------:R-:W-:-:S04]  /*1410*/  IMAD.HI.U32 R23, R9, R13, RZ ;  /* 0x0000000d09177227 */ /* 0x000fc800078e00ff */
[----:B------:R-:W-:Y:S01]  /*1420*/  IMAD.MOV R22, RZ, RZ, -R13 ;  /* 0x000000ffff167224 */ /* 0x000fe200078e0a0d */
[----:B------:R-:W-:-:S05]  /*1430*/  IADD3 R18, -R23, RZ, RZ ;  /* 0x000000ff17127210 */ /* 0x000fca0007ffe1ff */
[----:B------:R-:W-:Y:S01]  /*1440*/  IMAD R25, R2, R18, R13 ;  /* 0x0000001202197224 */ /* 0x000fe200078e020d */
[----:B------:R-:W-:Y:S01]  /*1450*/  IADD3 R18, -R19, RZ, RZ ;  /* 0x000000ff13127210 */ /* 0x000fe20007ffe1ff */
[----:B------:R-:W-:-:S03]  /*1460*/  IMAD R19, R6, R22, R19 ;  /* 0x0000001606137224 */ /* 0x000fc600078e0213 */
[----:B------:R-:W-:Y:S01]  /*1470*/  ISETP.GE.U32.AND P3, PT, R25, R2, PT ;  /* 0x000000021900720c */ /* 0x000fe20003f66070 */
[----:B------:R-:W-:-:S04]  /*1480*/  IMAD R18, R5, R18, R12 ;  /* 0x0000001205127224 */ /* 0x000fc800078e020c */
[----:B------:R-:W-:-:S04]  /*1490*/  IMAD R18, R18, UR5, RZ ;  /* 0x0000000512127c24 */ /* 0x000fc8000f8e02ff */
[----:B------:R-:W-:-:S04]  /*14a0*/  IMAD R18, R19, UR4, R18 ;  /* 0x0000000413127c24 */ /* 0x000fc8000f8e0212 */
[----:B------:R-:W-:Y:S01]  /*14b0*/  @P3 IADD3 R25, -R2, R25, RZ ;  /* 0x0000001902193210 */ /* 0x000fe20007ffe1ff */
[----:B------:R-:W-:-:S03]  /*14c0*/  @P3 VIADD R23, R23, 0x1 ;  /* 0x0000000117173836 */ /* 0x000fc60000000000 */
        /* <DEDUP_REMOVED lines=142> */
.L_x_120:
        /* <DEDUP_REMOVED lines=13> */
.L_x_1003:


//--------------------- .text._ZN2at6native40_GLOBAL__N__2351210d_8_Shape_cu_49f7391c30CatArrayBatchedCopy_vectorizedINS1_10OpaqueTypeILj8EEEjLi4ELi64ELi64ELi16ELi2EEEvPcNS1_25CatArrInputTensorMetadataIT_T0_XT2_EXT3_EEENS1_16TensorSizeStrideIS8_Lj4EEEiS8_ --------------------------
	.section	.text._ZN2at6native40_GLOBAL__N__2351210d_8_Shape_cu_49f7391c30CatArrayBatchedCopy_vectorizedINS1_10OpaqueTypeILj8EEEjLi4ELi64ELi64ELi16ELi2EEEvPcNS1_25CatArrInputTensorMetadataIT_T0_XT2_EXT3_EEENS1_16TensorSizeStrideIS8_Lj4EEEiS8_,"ax",@progbits
	.align	128
.text._ZN2at6native40_GLOBAL__N__2351210d_8_Shape_cu_49f7391c30CatArrayBatchedCopy_vectorizedINS1_10OpaqueTypeILj8EEEjLi4ELi64ELi64ELi16ELi2EEEvPcNS1_25CatArrInputTensorMetadataIT_T0_XT2_EXT3_EEENS1_16TensorSizeStrideIS8_Lj4EEEiS8_:
        .type           _ZN2at6native40_GLOBAL__N__2351210d_8_Shape_cu_49f7391c30CatArrayBatchedCopy_vectorizedINS1_10OpaqueTypeILj8EEEjLi4ELi64ELi64ELi16ELi2EEEvPcNS1_25CatArrInputTensorMetadataIT_T0_XT2_EXT3_EEENS1_16TensorSizeStrideIS8_Lj4EEEiS8_,@function
        .size           _ZN2at6native40_GLOBAL__N__2351210d_8_Shape_cu_49f7391c30CatArrayBatchedCopy_vectorizedINS1_10OpaqueTypeILj8EEEjLi4ELi64ELi64ELi16ELi2EEEvPcNS1_25CatArrInputTensorMetadataIT_T0_XT2_EXT3_EEENS1_16TensorSizeStrideIS8_Lj4EEEiS8_,(.L_x_1004 - _ZN2at6native40_GLOBAL__N__2351210d_8_Shape_cu_49f7391c30CatArrayBatchedCopy_vectorizedINS1_10OpaqueTypeILj8EEEjLi4ELi64ELi64ELi16ELi2EEEvPcNS1_25CatArrInputTensorMetadataIT_T0_XT2_EXT3_EEENS1_16TensorSizeStrideIS8_Lj4EEEiS8_)
        .other          _ZN2at6native40_GLOBAL__N__2351210d_8_Shape_cu_49f7391c30CatArrayBatchedCopy_vectorizedINS1_10OpaqueTypeILj8EEEjLi4ELi64ELi64ELi16ELi2EEEvPcNS1_25CatArrInputTensorMetadataIT_T0_XT2_EXT3_EEENS1_16TensorSizeStrideIS8_Lj4EEEiS8_,@"STO_CUDA_ENTRY STV_DEFAULT"
_ZN2at6native40_GLOBAL__N__2351210d_8_Shape_cu_49f7391c30CatArrayBatchedCopy_vectorizedINS1_10OpaqueTypeILj8EEEjLi4ELi64ELi64ELi16ELi2EEEvPcNS1_25CatArrInputTensorMetadataIT_T0_XT2_EXT3_EEENS1_16TensorSizeStrideIS8_Lj4EEEiS8_:
        /* <DEDUP_REMOVED lines=8> */
[----:B-1----:R-:W-:Y:S01]  /*0080*/  IMAD R7, R7, UR4, R4 ;  /* 0x0000000407077c24 */ /* 0x002fe2000f8e0204 */
[----:B0-----:R-:W-:-:S04]  /*0090*/  SHF.R.U32.HI R0, RZ, 0x1, R0 ;  /* 0x00000001ff007819 */ /* 0x001fc80000011600 */
[----:B------:R-:W-:-:S13]  /*00a0*/  ISETP.GE.U32.AND P0, PT, R7, R0, PT ;  /* 0x000000000700720c */ /* 0x000fda0003f06070 */
        /* <DEDUP_REMOVED lines=15> */
[----:B------:R-:W-:Y:S02]  /*01a0*/  SHF.R.U32.HI R10, RZ, 0x1, R4 ;  /* 0x00000001ff0a7819 */ /* 0x000fe40000011604 */
[----:B------:R0:W1:Y:S02]  /*01b0*/  LDC R4, c[0x0][R3+0x410] ;  /* 0x0001040003047b82 */ /* 0x0000640000000800 */
[C---:B--2---:R-:W-:Y:S02]  /*01c0*/  SEL R11, R10.reuse, R9, !P0 ;  /* 0x000000090a0b7207 */ /* 0x044fe40004000000 */
[----:B------:R-:W-:Y:S02]  /*01d0*/  SEL R12, R10, R8, !P1 ;  /* 0x000000080a0c7207 */ /* 0x000fe40004800000 */
[----:B------:R-:W2:Y:S01]  /*01e0*/  I2F.U32.RP R6, R11 ;  /* 0x0000000b00067306 */ /* 0x000ea20000209000 */
[----:B------:R-:W-:Y:S01]  /*01f0*/  ISETP.NE.U32.AND P0, PT, R11, RZ, PT ;  /* 0x000000ff0b00720c */ /* 0x000fe20003f05070 */
[----:B------:R-:W3:Y:S01]  /*0200*/  @P2 LDC R10, c[0x0][0xf5c] ;  /* 0x0003d700ff0a2b82 */ /* 0x000ee20000000800 */
[----:B------:R-:W-:Y:S01]  /*0210*/  IMAD.MOV R19, RZ, RZ, -R12 ;  /* 0x000000ffff137224 */ /* 0x000fe200078e0a0c */
[----:B------:R-:W-:-:S02]  /*0220*/  ISETP.NE.U32.AND P1, PT, R12, RZ, PT ;  /* 0x000000ff0c00720c */ /* 0x000fc40003f25070 */
[----:B------:R-:W-:Y:S02]  /*0230*/  LOP3.LUT R20, RZ, R12, RZ, 0x33, !PT ;  /* 0x0000000cff147212 */ /* 0x000fe400078e33ff */
[----:B------:R-:W4:Y:S02]  /*0240*/  I2F.U32.RP R16, R12 ;  /* 0x0000000c00107306 */ /* 0x000f240000209000 */
[----:B0-----:R-:W0:Y:S06]  /*0250*/  LDC.64 R2, c[0x0][R2+0x218] ;  /* 0x0000860002027b82 */ /* 0x001e2c0000000a00 */
[----:B--2---:R-:W2:Y:S01]  /*0260*/  MUFU.RCP R6, R6 ;  /* 0x0000000600067308 */ /* 0x004ea20000001000 */
[----:B-1----:R-:W-:-:S05]  /*0270*/  IMAD R18, R4, R13, RZ ;  /* 0x0000000d04127224 */ /* 0x002fca00078e02ff */
[----:B------:R-:W-:Y:S02]  /*0280*/  SHF.R.U32.HI R18, RZ, 0x1, R18 ;  /* 0x00000001ff127819 */ /* 0x000fe40000011612 */
[----:B----4-:R-:W1:Y:S01]  /*0290*/  MUFU.RCP R16, R16 ;  /* 0x0000001000107308 */ /* 0x010e620000001000 */
[----:B---3--:R-:W-:-:S07]  /*02a0*/  ISETP.NE.U32.AND P2, PT, R10, RZ, PT ;  /* 0x000000ff0a00720c */ /* 0x008fce0003f45070 */
[----:B------:R-:W3:Y:S01]  /*02b0*/  I2F.U32.RP R17, R10 ;  /* 0x0000000a00117306 */ /* 0x000ee20000209000 */
[----:B--2---:R-:W-:-:S07]  /*02c0*/  IADD3 R8, R6, 0xffffffe, RZ ;  /* 0x0ffffffe06087810 */ /* 0x004fce0007ffe0ff */
[----:B------:R2:W-:Y:S01]  /*02d0*/  F2I.FTZ.U32.TRUNC.NTZ R9, R8 ;  /* 0x0000000800097305 */ /* 0x0005e2000021f000 */
[----:B-1----:R-:W-:Y:S02]  /*02e0*/  VIADD R14, R16, 0xffffffe ;  /* 0x0ffffffe100e7836 */ /* 0x002fe40000000000 */
[----:B------:R-:W-:-:S05]  /*02f0*/  IMAD.MOV.U32 R16, RZ, RZ, R7 ;  /* 0x000000ffff107224 */ /* 0x000fca00078e0007 */
[----:B---3--:R-:W1:Y:S01]  /*0300*/  MUFU.RCP R17, R17 ;  /* 0x0000001100117308 */ /* 0x008e620000001000 */
[----:B--2---:R-:W-:-:S07]  /*0310*/  IMAD.MOV.U32 R8, RZ, RZ, RZ ;  /* 0x000000ffff087224 */ /* 0x004fce00078e00ff */
[----:B------:R2:W3:Y:S01]  /*0320*/  F2I.FTZ.U32.TRUNC.NTZ R15, R14 ;  /* 0x0000000e000f7305 */ /* 0x0004e2000021f000 */
[----:B-1----:R-:W-:Y:S01]  /*0330*/  VIADD R5, R17, 0xffffffe ;  /* 0x0ffffffe11057836 */ /* 0x002fe20000000000 */
[----:B------:R-:W-:Y:S01]  /*0340*/  IADD3 R17, RZ, -R11, RZ ;  /* 0x8000000bff117210 */ /* 0x000fe20007ffe0ff */
[----:B--2---:R-:W-:-:S05]  /*0350*/  IMAD.MOV.U32 R14, RZ, RZ, RZ ;  /* 0x000000ffff0e7224 */ /* 0x004fca00078e00ff */
[----:B------:R-:W1:Y:S01]  /*0360*/  F2I.FTZ.U32.TRUNC.NTZ R5, R5 ;  /* 0x0000000500057305 */ /* 0x000e62000021f000 */
[----:B------:R-:W-:Y:S02]  /*0370*/  IMAD R13, R17, R9, RZ ;  /* 0x00000009110d7224 */ /* 0x000fe400078e02ff */
[----:B---3--:R-:W-:Y:S02]  /*0380*/  IMAD R17, R19, R15, RZ ;  /* 0x0000000f13117224 */ /* 0x008fe400078e02ff */
[----:B------:R-:W-:-:S04]  /*0390*/  IMAD.HI.U32 R13, R9, R13, R8 ;  /* 0x0000000d090d7227 */ /* 0x000fc800078e0008 */
[----:B------:R-:W-:Y:S01]  /*03a0*/  IMAD.HI.U32 R14, R15, R17, R14 ;  /* 0x000000110f0e7227 */ /* 0x000fe200078e000e */
[----:B------:R-:W-:-:S03]  /*03b0*/  LOP3.LUT R17, RZ, R10, RZ, 0x33, !PT ;  /* 0x0000000aff117212 */ /* 0x000fc600078e33ff */
[----:B-1----:R-:W-:-:S05]  /*03c0*/  IMAD R4, R10, R5, RZ ;  /* 0x000000050a047224 */ /* 0x002fca00078e02ff */
[----:B------:R-:W-:Y:S01]  /*03d0*/  IADD3 R19, -R4, RZ, RZ ;  /* 0x000000ff04137210 */ /* 0x000fe20007ffe1ff */
[----:B------:R-:W-:-:S10]  /*03e0*/  HFMA2.MMA R4, -RZ, RZ, 0, 0 ;  /* 0x00000000ff047435 */ /* 0x000fd400000001ff */
[----:B------:R-:W-:Y:S01]  /*03f0*/  IMAD.HI.U32 R15, R5, R19, R4 ;  /* 0x00000013050f7227 */ /* 0x000fe200078e0004 */
[----:B0-----:R-:W-:-:S07]  /*0400*/  LOP3.LUT R19, RZ, R11, RZ, 0x33, !PT ;  /* 0x0000000bff137212 */ /* 0x001fce00078e33ff */
.L_x_121:
        /* <DEDUP_REMOVED lines=39> */
[----:B------:R-:W-:-:S05]  /*0680*/  IMAD R21, R22, UR10, R21 ;  /* 0x0000000a16157c24 */ /* 0x000fca000f8e0215 */
[----:B------:R-:W-:-:S05]  /*0690*/  IADD3 R21, P3, R18, R21, RZ ;  /* 0x0000001512157210 */ /* 0x000fca0007f7e0ff */
[----:B------:R-:W-:Y:S01]  /*06a0*/  IMAD.X R22, RZ, RZ, RZ, P3 ;  /* 0x000000ffff167224 */ /* 0x000fe200018e06ff */
[----:B------:R-:W-:-:S04]  /*06b0*/  LEA R8, P3, R21, UR12, 0x4 ;  /* 0x0000000c15087c11 */ /* 0x000fc8000f8620ff */
[----:B------:R-:W-:Y:S02]  /*06c0*/  LEA.HI.X R9, R21, UR13, R22, 0x4, P3 ;  /* 0x0000000d15097c11 */ /* 0x000fe400098f2416 */
[----:B------:R-:W-:-:S03]  /*06d0*/  ISETP.GE.U32.AND P3, PT, R16, R0, PT ;  /* 0x000000001000720c */ /* 0x000fc60003f66070 */
[----:B--2---:R0:W-:Y:S10]  /*06e0*/  STG.E.128 desc[UR6][R8.64], R4 ;  /* 0x0000000408007986 */ /* 0x0041f4000c101d06 */
[----:B------:R-:W-:Y:S05]  /*06f0*/  @!P3 BRA `(.L_x_121) ;  /* 0xfffffffc0044b947 */ /* 0x000fea000383ffff */
[----:B------:R-:W-:Y:S05]  /*0700*/  EXIT ;  /* 0x000000000000794d */ /* 0x000fea0003800000 */
.L_x_122:
        /* <DEDUP_REMOVED lines=15> */
.L_x_1004:


//--------------------- .text._ZN2at6native40_GLOBAL__N__2351210d_8_Shape_cu_49f7391c19CatArrayBatchedCopyINS1_10OpaqueTypeILj8EEEjLi3ELi64ELi64EEEvPT_NS1_25CatArrInputTensorMetadataIS5_T0_XT2_EXT3_EEENS1_16TensorSizeStrideIS8_Lj4EEEiS8_ --------------------------
	.section	.text._ZN2at6native40_GLOBAL__N__2351210d_8_Shape_cu_49f7391c19CatArrayBatchedCopyINS1_10OpaqueTypeILj8EEEjLi3ELi64ELi64EEEvPT_NS1_25CatArrInputTensorMetadataIS5_T0_XT2_EXT3_EEENS1_16TensorSizeStrideIS8_Lj4EEEiS8_,"ax",@progbits
	.align	128
.text._ZN2at6native40_GLOBAL__N__2351210d_8_Shape_cu_49f7391c19CatArrayBatchedCopyINS1_10OpaqueTypeILj8EEEjLi3ELi64ELi64EEEvPT_NS1_25CatArrInputTensorMetadataIS5_T0_XT2_EXT3_EEENS1_16TensorSizeStrideIS8_Lj4EEEiS8_:
        .type           _ZN2at6native40_GLOBAL__N__2351210d_8_Shape_cu_49f7391c19CatArrayBatchedCopyINS1_10OpaqueTypeILj8EEEjLi3ELi64ELi64EEEvPT_NS1_25CatArrInputTensorMetadataIS5_T0_XT2_EXT3_EEENS1_16TensorSizeStrideIS8_Lj4EEEiS8_,@function
        .size           _ZN2at6native40_GLOBAL__N__2351210d_8_Shape_cu_49f7391c19CatArrayBatchedCopyINS1_10OpaqueTypeILj8EEEjLi3ELi64ELi64EEEvPT_NS1_25CatArrInputTensorMetadataIS5_T0_XT2_EXT3_EEENS1_16TensorSizeStrideIS8_Lj4EEEiS8_,(.L_x_1005 - _ZN2at6native40_GLOBAL__N__2351210d_8_Shape_cu_49f7391c19CatArrayBatchedCopyINS1_10OpaqueTypeILj8EEEjLi3ELi64ELi64EEEvPT_NS1_25CatArrInputTensorMetadataIS5_T0_XT2_EXT3_EEENS1_16TensorSizeStrideIS8_Lj4EEEiS8_)
        .other          _ZN2at6native40_GLOBAL__N__2351210d_8_Shape_cu_49f7391c19CatArrayBatchedCopyINS1_10OpaqueTypeILj8EEEjLi3ELi64ELi64EEEvPT_NS1_25CatArrInputTensorMetadataIS5_T0_XT2_EXT3_EEENS1_16TensorSizeStrideIS8_Lj4EEEiS8_,@"STO_CUDA_ENTRY STV_DEFAULT"
_ZN2at6native40_GLOBAL__N__2351210d_8_Shape_cu_49f7391c19CatArrayBatchedCopyINS1_10OpaqueTypeILj8EEEjLi3ELi64ELi64EEEvPT_NS1_25CatArrInputTensorMetadataIS5_T0_XT2_EXT3_EEENS1_16TensorSizeStrideIS8_Lj4EEEiS8_:
        /* <DEDUP_REMOVED lines=31> */
[----:B------:R-:W-:Y:S01]  /*01f0*/  IADD3 R7, RZ, -R5, RZ ;  /* 0x80000005ff077210 */ /* 0x000fe20007ffe0ff */
[----:B------:R-:W-:Y:S01]  /*0200*/  IMAD.MOV R17, RZ, RZ, -R6 ;  /* 0x000000ffff117224 */ /* 0x000fe200078e0a06 */
[----:B------:R-:W-:Y:S01]  /*0210*/  ISETP.NE.U32.AND P2, PT, R5, RZ, PT ;  /* 0x000000ff0500720c */ /* 0x000fe20003f45070 */
[----:B------:R-:W-:Y:S01]  /*0220*/  ULDC UR5, c[0x0][0xf70] ;  /* 0x0003dc0000057ab9 */ /* 0x000fe20000000800 */
[----:B------:R-:W-:Y:S01]  /*0230*/  ISETP.NE.U32.AND P3, PT, R6, RZ, PT ;  /* 0x000000ff0600720c */ /* 0x000fe20003f65070 */
[----:B------:R-:W-:Y:S01]  /*0240*/  ULDC UR10, c[0x0][0xf7c] ;  /* 0x0003df00000a7ab9 */ /* 0x000fe20000000800 */
[----:B------:R-:W2:Y:S01]  /*0250*/  I2F.U32.RP R2, R5 ;  /* 0x0000000500027306 */ /* 0x000ea20000209000 */
[----:B------:R-:W-:-:S07]  /*0260*/  ULDC.64 UR8, c[0x0][0xf68] ;  /* 0x0003da0000087ab9 */ /* 0x000fce0000000a00 */
[----:B0-----:R-:W0:Y:S08]  /*0270*/  MUFU.RCP R4, R4 ;  /* 0x0000000400047308 */ /* 0x001e300000001000 */
[----:B--2---:R-:W2:Y:S01]  /*0280*/  MUFU.RCP R2, R2 ;  /* 0x0000000200027308 */ /* 0x004ea20000001000 */
[----:B0-----:R-:W-:-:S07]  /*0290*/  VIADD R14, R4, 0xffffffe ;  /* 0x0ffffffe040e7836 */ /* 0x001fce0000000000 */
[----:B------:R0:W5:Y:S01]  /*02a0*/  F2I.FTZ.U32.TRUNC.NTZ R15, R14 ;  /* 0x0000000e000f7305 */ /* 0x000162000021f000 */
[----:B--2---:R-:W-:Y:S02]  /*02b0*/  IADD3 R10, R2, 0xffffffe, RZ ;  /* 0x0ffffffe020a7810 */ /* 0x004fe40007ffe0ff */
[----:B------:R-:W-:-:S05]  /*02c0*/  LOP3.LUT R2, RZ, R6, RZ, 0x33, !PT ;  /* 0x00000006ff027212 */ /* 0x000fca00078e33ff */
[----:B------:R2:W3:Y:S01]  /*02d0*/  F2I.FTZ.U32.TRUNC.NTZ R11, R10 ;  /* 0x0000000a000b7305 */ /* 0x0004e2000021f000 */
[----:B0-----:R-:W-:Y:S02]  /*02e0*/  IMAD.MOV.U32 R14, RZ, RZ, RZ ;  /* 0x000000ffff0e7224 */ /* 0x001fe400078e00ff */
[----:B-----5:R-:W-:Y:S01]  /*02f0*/  IMAD R17, R17, R15, RZ ;  /* 0x0000000f11117224 */ /* 0x020fe200078e02ff */
[----:B--2---:R-:W-:-:S03]  /*0300*/  HFMA2.MMA R10, -RZ, RZ, 0, 0 ;  /* 0x00000000ff0a7435 */ /* 0x004fc600000001ff */
[----:B------:R-:W-:Y:S01]  /*0310*/  IMAD.HI.U32 R4, R15, R17, R14 ;  /* 0x000000110f047227 */ /* 0x000fe200078e000e */
[----:B------:R-:W-:-:S03]  /*0320*/  LOP3.LUT R14, RZ, R5, RZ, 0x33, !PT ;  /* 0x00000005ff0e7212 */ /* 0x000fc600078e33ff */
[----:B---3--:R-:W-:-:S04]  /*0330*/  IMAD R7, R7, R11, RZ ;  /* 0x0000000b07077224 */ /* 0x008fc800078e02ff */
[----:B-1----:R-:W-:-:S07]  /*0340*/  IMAD.HI.U32 R7, R11, R7, R10 ;  /* 0x000000070b077227 */ /* 0x002fce00078e000a */
.L_x_124:
[----:B0---4-:R-:W-:-:S06]  /*0350*/  IMAD.WIDE.U32 R10, R24, 0x8, R12 ;  /* 0x00000008180a7825 */ /* 0x011fcc00078e000c */
        /* <DEDUP_REMOVED lines=13> */
[----:B------:R-:W-:Y:S02]  /*0430*/  IADD3 R19, -R17, RZ, RZ ;  /* 0x000000ff11137210 */ /* 0x000fe40007ffe1ff */
[----:B------:R-:W-:Y:S01]  /*0440*/  IADD3 R24, R24, UR4, RZ ;  /* 0x0000000418187c10 */ /* 0x000fe2000fffe0ff */
[----:B------:R-:W-:Y:S02]  /*0450*/  IMAD R16, R16, UR5, RZ ;  /* 0x0000000510107c24 */ /* 0x000fe4000f8e02ff */
[----:B------:R-:W-:-:S05]  /*0460*/  IMAD R19, R6, R19, R15 ;  /* 0x0000001306137224 */ /* 0x000fca00078e020f */
[----:B------:R-:W-:-:S13]  /*0470*/  ISETP.GE.U32.AND P0, PT, R19, R6, PT ;  /* 0x000000061300720c */ /* 0x000fda0003f06070 */
[----:B------:R-:W-:Y:S01]  /*0480*/  @P0 IMAD.IADD R19, R19, 0x1, -R6 ;  /* 0x0000000113130824 */ /* 0x000fe200078e0a06 */
[----:B------:R-:W-:Y:S02]  /*0490*/  @P0 IADD3 R17, R17, 0x1, RZ ;  /* 0x0000000111110810 */ /* 0x000fe40007ffe0ff */
[----:B------:R-:W-:Y:S02]  /*04a0*/  ISETP.GE.U32.AND P0, PT, R24, R0, PT ;  /* 0x000000001800720c */ /* 0x000fe40003f06070 */
        /* <DEDUP_REMOVED lines=12> */
.L_x_123:
[----:B------:R-:W0:Y:S01]  /*0570*/  LDC R7, c[0x0][R4+0x760] ;  /* 0x0001d80004077b82 */ /* 0x000e220000000800 */
[----:B------:R-:W1:Y:S01]  /*0580*/  I2F.U32.RP R17, R5 ;  /* 0x0000000500117306 */ /* 0x000e620000209000 */
[----:B------:R-:W-:Y:S01]  /*0590*/  IADD3 R19, RZ, -R5, RZ ;  /* 0x80000005ff137210 */ /* 0x000fe20007ffe0ff */
[----:B------:R-:W-:Y:S01]  /*05a0*/  ULDC UR5, c[0x0][0xf70] ;  /* 0x0003dc0000057ab9 */ /* 0x000fe20000000800 */
[-C--:B------:R-:W-:Y:S01]  /*05b0*/  IADD3 R23, RZ, -R6.reuse, RZ ;  /* 0x80000006ff177210 */ /* 0x080fe20007ffe0ff */
        /* <DEDUP_REMOVED lines=8> */
[----:B------:R-:W-:Y:S02]  /*0640*/  ISETP.NE.U32.AND P0, PT, R5, RZ, PT ;  /* 0x000000ff0500720c */ /* 0x000fe40003f05070 */
[----:B------:R-:W-:Y:S02]  /*0650*/  ISETP.NE.U32.AND P1, PT, R6, RZ, PT ;  /* 0x000000ff0600720c */ /* 0x000fe40003f25070 */
[----:B------:R-:W-:Y:S02]  /*0660*/  ISETP.NE.U32.AND P2, PT, R7, RZ, PT ;  /* 0x000000ff0700720c */ /* 0x000fe40003f45070 */
[----:B------:R-:W5:Y:S01]  /*0670*/  I2F.U32.RP R14, R7 ;  /* 0x00000007000e7306 */ /* 0x000f620000209000 */
[----:B-1----:R-:W-:-:S07]  /*0680*/  VIADD R8, R17, 0xffffffe ;  /* 0x0ffffffe11087836 */ /* 0x002fce0000000000 */
[----:B------:R1:W-:Y:S01]  /*0690*/  F2I.FTZ.U32.TRUNC.NTZ R9, R8 ;  /* 0x0000000800097305 */ /* 0x0003e2000021f000 */
[----:B0-----:R-:W-:-:S07]  /*06a0*/  IADD3 R10, R18, 0xffffffe, RZ ;  /* 0x0ffffffe120a7810 */ /* 0x001fce0007ffe0ff */
[----:B-----5:R-:W0:Y:S01]  /*06b0*/  MUFU.RCP R14, R14 ;  /* 0x0000000e000e7308 */ /* 0x020e220000001000 */
[----:B-1----:R-:W-:Y:S01]  /*06c0*/  HFMA2.MMA R8, -RZ, RZ, 0, 0 ;  /* 0x00000000ff087435 */ /* 0x002fe200000001ff */
[----:B--2---:R-:W-:-:S06]  /*06d0*/  ISETP.NE.U32.AND P3, PT, R2, RZ, PT ;  /* 0x000000ff0200720c */ /* 0x004fcc0003f65070 */
[----:B------:R-:W1:Y:S08]  /*06e0*/  I2F.U32.RP R15, R2 ;  /* 0x00000002000f7306 */ /* 0x000e700000209000 */
[----:B------:R2:W5:Y:S01]  /*06f0*/  F2I.FTZ.U32.TRUNC.NTZ R11, R10 ;  /* 0x0000000a000b7305 */ /* 0x000562000021f000 */
[----:B0-----:R-:W-:-:S07]  /*0700*/  VIADD R16, R14, 0xffffffe ;  /* 0x0ffffffe0e107836 */ /* 0x001fce0000000000 */
[----:B-1----:R-:W0:Y:S01]  /*0710*/  MUFU.RCP R15, R15 ;  /* 0x0000000f000f7308 */ /* 0x002e220000001000 */
[----:B--2---:R-:W-:Y:S02]  /*0720*/  IMAD.MOV.U32 R10, RZ, RZ, RZ ;  /* 0x000000ffff0a7224 */ /* 0x004fe400078e00ff */
[----:B-----5:R-:W-:-:S05]  /*0730*/  IMAD R23, R23, R11, RZ ;  /* 0x0000000b17177224 */ /* 0x020fca00078e02ff */
[----:B------:R1:W2:Y:S01]  /*0740*/  F2I.FTZ.U32.TRUNC.NTZ R17, R16 ;  /* 0x0000001000117305 */ /* 0x0002a2000021f000 */
[----:B------:R-:W-:Y:S01]  /*0750*/  IMAD.HI.U32 R10, R11, R23, R10 ;  /* 0x000000170b0a7227 */ /* 0x000fe200078e000a */
[----:B------:R-:W-:-:S03]  /*0760*/  LOP3.LUT R23, RZ, R7, RZ, 0x33, !PT ;  /* 0x00000007ff177212 */ /* 0x000fc600078e33ff */
[----:B0-----:R-:W-:Y:S01]  /*0770*/  VIADD R20, R15, 0xffffffe ;  /* 0x0ffffffe0f147836 */ /* 0x001fe20000000000 */
[----:B-1----:R-:W-:Y:S01]  /*0780*/  HFMA2.MMA R16, -RZ, RZ, 0, 0 ;  /* 0x00000000ff107435 */ /* 0x002fe200000001ff */
[----:B------:R-:W-:Y:S02]  /*0790*/  IMAD R15, R19, R9, RZ ;  /* 0x00000009130f7224 */ /* 0x000fe400078e02ff */
[----:B------:R0:W1:Y:S01]  /*07a0*/  F2I.FTZ.U32.TRUNC.NTZ R21, R20 ;  /* 0x0000001400157305 */ /* 0x000062000021f000 */
[----:B------:R-:W-:Y:S02]  /*07b0*/  IMAD.MOV R19, RZ, RZ, -R7 ;  /* 0x000000ffff137224 */ /* 0x000fe400078e0a07 */
[----:B------:R-:W-:Y:S02]  /*07c0*/  IMAD.HI.U32 R8, R9, R15, R8 ;  /* 0x0000000f09087227 */ /* 0x000fe400078e0008 */
[----:B------:R5:W3:Y:S02]  /*07d0*/  LDC R9, c[0x0][R4+0x770] ;  /* 0x0001dc0004097b82 */ /* 0x000ae40000000800 */
[----:B--2---:R-:W-:Y:S01]  /*07e0*/  IMAD R19, R19, R17, RZ ;  /* 0x0000001113137224 */ /* 0x004fe200078e02ff */
[----:B0-----:R-:W-:-:S03]  /*07f0*/  MOV R20, RZ ;  /* 0x000000ff00147202 */ /* 0x001fc60000000f00 */
[----:B------:R-:W-:Y:S02]  /*0800*/  IMAD.HI.U32 R11, R17, R19, R16 ;  /* 0x00000013110b7227 */ /* 0x000fe400078e0010 */
[----:B------:R5:W0:Y:S02]  /*0810*/  LDC.64 R14, c[0x0][R4+0x768] ;  /* 0x0001da00040e7b82 */ /* 0x000a240000000a00 */
[----:B-1----:R-:W-:-:S04]  /*0820*/  IMAD R18, R2, R21, RZ ;  /* 0x0000001502127224 */ /* 0x002fc800078e02ff */
[----:B------:R-:W-:Y:S01]  /*0830*/  IMAD.MOV R17, RZ, RZ, -R18 ;  /* 0x000000ffff117224 */ /* 0x000fe200078e0a12 */
[----:B-----5:R-:W-:-:S03]  /*0840*/  LOP3.LUT R4, RZ, R2, RZ, 0x33, !PT ;  /* 0x00000002ff047212 */ /* 0x020fc600078e33ff */
[----:B------:R-:W-:Y:S01]  /*0850*/  IMAD.HI.U32 R20, R21, R17, R20 ;  /* 0x0000001115147227 */ /* 0x000fe200078e0014 */
[----:B------:R-:W-:-:S07]  /*0860*/  LOP3.LUT R21, RZ, R5, RZ, 0x33, !PT ;  /* 0x00000005ff157212 */ /* 0x000fce00078e33ff */
.L_x_125:
[----:B------:R-:W-:-:S04]  /*0870*/  IMAD.HI.U32 R26, R8, R24, RZ ;  /* 0x00000018081a7227 */ /* 0x000fc800078e00ff */
[----:B-1----:R-:W-:-:S04]  /*0880*/  IMAD.MOV R16, RZ, RZ, -R26 ;  /* 0x000000ffff107224 */ /* 0x002fc800078e0a1a */
        /* <DEDUP_REMOVED lines=16> */
[----:B------:R-:W-:-:S04]  /*0990*/  IMAD.MOV R17, RZ, RZ, -R27 ;  /* 0x000000ffff117224 */ /* 0x000fc800078e0a1b */
[----:B------:R-:W-:Y:S01]  /*09a0*/  IMAD R18, R6, R17, R25 ;  /* 0x0000001106127224 */ /* 0x000fe200078e0219 */
[----:B------:R-:W-:-:S04]  /*09b0*/  SEL R17, R23, R16, !P2 ;  /* 0x0000001017117207 */ /* 0x000fc80005000000 */
[----:B------:R-:W-:Y:S01]  /*09c0*/  ISETP.GE.U32.AND P5, PT, R18, R6, PT ;  /* 0x000000061200720c */ /* 0x000fe20003fa6070 */
[----:B------:R-:W-:-:S05]  /*09d0*/  IMAD.HI.U32 R19, R20, R17, RZ ;  /* 0x0000001114137227 */ /* 0x000fca00078e00ff */
[----:B------:R-:W-:-:S05]  /*09e0*/  IADD3 R29, -R19, RZ, RZ ;  /* 0x000000ff131d7210 */ /* 0x000fca0007ffe1ff */
[----:B------:R-:W-:Y:S02]  /*09f0*/  IMAD R29, R2, R29, R17 ;  /* 0x0000001d021d7224 */ /* 0x000fe400078e0211 */
[----:B------:R-:W-:Y:S01]  /*0a00*/  @P5 IMAD.IADD R18, R18, 0x1, -R6 ;  /* 0x0000000112125824 */ /* 0x000fe200078e0a06 */
[----:B------:R-:W-:Y:S02]  /*0a10*/  @P5 IADD3 R27, R27, 0x1, RZ ;  /* 0x000000011b1b5810 */ /* 0x000fe40007ffe0ff */
[----:B------:R-:W-:Y:S02]  /*0a20*/  ISETP.GE.U32.AND P4, PT, R29, R2, PT ;  /* 0x000000021d00720c */ /* 0x000fe40003f86070 */
[----:B------:R-:W-:-:S11]  /*0a30*/  ISETP.GE.U32.AND P6, PT, R18, R6, PT ;  /* 0x000000061200720c */ /* 0x000fd60003fc6070 */
[----:B------:R-:W-:Y:S02]  /*0a40*/  @P4 IADD3 R29, -R2, R29, RZ ;  /* 0x0000001d021d4210 */ /* 0x000fe40007ffe1ff */
[----:B------:R-:W-:Y:S01]  /*0a50*/  @P6 VIADD R27, R27, 0x1 ;  /* 0x000000011b1b6836 */ /* 0x000fe20000000000 */
[----:B------:R-:W-:Y:S02]  /*0a60*/  @P4 IADD3 R19, R19, 0x1, RZ ;  /* 0x0000000113134810 */ /* 0x000fe40007ffe0ff */
[----:B------:R-:W-:Y:S02]  /*0a70*/  ISETP.GE.U32.AND P5, PT, R29, R2, PT ;  /* 0x000000021d00720c */ /* 0x000fe40003fa6070 */
[----:B------:R-:W-:-:S04]  /*0a80*/  SEL R26, R22, R27, !P1 ;  /* 0x0000001b161a7207 */ /* 0x000fc80004800000 */
[----:B------:R-:W-:-:S05]  /*0a90*/  IADD3 R16, -R26, RZ, RZ ;  /* 0x000000ff1a107210 */ /* 0x000fca0007ffe1ff */
[--C-:B------:R-:W-:Y:S02]  /*0aa0*/  IMAD R16, R6, R16, R25.reuse ;  /* 0x0000001006107224 */ /* 0x100fe400078e0219 */
[----:B------:R-:W-:Y:S01]  /*0ab0*/  IMAD.MOV R25, RZ, RZ, -R25 ;  /* 0x000000ffff197224 */ /* 0x000fe200078e0a19 */
[----:B------:R-:W-:-:S03]  /*0ac0*/  @P5 IADD3 R19, R19, 0x1, RZ ;  /* 0x0000000113135810 */ /* 0x000fc60007ffe0ff */
[----:B------:R-:W-:Y:S01]  /*0ad0*/  IMAD R25, R5, R25, R24 ;  /* 0x0000001905197224 */ /* 0x000fe200078e0218 */
[----:B------:R-:W-:-:S03]  /*0ae0*/  SEL R19, R4, R19, !P3 ;  /* 0x0000001304137207 */ /* 0x000fc60005800000 */
[----:B------:R-:W-:Y:S01]  /*0af0*/  IMAD R25, R25, UR5, RZ ;  /* 0x0000000519197c24 */ /* 0x000fe2000f8e02ff */
[----:B------:R-:W-:-:S03]  /*0b00*/  IADD3 R18, -R19, RZ, RZ ;  /* 0x000000ff13127210 */ /* 0x000fc60007ffe1ff */
[----:B------:R-:W-:Y:S02]  /*0b10*/  IMAD R25, R16, UR9, R25 ;  /* 0x0000000910197c24 */ /* 0x000fe4000f8e0219 */
[--C-:B------:R-:W-:Y:S02]  /*0b20*/  IMAD.MOV R16, RZ, RZ, -R17.reuse ;  /* 0x000000ffff107224 */ /* 0x100fe400078e0a11 */
[----:B------:R-:W-:Y:S02]  /*0b30*/  IMAD R17, R2, R18, R17 ;  /* 0x0000001202117224 */ /* 0x000fe400078e0211 */
[----:B------:R-:W-:-:S04]  /*0b40*/  IMAD R16, R7, R16, R24 ;  /* 0x0000001007107224 */ /* 0x000fc800078e0218 */
[----:B---3--:R-:W-:-:S04]  /*0b50*/  IMAD R16, R9, R16, RZ ;  /* 0x0000001009107224 */ /* 0x008fc800078e02ff */
[----:B0-----:R-:W-:-:S04]  /*0b60*/  IMAD R16, R15, R17, R16 ;  /* 0x000000110f107224 */ /* 0x001fc800078e0210 */
[----:B------:R-:W-:Y:S02]  /*0b70*/  IMAD R17, R14, R19, R16 ;  /* 0x000000130e117224 */ /* 0x000fe400078e0210 */
[----:B------:R-:W0:Y:S02]  /*0b80*/  LDC.64 R18, c[0x0][0x210] ;  /* 0x00008400ff127b82 */ /* 0x000e240000000a00 */
[----:B----4-:R-:W-:-:S06]  /*0b90*/  IMAD.WIDE.U32 R16, R17, 0x8, R12 ;  /* 0x0000000811107825 */ /* 0x010fcc00078e000c */
[----:B------:R-:W2:Y:S01]  /*0ba0*/  LDG.E.64 R16, desc[UR6][R16.64] ;  /* 0x0000000610107981 */ /* 0x000ea2000c1e1b00 */
[----:B------:R-:W-:Y:S01]  /*0bb0*/  IMAD R26, R26, UR8, R25 ;  /* 0x000000081a1a7c24 */ /* 0x000fe2000f8e0219 */
[----:B------:R-:W-:-:S03]  /*0bc0*/  IADD3 R24, R24, UR4, RZ ;  /* 0x0000000418187c10 */ /* 0x000fc6000fffe0ff */
[----:B------:R-:W-:Y:S01]  /*0bd0*/  IMAD R25, R3, UR10, R26 ;  /* 0x0000000a03197c24 */ /* 0x000fe2000f8e021a */
[----:B------:R-:W-:-:S03]  /*0be0*/  ISETP.GE.U32.AND P4, PT, R24, R0, PT ;  /* 0x000000001800720c */ /* 0x000fc60003f86070 */
[----:B0-----:R-:W-:-:S05]  /*0bf0*/  IMAD.WIDE.U32 R18, R25, 0x8, R18 ;  /* 0x0000000819127825 */ /* 0x001fca00078e0012 */
[----:B--2---:R1:W-:Y:S05]  /*0c00*/  STG.E.64 desc[UR6][R18.64], R16 ;  /* 0x0000001012007986 */ /* 0x0043ea000c101b06 */
[----:B------:R-:W-:Y:S05]  /*0c10*/  @!P4 BRA `(.L_x_125) ;  /* 0xfffffffc0014c947 */ /* 0x000fea000383ffff */
[----:B------:R-:W-:Y:S05]  /*0c20*/  EXIT ;  /* 0x000000000000794d */ /* 0x000fea0003800000 */
.L_x_126:
        /* <DEDUP_REMOVED lines=13> */
.L_x_1005:


//--------------------- .text._ZN2at6native40_GLOBAL__N__2351210d_8_Shape_cu_49f7391c26CatArrayBatchedCopy_contigINS1_10OpaqueTypeILj8EEEjLi3ELi64ELi64EEEvPT_NS1_25CatArrInputTensorMetadataIS5_T0_XT2_EXT3_EEENS1_16TensorSizeStrideIS8_Lj4EEEiS8_ --------------------------
	.section	.text._ZN2at6native40_GLOBAL__N__2351210d_8_Shape_cu_49f7391c26CatArrayBatchedCopy_contigINS1_10OpaqueTypeILj8EEEjLi3ELi64ELi64EEEvPT_NS1_25CatArrInputTensorMetadataIS5_T0_XT2_EXT3_EEENS1_16TensorSizeStrideIS8_Lj4EEEiS8_,"ax",@progbits
	.align	128
.text._ZN2at6native40_GLOBAL__N__2351210d_8_Shape_cu_49f7391c26CatArrayBatchedCopy_contigINS1_10OpaqueTypeILj8EEEjLi3ELi64ELi64EEEvPT_NS1_25CatArrInputTensorMetadataIS5_T0_XT2_EXT3_EEENS1_16TensorSizeStrideIS8_Lj4EEEiS8_:
        .type           _ZN2at6native40_GLOBAL__N__2351210d_8_Shape_cu_49f7391c26CatArrayBatchedCopy_contigINS1_10OpaqueTypeILj8EEEjLi3ELi64ELi64EEEvPT_NS1_25CatArrInputTensorMetadataIS5_T0_XT2_EXT3_EEENS1_16TensorSizeStrideIS8_Lj4EEEiS8_,@function
        .size           _ZN2at6native40_GLOBAL__N__2351210d_8_Shape_cu_49f7391c26CatArrayBatchedCopy_contigINS1_10OpaqueTypeILj8EEEjLi3ELi64ELi64EEEvPT_NS1_25CatArrInputTensorMetadataIS5_T0_XT2_EXT3_EEENS1_16TensorSizeStrideIS8_Lj4EEEiS8_,(.L_x_1006 - _ZN2at6native40_GLOBAL__N__2351210d_8_Shape_cu_49f7391c26CatArrayBatchedCopy_contigINS1_10OpaqueTypeILj8EEEjLi3ELi64ELi64EEEvPT_NS1_25CatArrInputTensorMetadataIS5_T0_XT2_EXT3_EEENS1_16TensorSizeStrideIS8_Lj4EEEiS8_)
        .other          _ZN2at6native40_GLOBAL__N__2351210d_8_Shape_cu_49f7391c26CatArrayBatchedCopy_contigINS1_10OpaqueTypeILj8EEEjLi3ELi64ELi64EEEvPT_NS1_25CatArrInputTensorMetadataIS5_T0_XT2_EXT3_EEENS1_16TensorSizeStrideIS8_Lj4EEEiS8_,@"STO_CUDA_ENTRY STV_DEFAULT"
_ZN2at6native40_GLOBAL__N__2351210d_8_Shape_cu_49f7391c26CatArrayBatchedCopy_contigINS1_10OpaqueTypeILj8EEEjLi3ELi64ELi64EEEvPT_NS1_25CatArrInputTensorMetadataIS5_T0_XT2_EXT3_EEENS1_16TensorSizeStrideIS8_Lj4EEEiS8_:
        /* <DEDUP_REMOVED lines=23> */
[----:B------:R-:W-:-:S04]  /*0170*/  ISETP.NE.AND P0, PT, R2, 0x2, PT ;  /* 0x000000020200780c */ /* 0x000fc80003f05270 */
[----:B--2---:R-:W-:-:S03]  /*0180*/  SEL R7, R6, R7, !P0 ;  /* 0x0000000706077207 */ /* 0x004fc60004000000 */
[----:B------:R-:W1:Y:S01]  /*0190*/  @P1 LDC R6, c[0x0][0xf5c] ;  /* 0x0003d700ff061b82 */ /* 0x000e620000000800 */
[----:B------:R-:W2:Y:S01]  /*01a0*/  I2F.U32.RP R4, R7 ;  /* 0x0000000700047306 */ /* 0x000ea20000209000 */
[-C--:B------:R-:W-:Y:S02]  /*01b0*/  IADD3 R15, RZ, -R7.reuse, RZ ;  /* 0x80000007ff0f7210 */ /* 0x080fe40007ffe0ff */
[----:B------:R-:W-:Y:S02]  /*01c0*/  ISETP.NE.U32.AND P0, PT, R7, RZ, PT ;  /* 0x000000ff0700720c */ /* 0x000fe40003f05070 */
[----:B------:R-:W-:-:S03]  /*01d0*/  LOP3.LUT R14, RZ, R7, RZ, 0x33, !PT ;  /* 0x00000007ff0e7212 */ /* 0x000fc600078e33ff */
[----:B--2---:R-:W2:Y:S01]  /*01e0*/  MUFU.RCP R4, R4 ;  /* 0x0000000400047308 */ /* 0x004ea20000001000 */
[----:B-1----:R-:W-:-:S07]  /*01f0*/  ISETP.NE.U32.AND P1, PT, R6, RZ, PT ;  /* 0x000000ff0600720c */ /* 0x002fce0003f25070 */
[----:B------:R-:W1:Y:S01]  /*0200*/  I2F.U32.RP R2, R6 ;  /* 0x0000000600027306 */ /* 0x000e620000209000 */
[----:B--2---:R-:W-:Y:S02]  /*0210*/  VIADD R8, R4, 0xffffffe ;  /* 0x0ffffffe04087836 */ /* 0x004fe40000000000 */
[----:B------:R-:W2:Y:S05]  /*0220*/  LDC.64 R4, c[0x0][R5+0x218] ;  /* 0x0000860005047b82 */ /* 0x000eaa0000000a00 */
[----:B------:R3:W4:Y:S08]  /*0230*/  F2I.FTZ.U32.TRUNC.NTZ R9, R8 ;  /* 0x0000000800097305 */ /* 0x000730000021f000 */
[----:B-1----:R-:W1:Y:S01]  /*0240*/  MUFU.RCP R2, R2 ;  /* 0x0000000200027308 */ /* 0x002e620000001000 */
[----:B---3--:R-:W-:-:S02]  /*0250*/  IMAD.MOV.U32 R8, RZ, RZ, RZ ;  /* 0x000000ffff087224 */ /* 0x008fc400078e00ff */
[----:B----4-:R-:W-:Y:S01]  /*0260*/  IMAD R15, R15, R9, RZ ;  /* 0x000000090f0f7224 */ /* 0x010fe200078e02ff */
[----:B-1----:R-:W-:Y:S02]  /*0270*/  IADD3 R12, R2, 0xffffffe, RZ ;  /* 0x0ffffffe020c7810 */ /* 0x002fe40007ffe0ff */
[----:B------:R-:W1:Y:S02]  /*0280*/  LDC.64 R2, c[0x0][0x210] ;  /* 0x00008400ff027b82 */ /* 0x000e640000000a00 */
[----:B------:R3:W4:Y:S02]  /*0290*/  F2I.FTZ.U32.TRUNC.NTZ R13, R12 ;  /* 0x0000000c000d7305 */ /* 0x000724000021f000 */
[----:B---3--:R-:W-:Y:S01]  /*02a0*/  MOV R12, RZ ;  /* 0x000000ff000c7202 */ /* 0x008fe20000000f00 */
[----:B----4-:R-:W-:-:S05]  /*02b0*/  IMAD R11, R6, R13, RZ ;  /* 0x0000000d060b7224 */ /* 0x010fca00078e02ff */
[----:B------:R-:W-:Y:S01]  /*02c0*/  IADD3 R17, -R11, RZ, RZ ;  /* 0x000000ff0b117210 */ /* 0x000fe20007ffe1ff */
[----:B------:R-:W-:-:S04]  /*02d0*/  IMAD.HI.U32 R11, R9, R15, R8 ;  /* 0x0000000f090b7227 */ /* 0x000fc800078e0008 */
[----:B------:R-:W-:Y:S01]  /*02e0*/  IMAD.HI.U32 R12, R13, R17, R12 ;  /* 0x000000110d0c7227 */ /* 0x000fe200078e000c */
[----:B0-2---:R-:W-:-:S07]  /*02f0*/  LOP3.LUT R13, RZ, R6, RZ, 0x33, !PT ;  /* 0x00000006ff0d7212 */ /* 0x005fce00078e33ff */
.L_x_127:
        /* <DEDUP_REMOVED lines=34> */
.L_x_128:
        /* <DEDUP_REMOVED lines=14> */
.L_x_1006:


//--------------------- .text._ZN2at6native40_GLOBAL__N__2351210d_8_Shape_cu_49f7391c35CatArrayBatchedCopy_alignedK_contigINS1_10OpaqueTypeILj8EEEjLi3ELi64ELi64ELi8EEEvPT_NS1_25CatArrInputTensorMetadataIS5_T0_XT2_EXT3_EEENS1_16TensorSizeStrideIS8_Lj4EEEiS8_ --------------------------
	.section	.text._ZN2at6native40_GLOBAL__N__2351210d_8_Shape_cu_49f7391c35CatArrayBatchedCopy_alignedK_contigINS1_10OpaqueTypeILj8EEEjLi3ELi64ELi64ELi8EEEvPT_NS1_25CatArrInputTensorMetadataIS5_T0_XT2_EXT3_EEENS1_16TensorSizeStrideIS8_Lj4EEEiS8_,"ax",@progbits
	.align	128
.text._ZN2at6native40_GLOBAL__N__2351210d_8_Shape_cu_49f7391c35CatArrayBatchedCopy_alignedK_contigINS1_10OpaqueTypeILj8EEEjLi3ELi64ELi64ELi8EEEvPT_NS1_25CatArrInputTensorMetadataIS5_T0_XT2_EXT3_EEENS1_16TensorSizeStrideIS8_Lj4EEEiS8_:
        .type           _ZN2at6native40_GLOBAL__N__2351210d_8_Shape_cu_49f7391c35CatArrayBatchedCopy_alignedK_contigINS1_10OpaqueTypeILj8EEEjLi3ELi64ELi64ELi8EEEvPT_NS1_25CatArrInputTensorMetadataIS5_T0_XT2_EXT3_EEENS1_16TensorSizeStrideIS8_Lj4EEEiS8_,@function
        .size           _ZN2at6native40_GLOBAL__N__2351210d_8_Shape_cu_49f7391c35CatArrayBatchedCopy_alignedK_contigINS1_10OpaqueTypeILj8EEEjLi3ELi64ELi64ELi8EEEvPT_NS1_25CatArrInputTensorMetadataIS5_T0_XT2_EXT3_EEENS1_16TensorSizeStrideIS8_Lj4EEEiS8_,(.L_x_1007 - _ZN2at6native40_GLOBAL__N__2351210d_8_Shape_cu_49f7391c35CatArrayBatchedCopy_alignedK_contigINS1_10OpaqueTypeILj8EEEjLi3ELi64ELi64ELi8EEEvPT_NS1_25CatArrInputTensorMetadataIS5_T0_XT2_EXT3_EEENS1_16TensorSizeStrideIS8_Lj4EEEiS8_)
        .other          _ZN2at6native40_GLOBAL__N__2351210d_8_Shape_cu_49f7391c35CatArrayBatchedCopy_alignedK_contigINS1_10OpaqueTypeILj8EEEjLi3ELi64ELi64ELi8EEEvPT_NS1_25CatArrInputTensorMetadataIS5_T0_XT2_EXT3_EEENS1_16TensorSizeStrideIS8_Lj4EEEiS8_,@"STO_CUDA_ENTRY STV_DEFAULT"
_ZN2at6native40_GLOBAL__N__2351210d_8_Shape_cu_49f7391c35CatArrayBatchedCopy_alignedK_contigINS1_10OpaqueTypeILj8EEEjLi3ELi64ELi64ELi8EEEvPT_NS1_25CatArrInputTensorMetadataIS5_T0_XT2_EXT3_EEENS1_16TensorSizeStrideIS8_Lj4EEEiS8_:
        /* <DEDUP_REMOVED lines=25> */
[----:B------:R-:W4:Y:S01]  /*0190*/  LDC R18, c[0x0][0xc] ;  /* 0x00000300ff127b82 */ /* 0x000f220000000800 */
[----:B0-----:R-:W-:-:S04]  /*01a0*/  ISETP.NE.AND P0, PT, R8, 0x2, PT ;  /* 0x000000020800780c */ /* 0x001fc80003f05270 */
[----:B--2---:R-:W-:Y:S01]  /*01b0*/  SEL R4, R6, UR5, !P0 ;  /* 0x0000000506047c07 */ /* 0x004fe2000c000000 */
[----:B------:R-:W-:Y:S01]  /*01c0*/  ULDC UR5, c[0x0][0xf5c] ;  /* 0x0003d70000057ab9 */ /* 0x000fe20000000800 */
[----:B------:R-:W-:Y:S02]  /*01d0*/  ISETP.NE.AND P0, PT, R8, 0x1, PT ;  /* 0x000000010800780c */ /* 0x000fe40003f05270 */
[----:B------:R-:W0:Y:S01]  /*01e0*/  I2F.U32.RP R12, R4 ;  /* 0x00000004000c7306 */ /* 0x000e220000209000 */
[----:B------:R-:W2:Y:S01]  /*01f0*/  LDC.64 R8, c[0x0][0x210] ;  /* 0x00008400ff087b82 */ /* 0x000ea20000000a00 */
[----:B------:R-:W-:Y:S01]  /*0200*/  SEL R14, R6, UR5, !P0 ;  /* 0x00000005060e7c07 */ /* 0x000fe2000c000000 */
[----:B----4-:R-:W-:Y:S01]  /*0210*/  IMAD R18, R18, UR4, RZ ;  /* 0x0000000412127c24 */ /* 0x010fe2000f8e02ff */
[----:B------:R-:W-:Y:S02]  /*0220*/  IADD3 R15, RZ, -R4, RZ ;  /* 0x80000004ff0f7210 */ /* 0x000fe40007ffe0ff */
[----:B------:R-:W-:Y:S01]  /*0230*/  ISETP.NE.U32.AND P0, PT, R4, RZ, PT ;  /* 0x000000ff0400720c */ /* 0x000fe20003f05070 */
[----:B------:R-:W-:Y:S01]  /*0240*/  IMAD.MOV R19, RZ, RZ, -R14 ;  /* 0x000000ffff137224 */ /* 0x000fe200078e0a0e */
[----:B------:R-:W4:Y:S01]  /*0250*/  I2F.U32.RP R13, R14 ;  /* 0x0000000e000d7306 */ /* 0x000f220000209000 */
[----:B------:R-:W-:-:S07]  /*0260*/  ISETP.NE.U32.AND P1, PT, R14, RZ, PT ;  /* 0x000000ff0e00720c */ /* 0x000fce0003f25070 */
[----:B0-----:R-:W0:Y:S08]  /*0270*/  MUFU.RCP R12, R12 ;  /* 0x0000000c000c7308 */ /* 0x001e300000001000 */
[----:B----4-:R-:W4:Y:S01]  /*0280*/  MUFU.RCP R13, R13 ;  /* 0x0000000d000d7308 */ /* 0x010f220000001000 */
[----:B0-----:R-:W-:-:S07]  /*0290*/  IADD3 R16, R12, 0xffffffe, RZ ;  /* 0x0ffffffe0c107810 */ /* 0x001fce0007ffe0ff */
[----:B------:R0:W5:Y:S01]  /*02a0*/  F2I.FTZ.U32.TRUNC.NTZ R17, R16 ;  /* 0x0000001000117305 */ /* 0x000162000021f000 */
[----:B----4-:R-:W-:-:S07]  /*02b0*/  VIADD R10, R13, 0xffffffe ;  /* 0x0ffffffe0d0a7836 */ /* 0x010fce0000000000 */
[----:B------:R4:W1:Y:S01]  /*02c0*/  F2I.FTZ.U32.TRUNC.NTZ R11, R10 ;  /* 0x0000000a000b7305 */ /* 0x000862000021f000 */
[----:B0-----:R-:W-:Y:S01]  /*02d0*/  HFMA2.MMA R16, -RZ, RZ, 0, 0 ;  /* 0x00000000ff107435 */ /* 0x001fe200000001ff */
[----:B-----5:R-:W-:Y:S02]  /*02e0*/  IMAD R13, R15, R17, RZ ;  /* 0x000000110f0d7224 */ /* 0x020fe400078e02ff */
[----:B----4-:R-:W-:-:S07]  /*02f0*/  IMAD.MOV.U32 R10, RZ, RZ, RZ ;  /* 0x000000ffff0a7224 */ /* 0x010fce00078e00ff */
[----:B------:R-:W-:-:S04]  /*0300*/  IMAD.HI.U32 R16, R17, R13, R16 ;  /* 0x0000000d11107227 */ /* 0x000fc800078e0010 */
[----:B-1----:R-:W-:Y:S01]  /*0310*/  IMAD R15, R19, R11, RZ ;  /* 0x0000000b130f7224 */ /* 0x002fe200078e02ff */
[----:B------:R-:W-:-:S03]  /*0320*/  LOP3.LUT R19, RZ, R4, RZ, 0x33, !PT ;  /* 0x00000004ff137212 */ /* 0x000fc600078e33ff */
[----:B------:R-:W-:Y:S01]  /*0330*/  IMAD.HI.U32 R17, R11, R15, R10 ;  /* 0x0000000f0b117227 */ /* 0x000fe200078e000a */
[----:B--2---:R-:W-:-:S07]  /*0340*/  LOP3.LUT R15, RZ, R14, RZ, 0x33, !PT ;  /* 0x0000000eff0f7212 */ /* 0x004fce00078e33ff */
.L_x_131:
[----:B0--3--:R-:W-:-:S06]  /*0350*/  IMAD.WIDE.U32 R12, R5, 0x8, R2 ;  /* 0x00000008050c7825 */ /* 0x009fcc00078e0002 */
        /* <DEDUP_REMOVED lines=31> */
[----:B--2---:R0:W-:Y:S01]  /*0550*/  STG.E.64 desc[UR6][R10.64], R12 ;  /* 0x0000000c0a007986 */ /* 0x0041e2000c101b06 */
[----:B------:R-:W-:Y:S05]  /*0560*/  @!P2 BRA `(.L_x_131) ;  /* 0xfffffffc0078a947 */ /* 0x000fea000383ffff */
.L_x_130:
[----:B------:R-:W-:Y:S05]  /*0570*/  BSYNC B0 ;  /* 0x0000000000007941 */ /* 0x000fea0003800000 */
.L_x_129:
        /* <DEDUP_REMOVED lines=11> */
[----:B------:R-:W-:-:S07]  /*0630*/  ULDC UR4, c[0x0][0xf60] ;  /* 0x0003d80000047ab9 */ /* 0x000fce0000000800 */
[----:B0-----:R-:W0:Y:S01]  /*0640*/  LDC.64 R10, c[0x0][0x210] ;  /* 0x00008400ff0a7b82 */ /* 0x001e220000000a00 */
[----:B----4-:R-:W-:-:S04]  /*0650*/  ISETP.NE.AND P0, PT, R4, 0x2, PT ;  /* 0x000000020400780c */ /* 0x010fc80003f05270 */
[----:B--2---:R-:W-:Y:S01]  /*0660*/  SEL R8, R6, UR4, !P0 ;  /* 0x0000000406087c07 */ /* 0x004fe2000c000000 */
[----:B------:R-:W-:Y:S01]  /*0670*/  ULDC UR4, c[0x0][0xf5c] ;  /* 0x0003d70000047ab9 */ /* 0x000fe20000000800 */
[----:B------:R-:W-:Y:S02]  /*0680*/  ISETP.NE.AND P0, PT, R4, 0x1, PT ;  /* 0x000000010400780c */ /* 0x000fe40003f05270 */
[----:B------:R-:W2:Y:S01]  /*0690*/  I2F.U32.RP R9, R8 ;  /* 0x0000000800097306 */ /* 0x000ea20000209000 */
[----:B------:R-:W-:Y:S02]  /*06a0*/  IADD3 R15, RZ, -R8, RZ ;  /* 0x80000008ff0f7210 */ /* 0x000fe40007ffe0ff */
[----:B------:R-:W-:Y:S02]  /*06b0*/  SEL R4, R6, UR4, !P0 ;  /* 0x0000000406047c07 */ /* 0x000fe4000c000000 */
[----:B------:R-:W-:Y:S02]  /*06c0*/  ISETP.NE.U32.AND P0, PT, R8, RZ, PT ;  /* 0x000000ff0800720c */ /* 0x000fe40003f05070 */
[----:B------:R-:W-:Y:S01]  /*06d0*/  ISETP.NE.U32.AND P1, PT, R4, RZ, PT ;  /* 0x000000ff0400720c */ /* 0x000fe20003f25070 */
[----:B------:R-:W4:Y:S01]  /*06e0*/  I2F.U32.RP R14, R4 ;  /* 0x00000004000e7306 */ /* 0x000f220000209000 */
[----:B------:R-:W-:Y:S01]  /*06f0*/  IMAD.MOV R19, RZ, RZ, -R4 ;  /* 0x000000ffff137224 */ /* 0x000fe200078e0a04 */
[----:B------:R-:W-:-:S06]  /*0700*/  LOP3.LUT R18, RZ, R4, RZ, 0x33, !PT ;  /* 0x00000004ff127212 */ /* 0x000fcc00078e33ff */
[----:B--2---:R-:W2:Y:S08]  /*0710*/  MUFU.RCP R9, R9 ;  /* 0x0000000900097308 */ /* 0x004eb00000001000 */
[----:B----4-:R-:W4:Y:S01]  /*0720*/  MUFU.RCP R14, R14 ;  /* 0x0000000e000e7308 */ /* 0x010f220000001000 */
[----:B--2---:R-:W-:-:S07]  /*0730*/  IADD3 R16, R9, 0xffffffe, RZ ;  /* 0x0ffffffe09107810 */ /* 0x004fce0007ffe0ff */
[----:B------:R2:W5:Y:S01]  /*0740*/  F2I.FTZ.U32.TRUNC.NTZ R17, R16 ;  /* 0x0000001000117305 */ /* 0x000562000021f000 */
[----:B----4-:R-:W-:-:S07]  /*0750*/  VIADD R12, R14, 0xffffffe ;  /* 0x0ffffffe0e0c7836 */ /* 0x010fce0000000000 */
[----:B------:R4:W1:Y:S01]  /*0760*/  F2I.FTZ.U32.TRUNC.NTZ R13, R12 ;  /* 0x0000000c000d7305 */ /* 0x000862000021f000 */
[----:B--2---:R-:W-:Y:S01]  /*0770*/  MOV R16, RZ ;  /* 0x000000ff00107202 */ /* 0x004fe20000000f00 */
[----:B-----5:R-:W-:Y:S02]  /*0780*/  IMAD R9, R15, R17, RZ ;  /* 0x000000110f097224 */ /* 0x020fe400078e02ff */
[----:B----4-:R-:W-:Y:S02]  /*0790*/  IMAD.MOV.U32 R12, RZ, RZ, RZ ;  /* 0x000000ffff0c7224 */ /* 0x010fe400078e00ff */
[----:B------:R-:W-:Y:S01]  /*07a0*/  IMAD.HI.U32 R16, R17, R9, R16 ;  /* 0x0000000911107227 */ /* 0x000fe200078e0010 */
[----:B------:R-:W-:-:S03]  /*07b0*/  MOV R9, R5 ;  /* 0x0000000500097202 */ /* 0x000fc60000000f00 */
[----:B-1----:R-:W-:Y:S01]  /*07c0*/  IMAD R15, R19, R13, RZ ;  /* 0x0000000d130f7224 */ /* 0x002fe200078e02ff */
[----:B------:R-:W-:-:S03]  /*07d0*/  LOP3.LUT R19, RZ, R8, RZ, 0x33, !PT ;  /* 0x00000008ff137212 */ /* 0x000fc600078e33ff */
[----:B0-----:R-:W-:-:S07]  /*07e0*/  IMAD.HI.U32 R17, R13, R15, R12 ;  /* 0x0000000f0d117227 */ /* 0x001fce00078e000c */
.L_x_134:
[----:B---34-:R-:W-:-:S06]  /*07f0*/  IMAD.WIDE.U32 R14, R9, 0x8, R2 ;  /* 0x00000008090e7825 */ /* 0x018fcc00078e0002 */
[----:B------:R-:W2:Y:S01]  /*0800*/  LDG.E.64 R14, desc[UR6][R14.64] ;  /* 0x000000060e0e7981 */ /* 0x000ea2000c1e1b00 */
        /* <DEDUP_REMOVED lines=16> */
[----:B------:R-:W-:Y:S01]  /*0910*/  ISETP.GE.U32.AND P2, PT, R23, R4, PT ;  /* 0x000000041700720c */ /* 0x000fe20003f46070 */
[----:B------:R-:W-:-:S12]  /*0920*/  IMAD R12, R12, UR5, RZ ;  /* 0x000000050c0c7c24 */ /* 0x000fd8000f8e02ff */
[----:B------:R-:W-:Y:S01]  /*0930*/  @P2 IADD3 R23, -R4, R23, RZ ;  /* 0x0000001704172210 */ /* 0x000fe20007ffe1ff */
[----:B------:R-:W-:Y:S01]  /*0940*/  @P2 VIADD R21, R21, 0x1 ;  /* 0x0000000115152836 */ /* 0x000fe20000000000 */
        /* <DEDUP_REMOVED lines=11> */
[----:B------:R-:W-:Y:S05]  /*0a00*/  @P2 BRA `(.L_x_134) ;  /* 0xfffffffc00782947 */ /* 0x000fea000383ffff */
.L_x_133:
[----:B------:R-:W-:Y:S05]  /*0a10*/  BSYNC B0 ;  /* 0x0000000000007941 */ /* 0x000fea0003800000 */
.L_x_132:
        /* <DEDUP_REMOVED lines=9> */
[----:B------:R-:W2:Y:S01]  /*0ab0*/  LDC R5, c[0x0][0xf60] ;  /* 0x0003d800ff057b82 */ /* 0x000ea20000000800 */
[C---:B-----5:R-:W-:Y:S02]  /*0ac0*/  ISETP.NE.AND P1, PT, R4.reuse, 0x1, PT ;  /* 0x000000010400780c */ /* 0x060fe40003f25270 */
[----:B------:R-:W-:-:S04]  /*0ad0*/  ISETP.NE.AND P0, PT, R4, 0x2, PT ;  /* 0x000000020400780c */ /* 0x000fc80003f05270 */
[----:B--2-4-:R-:W-:Y:S02]  /*0ae0*/  SEL R14, R6, R5, !P0 ;  /* 0x00000005060e7207 */ /* 0x014fe40004000000 */
[----:B------:R-:W2:Y:S02]  /*0af0*/  LDC.64 R4, c[0x0][0x210] ;  /* 0x00008400ff047b82 */ /* 0x000ea40000000a00 */
[----:B------:R-:W4:Y:S01]  /*0b00*/  I2F.U32.RP R8, R14 ;  /* 0x0000000e00087306 */ /* 0x000f220000209000 */
[----:B0-----:R-:W-:Y:S01]  /*0b10*/  IMAD.MOV R13, RZ, RZ, -R14 ;  /* 0x000000ffff0d7224 */ /* 0x001fe200078e0a0e */
[----:B------:R-:W-:-:S04]  /*0b20*/  ISETP.NE.U32.AND P0, PT, R14, RZ, PT ;  /* 0x000000ff0e00720c */ /* 0x000fc80003f05070 */
[----:B------:R-:W0:Y:S02]  /*0b30*/  @P1 LDC R6, c[0x0][0xf5c] ;  /* 0x0003d700ff061b82 */ /* 0x000e240000000800 */
[----:B----4-:R-:W4:Y:S08]  /*0b40*/  MUFU.RCP R8, R8 ;  /* 0x0000000800087308 */ /* 0x010f300000001000 */
[----:B0-----:R-:W0:Y:S01]  /*0b50*/  I2F.U32.RP R12, R6 ;  /* 0x00000006000c7306 */ /* 0x001e220000209000 */
[----:B------:R-:W-:-:S02]  /*0b60*/  ISETP.NE.U32.AND P1, PT, R6, RZ, PT ;  /* 0x000000ff0600720c */ /* 0x000fc40003f25070 */
[----:B----4-:R-:W-:Y:S02]  /*0b70*/  IADD3 R17, R8, 0xffffffe, RZ ;  /* 0x0ffffffe08117810 */ /* 0x010fe40007ffe0ff */
[----:B------:R-:W-:-:S04]  /*0b80*/  LOP3.LUT R8, RZ, R6, RZ, 0x33, !PT ;  /* 0x00000006ff087212 */ /* 0x000fc800078e33ff */
[----:B------:R-:W4:Y:S08]  /*0b90*/  F2I.FTZ.U32.TRUNC.NTZ R17, R17 ;  /* 0x0000001100117305 */ /* 0x000f30000021f000 */
[----:B0-----:R-:W0:Y:S01]  /*0ba0*/  MUFU.RCP R12, R12 ;  /* 0x0000000c000c7308 */ /* 0x001e220000001000 */
[----:B----4-:R-:W-:-:S04]  /*0bb0*/  IMAD R13, R13, R17, RZ ;  /* 0x000000110d0d7224 */ /* 0x010fc800078e02ff */
[----:B------:R-:W-:Y:S01]  /*0bc0*/  IMAD.HI.U32 R16, R17, R13, R16 ;  /* 0x0000000d11107227 */ /* 0x000fe200078e0010 */
[----:B------:R-:W-:Y:S02]  /*0bd0*/  LOP3.LUT R17, RZ, R14, RZ, 0x33, !PT ;  /* 0x0000000eff117212 */ /* 0x000fe400078e33ff */
[----:B0-----:R-:W-:-:S04]  /*0be0*/  IADD3 R10, R12, 0xffffffe, RZ ;  /* 0x0ffffffe0c0a7810 */ /* 0x001fc80007ffe0ff */
[----:B------:R0:W4:Y:S02]  /*0bf0*/  F2I.FTZ.U32.TRUNC.NTZ R11, R10 ;  /* 0x0000000a000b7305 */ /* 0x000124000021f000 */
[----:B0-----:R-:W-:Y:S02]  /*0c00*/  IMAD.MOV.U32 R10, RZ, RZ, RZ ;  /* 0x000000ffff0a7224 */ /* 0x001fe400078e00ff */
[----:B----4-:R-:W-:-:S05]  /*0c10*/  IMAD R15, R6, R11, RZ ;  /* 0x0000000b060f7224 */ /* 0x010fca00078e02ff */
[----:B------:R-:W-:-:S05]  /*0c20*/  IADD3 R15, -R15, RZ, RZ ;  /* 0x000000ff0f0f7210 */ /* 0x000fca0007ffe1ff */
[----:B--2---:R-:W-:-:S07]  /*0c30*/  IMAD.HI.U32 R15, R11, R15, R10 ;  /* 0x0000000f0b0f7227 */ /* 0x004fce00078e000a */
.L_x_135:
[----:B---3--:R-:W-:-:S06]  /*0c40*/  IMAD.WIDE.U32 R18, R9, 0x8, R2 ;  /* 0x0000000809127825 */ /* 0x008fcc00078e0002 */
[----:B------:R-:W2:Y:S01]  /*0c50*/  LDG.E.64 R18, desc[UR6][R18.64] ;  /* 0x0000000612127981 */ /* 0x000ea2000c1e1b00 */
[----:B0-----:R-:W-:Y:S01]  /*0c60*/  IMAD.HI.U32 R10, R16, R9, RZ ;  /* 0x00000009100a7227 */ /* 0x001fe200078e00ff */
        /* <DEDUP_REMOVED lines=24> */
[----:B-1----:R-:W-:-:S04]  /*0df0*/  IMAD R10, R7, UR5, R10 ;  /* 0x00000005070a7c24 */ /* 0x002fc8000f8e020a */
[----:B------:R-:W-:Y:S02]  /*0e00*/  IMAD R13, R13, UR8, R10 ;  /* 0x000000080d0d7c24 */ /* 0x000fe4000f8e020a */
[----:B------:R-:W-:-:S04]  /*0e10*/  IMAD.WIDE.U32 R10, R23, 0x8, R2 ;  /* 0x00000008170a7825 */ /* 0x000fc800078e0002 */
[----:B------:R-:W-:-:S05]  /*0e20*/  IMAD.WIDE.U32 R12, R13, 0x8, R4 ;  /* 0x000000080d0c7825 */ /* 0x000fca00078e0004 */
[----:B--2---:R0:W-:Y:S04]  /*0e30*/  STG.E.64 desc[UR6][R12.64], R18 ;  /* 0x000000120c007986 */ /* 0x0041e8000c101b06 */
[----:B------:R1:W2:Y:S01]  /*0e40*/  LDG.E.64 R20, desc[UR6][R10.64] ;  /* 0x000000060a147981 */ /* 0x0002a2000c1e1b00 */
        /* <DEDUP_REMOVED lines=9> */
[----:B-1----:R-:W-:Y:S01]  /*0ee0*/  IADD3 R10, -R25, RZ, RZ ;  /* 0x000000ff190a7210 */ /* 0x002fe20007ffe1ff */
[----:B0-----:R-:W-:-:S04]  /*0ef0*/  IMAD.HI.U32 R13, R15, R25, RZ ;  /* 0x000000190f0d7227 */ /* 0x001fc800078e00ff */
        /* <DEDUP_REMOVED lines=12> */
[----:B------:R-:W-:Y:S01]  /*0fc0*/  IMAD R10, R10, UR9, R23 ;  /* 0x000000090a0a7c24 */ /* 0x000fe2000f8e0217 */
[----:B------:R-:W-:-:S03]  /*0fd0*/  IADD3 R23, R9, 0x2, RZ ;  /* 0x0000000209177810 */ /* 0x000fc60007ffe0ff */
[----:B------:R-:W-:-:S04]  /*0fe0*/  IMAD R10, R7, UR5, R10 ;  /* 0x00000005070a7c24 */ /* 0x000fc8000f8e020a */
[----:B------:R-:W-:Y:S02]  /*0ff0*/  IMAD R13, R13, UR8, R10 ;  /* 0x000000080d0d7c24 */ /* 0x000fe4000f8e020a */
[----:B------:R-:W-:-:S04]  /*1000*/  IMAD.WIDE.U32 R10, R23, 0x8, R2 ;  /* 0x00000008170a7825 */ /* 0x000fc800078e0002 */
[----:B------:R-:W-:-:S05]  /*1010*/  IMAD.WIDE.U32 R12, R13, 0x8, R4 ;  /* 0x000000080d0c7825 */ /* 0x000fca00078e0004 */
[----:B--2---:R0:W-:Y:S04]  /*1020*/  STG.E.64 desc[UR6][R12.64], R20 ;  /* 0x000000140c007986 */ /* 0x0041e8000c101b06 */
[----:B------:R1:W2:Y:S01]  /*1030*/  LDG.E.64 R18, desc[UR6][R10.64] ;  /* 0x000000060a127981 */ /* 0x0002a2000c1e1b00 */
[----:B------:R-:W-:-:S05]  /*1040*/  IMAD.HI.U32 R22, R16, R23, RZ ;  /* 0x0000001710167227 */ /* 0x000fca00078e00ff */
[----:B------:R-:W-:Y:S01]  /*1050*/  IADD3 R25, -R22, RZ, RZ ;  /* 0x000000ff16197210 */ /* 0x000fe20007ffe1ff */
[----:B0-----:R-:W-:-:S04]  /*1060*/  VIADD R21, R9, 0x3 ;  /* 0x0000000309157836 */ /* 0x001fc80000000000 */
[----:B------:R-:W-:-:S05]  /*1070*/  IMAD R25, R14, R25, R23 ;  /* 0x000000190e197224 */ /* 0x000fca00078e0217 */
[----:B------:R-:W-:-:S13]  /*1080*/  ISETP.GE.U32.AND P2, PT, R25, R14, PT ;  /* 0x0000000e1900720c */ /* 0x000fda0003f46070 */
[----:B------:R-:W-:Y:S01]  /*1090*/  @P2 IMAD.IADD R25, R25, 0x1, -R14 ;  /* 0x0000000119192824 */ /* 0x000fe200078e0a0e */
[----:B------:R-:W-:-:S04]  /*10a0*/  @P2 IADD3 R22, R22, 0x1, RZ ;  /* 0x0000000116162810 */ /* 0x000fc80007ffe0ff */
[----:B------:R-:W-:-:S13]  /*10b0*/  ISETP.GE.U32.AND P3, PT, R25, R14, PT ;  /* 0x0000000e1900720c */ /* 0x000fda0003f66070 */
[----:B------:R-:W-:-:S04]  /*10c0*/  @P3 IADD3 R22, R22, 0x1, RZ ;  /* 0x0000000116163810 */ /* 0x000fc80007ffe0ff */
[----:B------:R-:W-:-:S04]  /*10d0*/  SEL R25, R17, R22, !P0 ;  /* 0x0000001611197207 */ /* 0x000fc80004000000 */
[----:B-1----:R-:W-:Y:S01]  /*10e0*/  IADD3 R10, -R25, RZ, RZ ;  /* 0x000000ff190a7210 */ /* 0x002fe20007ffe1ff */
        /* <DEDUP_REMOVED lines=52> */
.L_x_136:
        /* <DEDUP_REMOVED lines=13> */
.L_x_1007:


//--------------------- .text._ZN2at6native40_GLOBAL__N__2351210d_8_Shape_cu_49f7391c35CatArrayBatchedCopy_alignedK_contigINS1_10OpaqueTypeILj8EEEjLi3ELi64ELi64ELi16EEEvPT_NS1_25CatArrInputTensorMetadataIS5_T0_XT2_EXT3_EEENS1_16TensorSizeStrideIS8_Lj4EEEiS8_ --------------------------
	.section	.text._ZN2at6native40_GLOBAL__N__2351210d_8_Shape_cu_49f7391c35CatArrayBatchedCopy_alignedK_contigINS1_10OpaqueTypeILj8EEEjLi3ELi64ELi64ELi16EEEvPT_NS1_25CatArrInputTensorMetadataIS5_T0_XT2_EXT3_EEENS1_16TensorSizeStrideIS8_Lj4EEEiS8_,"ax",@progbits
	.align	128
.text._ZN2at6native40_GLOBAL__N__2351210d_8_Shape_cu_49f7391c35CatArrayBatchedCopy_alignedK_contigINS1_10OpaqueTypeILj8EEEjLi3ELi64ELi64ELi16EEEvPT_NS1_25CatArrInputTensorMetadataIS5_T0_XT2_EXT3_EEENS1_16TensorSizeStrideIS8_Lj4EEEiS8_:
        .type           _ZN2at6native40_GLOBAL__N__2351210d_8_Shape_cu_49f7391c35CatArrayBatchedCopy_alignedK_contigINS1_10OpaqueTypeILj8EEEjLi3ELi64ELi64ELi16EEEvPT_NS1_25CatArrInputTensorMetadataIS5_T0_XT2_EXT3_EEENS1_16TensorSizeStrideIS8_Lj4EEEiS8_,@function
        .size           _ZN2at6native40_GLOBAL__N__2351210d_8_Shape_cu_49f7391c35CatArrayBatchedCopy_alignedK_contigINS1_10OpaqueTypeILj8EEEjLi3ELi64ELi64ELi16EEEvPT_NS1_25CatArrInputTensorMetadataIS5_T0_XT2_EXT3_EEENS1_16TensorSizeStrideIS8_Lj4EEEiS8_,(.L_x_1008 - _ZN2at6native40_GLOBAL__N__2351210d_8_Shape_cu_49f7391c35CatArrayBatchedCopy_alignedK_contigINS1_10OpaqueTypeILj8EEEjLi3ELi64ELi64ELi16EEEvPT_NS1_25CatArrInputTensorMetadataIS5_T0_XT2_EXT3_EEENS1_16TensorSizeStrideIS8_Lj4EEEiS8_)
        .other          _ZN2at6native40_GLOBAL__N__2351210d_8_Shape_cu_49f7391c35CatArrayBatchedCopy_alignedK_contigINS1_10OpaqueTypeILj8EEEjLi3ELi64ELi64ELi16EEEvPT_NS1_25CatArrInputTensorMetadataIS5_T0_XT2_EXT3_EEENS1_16TensorSizeStrideIS8_Lj4EEEiS8_,@"STO_CUDA_ENTRY STV_DEFAULT"
_ZN2at6native40_GLOBAL__N__2351210d_8_Shape_cu_49f7391c35CatArrayBatchedCopy_alignedK_contigINS1_10OpaqueTypeILj8EEEjLi3ELi64ELi64ELi16EEEvPT_NS1_25CatArrInputTensorMetadataIS5_T0_XT2_EXT3_EEENS1_16TensorSizeStrideIS8_Lj4EEEiS8_:
        /* <DEDUP_REMOVED lines=33> */
[----:B------:R-:W-:Y:S01]  /*0210*/  IMAD.MOV R21, RZ, RZ, -R19 ;  /* 0x000000ffff157224 */ /* 0x000fe200078e0a13 */
[----:B------:R-:W-:Y:S01]  /*0220*/  SEL R18, R8, UR5, !P0 ;  /* 0x0000000508127c07 */ /* 0x000fe2000c000000 */
[----:B----4-:R-:W-:Y:S01]  /*0230*/  IMAD R23, R23, UR4, RZ ;  /* 0x0000000417177c24 */ /* 0x010fe2000f8e02ff */
[----:B------:R-:W-:Y:S02]  /*0240*/  ISETP.NE.U32.AND P0, PT, R19, RZ, PT ;  /* 0x000000ff1300720c */ /* 0x000fe40003f05070 */
[----:B------:R-:W-:-:S02]  /*0250*/  IADD3 R15, RZ, -R18, RZ ;  /* 0x80000012ff0f7210 */ /* 0x000fc40007ffe0ff */
[----:B------:R-:W1:Y:S01]  /*0260*/  I2F.U32.RP R13, R18 ;  /* 0x00000012000d7306 */ /* 0x000e620000209000 */
[----:B------:R-:W-:Y:S02]  /*0270*/  ISETP.NE.U32.AND P1, PT, R18, RZ, PT ;  /* 0x000000ff1200720c */ /* 0x000fe40003f25070 */
[----:B------:R-:W-:Y:S02]  /*0280*/  LOP3.LUT R22, RZ, R19, RZ, 0x33, !PT ;  /* 0x00000013ff167212 */ /* 0x000fe400078e33ff */
[----:B------:R-:W-:-:S03]  /*0290*/  LOP3.LUT R17, RZ, R18, RZ, 0x33, !PT ;  /* 0x00000012ff117212 */ /* 0x000fc600078e33ff */
[----:B0-----:R-:W0:Y:S08]  /*02a0*/  MUFU.RCP R12, R12 ;  /* 0x0000000c000c7308 */ /* 0x001e300000001000 */
[----:B-1----:R-:W1:Y:S01]  /*02b0*/  MUFU.RCP R13, R13 ;  /* 0x0000000d000d7308 */ /* 0x002e620000001000 */
[----:B0-----:R-:W-:-:S07]  /*02c0*/  VIADD R4, R12, 0xffffffe ;  /* 0x0ffffffe0c047836 */ /* 0x001fce0000000000 */
[----:B------:R0:W4:Y:S01]  /*02d0*/  F2I.FTZ.U32.TRUNC.NTZ R5, R4 ;  /* 0x0000000400057305 */ /* 0x000122000021f000 */
[----:B-1----:R-:W-:-:S07]  /*02e0*/  IADD3 R6, R13, 0xffffffe, RZ ;  /* 0x0ffffffe0d067810 */ /* 0x002fce0007ffe0ff */
[----:B------:R1:W5:Y:S01]  /*02f0*/  F2I.FTZ.U32.TRUNC.NTZ R7, R6 ;  /* 0x0000000600077305 */ /* 0x000362000021f000 */
[----:B0-----:R-:W-:Y:S02]  /*0300*/  IMAD.MOV.U32 R4, RZ, RZ, RZ ;  /* 0x000000ffff047224 */ /* 0x001fe400078e00ff */
[----:B----4-:R-:W-:Y:S01]  /*0310*/  IMAD R21, R21, R5, RZ ;  /* 0x0000000515157224 */ /* 0x010fe200078e02ff */
[----:B-1----:R-:W-:-:S03]  /*0320*/  HFMA2.MMA R6, -RZ, RZ, 0, 0 ;  /* 0x00000000ff067435 */ /* 0x002fc600000001ff */
[----:B------:R-:W-:-:S04]  /*0330*/  IMAD.HI.U32 R21, R5, R21, R4 ;  /* 0x0000001505157227 */ /* 0x000fc800078e0004 */
[----:B-----5:R-:W-:-:S04]  /*0340*/  IMAD R13, R15, R7, RZ ;  /* 0x000000070f0d7224 */ /* 0x020fc800078e02ff */
[----:B--2---:R-:W-:-:S07]  /*0350*/  IMAD.HI.U32 R20, R7, R13, R6 ;  /* 0x0000000d07147227 */ /* 0x004fce00078e0006 */
.L_x_139:
[----:B0--3--:R-:W-:-:S06]  /*0360*/  IMAD.WIDE.U32 R4, R16, 0x8, R2 ;  /* 0x0000000810047825 */ /* 0x009fcc00078e0002 */
[----:B------:R-:W2:Y:S01]  /*0370*/  LDG.E.128 R4, desc[UR6][R4.64] ;  /* 0x0000000604047981 */ /* 0x000ea2000c1e1d00 */
[----:B------:R-:W-:Y:S02]  /*0380*/  VIADD R14, R16, 0x1 ;  /* 0x00000001100e7836 */ /* 0x000fe40000000000 */
[----:B------:R-:W-:-:S04]  /*0390*/  IMAD.HI.U32 R15, R21, R16, RZ ;  /* 0x00000010150f7227 */ /* 0x000fc800078e00ff */
[----:B------:R-:W-:Y:S01]  /*03a0*/  IMAD.HI.U32 R13, R21, R14, RZ ;  /* 0x0000000e150d7227 */ /* 0x000fe200078e00ff */
[----:B------:R-:W-:-:S03]  /*03b0*/  IADD3 R12, -R15, RZ, RZ ;  /* 0x000000ff0f0c7210 */ /* 0x000fc60007ffe1ff */
[----:B------:R-:W-:Y:S02]  /*03c0*/  IMAD.MOV R24, RZ, RZ, -R13 ;  /* 0x000000ffff187224 */ /* 0x000fe400078e0a0d */
[C---:B------:R-:W-:Y:S02]  /*03d0*/  IMAD R12, R19.reuse, R12, R16 ;  /* 0x0000000c130c7224 */ /* 0x040fe400078e0210 */
[----:B------:R-:W-:-:S03]  /*03e0*/  IMAD R24, R19, R24, R14 ;  /* 0x0000001813187224 */ /* 0x000fc600078e020e */
[-C--:B------:R-:W-:Y:S02]  /*03f0*/  ISETP.GE.U32.AND P2, PT, R12, R19.reuse, PT ;  /* 0x000000130c00720c */ /* 0x080fe40003f46070 */
[----:B------:R-:W-:-:S11]  /*0400*/  ISETP.GE.U32.AND P4, PT, R24, R19, PT ;  /* 0x000000131800720c */ /* 0x000fd60003f86070 */
[----:B------:R-:W-:Y:S02]  /*0410*/  @P2 IADD3 R12, -R19, R12, RZ ;  /* 0x0000000c130c2210 */ /* 0x000fe40007ffe1ff */
[----:B------:R-:W-:Y:S01]  /*0420*/  @P4 IMAD.IADD R24, R24, 0x1, -R19 ;  /* 0x0000000118184824 */ /* 0x000fe200078e0a13 */
[----:B------:R-:W-:Y:S02]  /*0430*/  @P2 IADD3 R15, R15, 0x1, RZ ;  /* 0x000000010f0f2810 */ /* 0x000fe40007ffe0ff */
[-C--:B------:R-:W-:Y:S02]  /*0440*/  ISETP.GE.U32.AND P3, PT, R12, R19.reuse, PT ;  /* 0x000000130c00720c */ /* 0x080fe40003f66070 */
[----:B------:R-:W-:Y:S02]  /*0450*/  ISETP.GE.U32.AND P5, PT, R24, R19, PT ;  /* 0x000000131800720c */ /* 0x000fe40003fa6070 */
[----:B------:R-:W-:-:S09]  /*0460*/  @P4 IADD3 R13, R13, 0x1, RZ ;  /* 0x000000010d0d4810 */ /* 0x000fd20007ffe0ff */
[----:B------:R-:W-:Y:S02]  /*0470*/  @P3 VIADD R15, R15, 0x1 ;  /* 0x000000010f0f3836 */ /* 0x000fe40000000000 */
[----:B------:R-:W-:-:S03]  /*0480*/  @P5 VIADD R13, R13, 0x1 ;  /* 0x000000010d0d5836 */ /* 0x000fc60000000000 */
[C---:B------:R-:W-:Y:S02]  /*0490*/  SEL R15, R22.reuse, R15, !P0 ;  /* 0x0000000f160f7207 */ /* 0x040fe40004000000 */
[----:B------:R-:W-:-:S03]  /*04a0*/  SEL R13, R22, R13, !P0 ;  /* 0x0000000d160d7207 */ /* 0x000fc60004000000 */
[----:B------:R-:W-:-:S04]  /*04b0*/  IMAD.HI.U32 R12, R20, R15, RZ ;  /* 0x0000000f140c7227 */ /* 0x000fc800078e00ff */
[----:B------:R-:W-:Y:S01]  /*04c0*/  IMAD.HI.U32 R26, R20, R13, RZ ;  /* 0x0000000d141a7227 */ /* 0x000fe200078e00ff */
[----:B------:R-:W-:-:S03]  /*04d0*/  IADD3 R25, -R12, RZ, RZ ;  /* 0x000000ff0c197210 */ /* 0x000fc60007ffe1ff */
[----:B------:R-:W-:Y:S02]  /*04e0*/  IMAD.MOV R27, RZ, RZ, -R26 ;  /* 0x000000ffff1b7224 */ /* 0x000fe400078e0a1a */
[C---:B------:R-:W-:Y:S02]  /*04f0*/  IMAD R25, R18.reuse, R25, R15 ;  /* 0x0000001912197224 */ /* 0x040fe400078e020f */
[--C-:B------:R-:W-:Y:S02]  /*0500*/  IMAD R27, R18, R27, R13.reuse ;  /* 0x0000001b121b7224 */ /* 0x100fe400078e020d */
[----:B------:R-:W-:Y:S01]  /*0510*/  IMAD.MOV R24, RZ, RZ, -R13 ;  /* 0x000000ffff187224 */ /* 0x000fe200078e0a0d */
[-C--:B------:R-:W-:Y:S02]  /*0520*/  ISETP.GE.U32.AND P2, PT, R25, R18.reuse, PT ;  /* 0x000000121900720c */ /* 0x080fe40003f46070 */
[----:B------:R-:W-:Y:S01]  /*0530*/  ISETP.GE.U32.AND P4, PT, R27, R18, PT ;  /* 0x000000121b00720c */ /* 0x000fe20003f86070 */
[----:B------:R-:W-:-:S04]  /*0540*/  IMAD R24, R19, R24, R14 ;  /* 0x0000001813187224 */ /* 0x000fc800078e020e */
[----:B------:R-:W-:-:S06]  /*0550*/  IMAD R24, R24, UR8, RZ ;  /* 0x0000000818187c24 */ /* 0x000fcc000f8e02ff */
[----:B------:R-:W-:Y:S02]  /*0560*/  @P2 IADD3 R25, -R18, R25, RZ ;  /* 0x0000001912192210 */ /* 0x000fe40007ffe1ff */
[----:B------:R-:W-:Y:S01]  /*0570*/  @P4 IMAD.IADD R27, R27, 0x1, -R18 ;  /* 0x000000011b1b4824 */ /* 0x000fe200078e0a12 */
[----:B------:R-:W-:Y:S02]  /*0580*/  @P2 IADD3 R12, R12, 0x1, RZ ;  /* 0x000000010c0c2810 */ /* 0x000fe40007ffe0ff */
[-C--:B------:R-:W-:Y:S02]  /*0590*/  ISETP.GE.U32.AND P3, PT, R25, R18.reuse, PT ;  /* 0x000000121900720c */ /* 0x080fe40003f66070 */
[----:B------:R-:W-:Y:S02]  /*05a0*/  ISETP.GE.U32.AND P5, PT, R27, R18, PT ;  /* 0x000000121b00720c */ /* 0x000fe40003fa6070 */
[----:B------:R-:W-:Y:S02]  /*05b0*/  @P4 IADD3 R26, R26, 0x1, RZ ;  /* 0x000000011a1a4810 */ /* 0x000fe40007ffe0ff */
[----:B------:R-:W-:-:S05]  /*05c0*/  IADD3 R25, -R15, RZ, RZ ;  /* 0x000000ff0f197210 */ /* 0x000fca0007ffe1ff */
[----:B------:R-:W-:Y:S01]  /*05d0*/  IMAD R25, R19, R25, R16 ;  /* 0x0000001913197224 */ /* 0x000fe200078e0210 */
[----:B------:R-:W-:Y:S01]  /*05e0*/  LEA R16, R23, R16, 0x1 ;  /* 0x0000001017107211 */ /* 0x000fe200078e08ff */
[----:B------:R-:W-:Y:S02]  /*05f0*/  @P3 VIADD R12, R12, 0x1 ;  /* 0x000000010c0c3836 */ /* 0x000fe40000000000 */
[----:B------:R-:W-:-:S03]  /*0600*/  @P5 IADD3 R26, R26, 0x1, RZ ;  /* 0x000000011a1a5810 */ /* 0x000fc60007ffe0ff */
[C---:B------:R-:W-:Y:S02]  /*0610*/  SEL R12, R17.reuse, R12, !P1 ;  /* 0x0000000c110c7207 */ /* 0x040fe40004800000 */
[----:B------:R-:W-:-:S03]  /*0620*/  SEL R14, R17, R26, !P1 ;  /* 0x0000001a110e7207 */ /* 0x000fc60004800000 */
[----:B------:R-:W-:Y:S02]  /*0630*/  IMAD.MOV R27, RZ, RZ, -R12 ;  /* 0x000000ffff1b7224 */ /* 0x000fe400078e0a0c */
[----:B------:R-:W-:Y:S02]  /*0640*/  IMAD.MOV R26, RZ, RZ, -R14 ;  /* 0x000000ffff1a7224 */ /* 0x000fe400078e0a0e */
[C---:B------:R-:W-:Y:S02]  /*0650*/  IMAD R15, R18.reuse, R27, R15 ;  /* 0x0000001b120f7224 */ /* 0x040fe400078e020f */
[----:B------:R-:W-:Y:S02]  /*0660*/  IMAD R13, R18, R26, R13 ;  /* 0x0000001a120d7224 */ /* 0x000fe400078e020d */
[----:B------:R-:W-:Y:S02]  /*0670*/  IMAD R26, R25, UR8, RZ ;  /* 0x00000008191a7c24 */ /* 0x000fe4000f8e02ff */
[----:B------:R-:W-:-:S02]  /*0680*/  IMAD R13, R13, UR11, R24 ;  /* 0x0000000b0d0d7c24 */ /* 0x000fc4000f8e0218 */
[----:B------:R-:W-:Y:S02]  /*0690*/  IMAD R15, R15, UR11, R26 ;  /* 0x0000000b0f0f7c24 */ /* 0x000fe4000f8e021a */
[----:B------:R-:W-:Y:S02]  /*06a0*/  IMAD R13, R14, UR10, R13 ;  /* 0x0000000a0e0d7c24 */ /* 0x000fe4000f8e020d */
[----:B------:R-:W-:Y:S02]  /*06b0*/  IMAD R15, R12, UR10, R15 ;  /* 0x0000000a0c0f7c24 */ /* 0x000fe4000f8e020f */
[C---:B------:R-:W-:Y:S02]  /*06c0*/  IMAD R25, R0.reuse, UR9, R13 ;  /* 0x0000000900197c24 */ /* 0x040fe4000f8e020d */
[----:B------:R-:W-:Y:S02]  /*06d0*/  IMAD R15, R0, UR9, R15 ;  /* 0x00000009000f7c24 */ /* 0x000fe4000f8e020f */
[----:B------:R-:W-:-:S02]  /*06e0*/  VIADD R24, R16, 0x2 ;  /* 0x0000000210187836 */ /* 0x000fc40000000000 */
[----:B------:R-:W-:-:S03]  /*06f0*/  IMAD.WIDE.U32 R12, R15, 0x8, R10 ;  /* 0x000000080f0c7825 */ /* 0x000fc600078e000a */
[----:B------:R-:W-:Y:S01]  /*0700*/  ISETP.GT.U32.AND P2, PT, R24, R9, PT ;  /* 0x000000091800720c */ /* 0x000fe20003f44070 */
[----:B------:R-:W-:Y:S01]  /*0710*/  IMAD.WIDE.U32 R14, R25, 0x8, R10 ;  /* 0x00000008190e7825 */ /* 0x000fe200078e000a */
[----:B--2---:R0:W-:Y:S04]  /*0720*/  STG.E.64 desc[UR6][R12.64], R4 ;  /* 0x000000040c007986 */ /* 0x0041e8000c101b06 */
[----:B------:R0:W-:Y:S07]  /*0730*/  STG.E.64 desc[UR6][R14.64], R6 ;  /* 0x000000060e007986 */ /* 0x0001ee000c101b06 */
[----:B------:R-:W-:Y:S05]  /*0740*/  @!P2 BRA `(.L_x_139) ;  /* 0xfffffffc0004a947 */ /* 0x000fea000383ffff */
.L_x_138:
[----:B------:R-:W-:Y:S05]  /*0750*/  BSYNC B0 ;  /* 0x0000000000007941 */ /* 0x000fea0003800000 */
.L_x_137:
        /* <DEDUP_REMOVED lines=8> */
[----:B0-----:R-:W-:-:S11]  /*07e0*/  IMAD.MOV.U32 R7, RZ, RZ, R16 ;  /* 0x000000ffff077224 */ /* 0x001fd600078e0010 */
[----:B------:R-:W-:Y:S05]  /*07f0*/  @!P0 BRA `(.L_x_141) ;  /* 0x0000000000fc8947 */ /* 0x000fea0003800000 */
[----:B------:R-:W0:Y:S01]  /*0800*/  LDC R4, c[0x0][0xf78] ;  /* 0x0003de00ff047b82 */ /* 0x000e220000000800 */
[----:B------:R-:W-:Y:S01]  /*0810*/  ULDC UR4, c[0x0][0xf60] ;  /* 0x0003d80000047ab9 */ /* 0x000fe20000000800 */
[----:B0-----:R-:W-:-:S04]  /*0820*/  ISETP.NE.AND P0, PT, R4, 0x2, PT ;  /* 0x000000020400780c */ /* 0x001fc80003f05270 */
[----:B-1----:R-:W-:Y:S01]  /*0830*/  SEL R14, R8, UR4, !P0 ;  /* 0x00000004080e7c07 */ /* 0x002fe2000c000000 */
[----:B------:R-:W-:Y:S01]  /*0840*/  ULDC UR4, c[0x0][0xf5c] ;  /* 0x0003d70000047ab9 */ /* 0x000fe20000000800 */
[----:B------:R-:W-:Y:S02]  /*0850*/  ISETP.NE.AND P0, PT, R4, 0x1, PT ;  /* 0x000000010400780c */ /* 0x000fe40003f05270 */
[----:B------:R-:W0:Y:S01]  /*0860*/  I2F.U32.RP R7, R14 ;  /* 0x0000000e00077306 */ /* 0x000e220000209000 */
[----:B------:R-:W1:Y:S01]  /*0870*/  LDC.64 R4, c[0x0][0x210] ;  /* 0x00008400ff047b82 */ /* 0x000e620000000a00 */
[----:B------:R-:W-:Y:S02]  /*0880*/  SEL R6, R8, UR4, !P0 ;  /* 0x0000000408067c07 */ /* 0x000fe4000c000000 */
[----:B------:R-:W-:Y:S02]  /*0890*/  IADD3 R13, RZ, -R14, RZ ;  /* 0x8000000eff0d7210 */ /* 0x000fe40007ffe0ff */
[----:B------:R-:W-:-:S02]  /*08a0*/  IADD3 R15, RZ, -R6, RZ ;  /* 0x80000006ff0f7210 */ /* 0x000fc40007ffe0ff */
[----:B------:R-:W4:Y:S01]  /*08b0*/  I2F.U32.RP R12, R6 ;  /* 0x00000006000c7306 */ /* 0x000f220000209000 */
[----:B------:R-:W-:Y:S02]  /*08c0*/  ISETP.NE.U32.AND P0, PT, R14, RZ, PT ;  /* 0x000000ff0e00720c */ /* 0x000fe40003f05070 */
[----:B------:R-:W-:Y:S02]  /*08d0*/  ISETP.NE.U32.AND P1, PT, R6, RZ, PT ;  /* 0x000000ff0600720c */ /* 0x000fe40003f25070 */
[----:B------:R-:W-:-:S03]  /*08e0*/  LOP3.LUT R17, RZ, R6, RZ, 0x33, !PT ;  /* 0x00000006ff117212 */ /* 0x000fc600078e33ff */
[----:B0-----:R-:W0:Y:S08]  /*08f0*/  MUFU.RCP R7, R7 ;  /* 0x0000000700077308 */ /* 0x001e300000001000 */
[----:B----4-:R-:W4:Y:S01]  /*0900*/  MUFU.RCP R12, R12 ;  /* 0x0000000c000c7308 */ /* 0x010f220000001000 */
[----:B0-----:R-:W-:-:S07]  /*0910*/  IADD3 R18, R7, 0xffffffe, RZ ;  /* 0x0ffffffe07127810 */ /* 0x001fce0007ffe0ff */
[----:B------:R0:W5:Y:S01]  /*0920*/  F2I.FTZ.U32.TRUNC.NTZ R19, R18 ;  /* 0x0000001200137305 */ /* 0x000162000021f000 */
[----:B----4-:R-:W-:-:S07]  /*0930*/  VIADD R10, R12, 0xffffffe ;  /* 0x0ffffffe0c0a7836 */ /* 0x010fce0000000000 */
[----:B------:R4:W2:Y:S01]  /*0940*/  F2I.FTZ.U32.TRUNC.NTZ R11, R10 ;  /* 0x0000000a000b7305 */ /* 0x0008a2000021f000 */
[----:B0-----:R-:W-:Y:S02]  /*0950*/  IMAD.MOV.U32 R18, RZ, RZ, RZ ;  /* 0x000000ffff127224 */ /* 0x001fe400078e00ff */
[----:B-----5:R-:W-:Y:S01]  /*0960*/  IMAD R7, R13, R19, RZ ;  /* 0x000000130d077224 */ /* 0x020fe200078e02ff */
[----:B----4-:R-:W-:-:S03]  /*0970*/  MOV R10, RZ ;  /* 0x000000ff000a7202 */ /* 0x010fc60000000f00 */
[----:B------:R-:W-:Y:S01]  /*0980*/  IMAD.HI.U32 R18, R19, R7, R18 ;  /* 0x0000000713127227 */ /* 0x000fe200078e0012 */
[----:B------:R-:W-:Y:S02]  /*0990*/  MOV R7, R16 ;  /* 0x0000001000077202 */ /* 0x000fe40000000f00 */
[----:B------:R-:W-:Y:S01]  /*09a0*/  LOP3.LUT R19, RZ, R14, RZ, 0x33, !PT ;  /* 0x0000000eff137212 */ /* 0x000fe200078e33ff */
[----:B--2---:R-:W-:-:S04]  /*09b0*/  IMAD R15, R15, R11, RZ ;  /* 0x0000000b0f0f7224 */ /* 0x004fc800078e02ff */
[----:B-1----:R-:W-:-:S07]  /*09c0*/  IMAD.HI.U32 R15, R11, R15, R10 ;  /* 0x0000000f0b0f7227 */ /* 0x002fce00078e000a */
.L_x_142:
[----:B0--3--:R-:W-:-:S06]  /*09d0*/  IMAD.WIDE.U32 R12, R7, 0x8, R2 ;  /* 0x00000008070c7825 */ /* 0x009fcc00078e0002 */
[----:B------:R-:W2:Y:S01]  /*09e0*/  LDG.E.64 R12, desc[UR6][R12.64] ;  /* 0x000000060c0c7981 */ /* 0x000ea2000c1e1b00 */
[----:B------:R-:W-:Y:S01]  /*09f0*/  IMAD.HI.U32 R10, R18, R7, RZ ;  /* 0x00000007120a7227 */ /* 0x000fe200078e00ff */
[----:B------:R-:W-:-:S03]  /*0a00*/  IADD3 R20, R20, -0x1, RZ ;  /* 0xffffffff14147810 */ /* 0x000fc60007ffe0ff */
        /* <DEDUP_REMOVED lines=20> */
[----:B------:R-:W-:-:S03]  /*0b50*/  IADD3 R7, R7, 0x1, RZ ;  /* 0x0000000107077810 */ /* 0x000fc60007ffe0ff */
[----:B------:R-:W-:Y:S02]  /*0b60*/  IMAD.MOV R22, RZ, RZ, -R21 ;  /* 0x000000ffff167224 */ /* 0x000fe400078e0a15 */
[----:B------:R-:W-:Y:S02]  /*0b70*/  IMAD R10, R10, UR5, RZ ;  /* 0x000000050a0a7c24 */ /* 0x000fe4000f8e02ff */
[----:B------:R-:W-:-:S04]  /*0b80*/  IMAD R11, R6, R22, R11 ;  /* 0x00000016060b7224 */ /* 0x000fc800078e020b */
[----:B------:R-:W-:-:S04]  /*0b90*/  IMAD R10, R11, UR9, R10 ;  /* 0x000000090b0a7c24 */ /* 0x000fc8000f8e020a */
[----:B------:R-:W-:-:S04]  /*0ba0*/  IMAD R21, R21, UR8, R10 ;  /* 0x0000000815157c24 */ /* 0x000fc8000f8e020a */
[----:B------:R-:W-:-:S04]  /*0bb0*/  IMAD R11, R0, UR10, R21 ;  /* 0x0000000a000b7c24 */ /* 0x000fc8000f8e0215 */
[----:B------:R-:W-:-:S05]  /*0bc0*/  IMAD.WIDE.U32 R10, R11, 0x8, R4 ;  /* 0x000000080b0a7825 */ /* 0x000fca00078e0004 */
[----:B--2---:R0:W-:Y:S01]  /*0bd0*/  STG.E.64 desc[UR6][R10.64], R12 ;  /* 0x0000000c0a007986 */ /* 0x0041e2000c101b06 */
[----:B------:R-:W-:Y:S05]  /*0be0*/  @P2 BRA `(.L_x_142) ;  /* 0xfffffffc00782947 */ /* 0x000fea000383ffff */
.L_x_141:
[----:B------:R-:W-:Y:S05]  /*0bf0*/  BSYNC B0 ;  /* 0x0000000000007941 */ /* 0x000fea0003800000 */
.L_x_140:
[----:B------:R-:W-:-:S05]  /*0c00*/  LOP3.LUT R4, RZ, R16, RZ, 0x33, !PT ;  /* 0x00000010ff047212 */ /* 0x000fca00078e33ff */
[----:B------:R-:W-:-:S05]  /*0c10*/  IMAD.IADD R4, R9, 0x1, R4 ;  /* 0x0000000109047824 */ /* 0x000fca00078e0204 */
[----:B------:R-:W-:-:S13]  /*0c20*/  ISETP.GE.U32.AND P0, PT, R4, 0x3, PT ;  /* 0x000000030400780c */ /* 0x000fda0003f06070 */
[----:B------:R-:W-:Y:S05]  /*0c30*/  @!P0 EXIT ;  /* 0x000000000000894d */ /* 0x000fea0003800000 */
[----:B------:R-:W4:Y:S01]  /*0c40*/  LDC R4, c[0x0][0xf78] ;  /* 0x0003de00ff047b82 */ /* 0x000f220000000800 */
[----:B------:R-:W-:Y:S01]  /*0c50*/  HFMA2.MMA R16, -RZ, RZ, 0, 0 ;  /* 0x00000000ff107435 */ /* 0x000fe200000001ff */
[----:B------:R-:W-:Y:S01]  /*0c60*/  ULDC UR4, c[0x0][0xf70] ;  /* 0x0003dc0000047ab9 */ /* 0x000fe20000000800 */
[----:B------:R-:W-:Y:S01]  /*0c70*/  ULDC UR5, c[0x0][0xf7c] ;  /* 0x0003df0000057ab9 */ /* 0x000fe20000000800 */
[----:B------:R-:W-:-:S04]  /*0c80*/  ULDC.64 UR8, c[0x0][0xf68] ;  /* 0x0003da0000087ab9 */ /* 0x000fc80000000a00 */
[----:B------:R-:W1:Y:S01]  /*0c90*/  LDC R5, c[0x0][0xf60] ;  /* 0x0003d800ff057b82 */ /* 0x000e620000000800 */
[C---:B----4-:R-:W-:Y:S02]  /*0ca0*/  ISETP.NE.AND P1, PT, R4.reuse, 0x1, PT ;  /* 0x000000010400780c */ /* 0x050fe40003f25270 */
[----:B------:R-:W-:-:S04]  /*0cb0*/  ISETP.NE.AND P0, PT, R4, 0x2, PT ;  /* 0x000000020400780c */ /* 0x000fc80003f05270 */
[----:B-1----:R-:W-:Y:S02]  /*0cc0*/  SEL R14, R8, R5, !P0 ;  /* 0x00000005080e7207 */ /* 0x002fe40004000000 */
[----:B------:R-:W1:Y:S02]  /*0cd0*/  LDC.64 R4, c[0x0][0x210] ;  /* 0x00008400ff047b82 */ /* 0x000e640000000a00 */
        /* <DEDUP_REMOVED lines=19> */
[----:B-1----:R-:W-:-:S07]  /*0e10*/  IMAD.HI.U32 R15, R11, R15, R10 ;  /* 0x0000000f0b0f7227 */ /* 0x002fce00078e000a */
.L_x_143:
[----:B---3--:R-:W-:-:S06]  /*0e20*/  IMAD.WIDE.U32 R18, R7, 0x8, R2 ;  /* 0x0000000807127825 */ /* 0x008fcc00078e0002 */
[----:B------:R-:W3:Y:S01]  /*0e30*/  LDG.E.64 R18, desc[UR6][R18.64] ;  /* 0x0000000612127981 */ /* 0x000ee2000c1e1b00 */
        /* <DEDUP_REMOVED lines=25> */
[----:B------:R-:W-:Y:S02]  /*0fd0*/  IMAD R13, R13, UR8, R10 ;  /* 0x000000080d0d7c24 */ /* 0x000fe4000f8e020a */
[----:B------:R-:W-:-:S04]  /*0fe0*/  IMAD.WIDE.U32 R10, R23, 0x8, R2 ;  /* 0x00000008170a7825 */ /* 0x000fc800078e0002 */
[----:B--2---:R-:W-:-:S04]  /*0ff0*/  IMAD R13, R0, UR5, R13 ;  /* 0x00000005000d7c24 */ /* 0x004fc8000f8e020d */
[----:B------:R-:W-:-:S05]  /*1000*/  IMAD.WIDE.U32 R12, R13, 0x8, R4 ;  /* 0x000000080d0c7825 */ /* 0x000fca00078e0004 */
[----:B---3--:R0:W-:Y:S04]  /*1010*/  STG.E.64 desc[UR6][R12.64], R18 ;  /* 0x000000120c007986 */ /* 0x0081e8000c101b06 */
        /* <DEDUP_REMOVED lines=26> */
[----:B------:R-:W-:Y:S02]  /*11c0*/  IMAD R13, R13, UR8, R10 ;  /* 0x000000080d0d7c24 */ /* 0x000fe4000f8e020a */
[----:B------:R-:W-:-:S04]  /*11d0*/  IMAD.WIDE.U32 R10, R23, 0x8, R2 ;  /* 0x00000008170a7825 */ /* 0x000fc800078e0002 */
[----:B------:R-:W-:-:S04]  /*11e0*/  IMAD R13, R0, UR5, R13 ;  /* 0x00000005000d7c24 */ /* 0x000fc8000f8e020d */
        /* <DEDUP_REMOVED lines=30> */
[----:B------:R-:W-:-:S04]  /*13d0*/  IMAD R13, R0, UR5, R13 ;  /* 0x00000005000d7c24 */ /* 0x000fc8000f8e020d */
        /* <DEDUP_REMOVED lines=35> */
.L_x_144:
        /* <DEDUP_REMOVED lines=15> */
.L_x_1008:


//--------------------- .text._ZN2at6native40_GLOBAL__N__2351210d_8_Shape_cu_49f7391c30CatArrayBatchedCopy_vectorizedINS1_10OpaqueTypeILj8EEEjLi3ELi64ELi64ELi16ELi2EEEvPcNS1_25CatArrInputTensorMetadataIT_T0_XT2_EXT3_EEENS1_16TensorSizeStrideIS8_Lj4EEEiS8_ --------------------------
	.section	.text._ZN2at6native40_GLOBAL__N__2351210d_8_Shape_cu_49f7391c30CatArrayBatchedCopy_vectorizedINS1_10OpaqueTypeILj8EEEjLi3ELi64ELi64ELi16ELi2EEEvPcNS1_25CatArrInputTensorMetadataIT_T0_XT2_EXT3_EEENS1_16TensorSizeStrideIS8_Lj4EEEiS8_,"ax",@progbits
	.align	128
.text._ZN2at6native40_GLOBAL__N__2351210d_8_Shape_cu_49f7391c30CatArrayBatchedCopy_vectorizedINS1_10OpaqueTypeILj8EEEjLi3ELi64ELi64ELi16ELi2EEEvPcNS1_25CatArrInputTensorMetadataIT_T0_XT2_EXT3_EEENS1_16TensorSizeStrideIS8_Lj4EEEiS8_:
        .type           _ZN2at6native40_GLOBAL__N__2351210d_8_Shape_cu_49f7391c30CatArrayBatchedCopy_vectorizedINS1_10OpaqueTypeILj8EEEjLi3ELi64ELi64ELi16ELi2EEEvPcNS1_25CatArrInputTensorMetadataIT_T0_XT2_EXT3_EEENS1_16TensorSizeStrideIS8_Lj4EEEiS8_,@function
        .size           _ZN2at6native40_GLOBAL__N__2351210d_8_Shape_cu_49f7391c30CatArrayBatchedCopy_vectorizedINS1_10OpaqueTypeILj8EEEjLi3ELi64ELi64ELi16ELi2EEEvPcNS1_25CatArrInputTensorMetadataIT_T0_XT2_EXT3_EEENS1_16TensorSizeStrideIS8_Lj4EEEiS8_,(.L_x_1009 - _ZN2at6native40_GLOBAL__N__2351210d_8_Shape_cu_49f7391c30CatArrayBatchedCopy_vectorizedINS1_10OpaqueTypeILj8EEEjLi3ELi64ELi64ELi16ELi2EEEvPcNS1_25CatArrInputTensorMetadataIT_T0_XT2_EXT3_EEENS1_16TensorSizeStrideIS8_Lj4EEEiS8_)
        .other          _ZN2at6native40_GLOBAL__N__2351210d_8_Shape_cu_49f7391c30CatArrayBatchedCopy_vectorizedINS1_10OpaqueTypeILj8EEEjLi3ELi64ELi64ELi16ELi2EEEvPcNS1_25CatArrInputTensorMetadataIT_T0_XT2_EXT3_EEENS1_16TensorSizeStrideIS8_Lj4EEEiS8_,@"STO_CUDA_ENTRY STV_DEFAULT"
_ZN2at6native40_GLOBAL__N__2351210d_8_Shape_cu_49f7391c30CatArrayBatchedCopy_vectorizedINS1_10OpaqueTypeILj8EEEjLi3ELi64ELi64ELi16ELi2EEEvPcNS1_25CatArrInputTensorMetadataIT_T0_XT2_EXT3_EEENS1_16TensorSizeStrideIS8_Lj4EEEiS8_:
        /* <DEDUP_REMOVED lines=21> */
[----:B------:R-:W3:Y:S01]  /*0150*/  LDC R9, c[0x0][0xf60] ;  /* 0x0003d800ff097b82 */ /* 0x000ee20000000800 */
[----:B0-----:R-:W-:-:S07]  /*0160*/  ISETP.NE.AND P1, PT, R6, 0x1, PT ;  /* 0x000000010600780c */ /* 0x001fce0003f25270 */
[----:B-1----:R-:W0:Y:S01]  /*0170*/  LDC R4, c[0x0][R4+0x410] ;  /* 0x0001040004047b82 */ /* 0x002e220000000800 */
[----:B------:R-:W-:Y:S01]  /*0180*/  ISETP.NE.AND P0, PT, R6, 0x2, PT ;  /* 0x000000020600780c */ /* 0x000fe20003f05270 */
[----:B--2---:R-:W-:-:S05]  /*0190*/  IMAD R2, R2, R7, RZ ;  /* 0x0000000702027224 */ /* 0x004fca00078e02ff */
[----:B------:R-:W-:-:S04]  /*01a0*/  SHF.R.U32.HI R8, RZ, 0x1, R2 ;  /* 0x00000001ff087819 */ /* 0x000fc80000011602 */
[----:B---3--:R-:W-:Y:S02]  /*01b0*/  SEL R9, R8, R9, !P0 ;  /* 0x0000000908097207 */ /* 0x008fe40004000000 */
[----:B------:R-:W1:Y:S02]  /*01c0*/  @P1 LDC R8, c[0x0][0xf5c] ;  /* 0x0003d700ff081b82 */ /* 0x000e640000000800 */
[----:B------:R-:W2:Y:S01]  /*01d0*/  I2F.U32.RP R6, R9 ;  /* 0x0000000900067306 */ /* 0x000ea20000209000 */
[----:B------:R-:W-:Y:S02]  /*01e0*/  IADD3 R15, RZ, -R9, RZ ;  /* 0x80000009ff0f7210 */ /* 0x000fe40007ffe0ff */
[----:B------:R-:W-:Y:S01]  /*01f0*/  ISETP.NE.U32.AND P0, PT, R9, RZ, PT ;  /* 0x000000ff0900720c */ /* 0x000fe20003f05070 */
[----:B0-----:R-:W-:Y:S01]  /*0200*/  IMAD R14, R4, R7, RZ ;  /* 0x00000007040e7224 */ /* 0x001fe200078e02ff */
[----:B------:R-:W-:-:S04]  /*0210*/  HFMA2.MMA R4, -RZ, RZ, 0, 0 ;  /* 0x00000000ff047435 */ /* 0x000fc800000001ff */
[----:B------:R-:W-:Y:S01]  /*0220*/  SHF.R.U32.HI R14, RZ, 0x1, R14 ;  /* 0x00000001ff0e7819 */ /* 0x000fe2000001160e */
[----:B--2---:R-:W0:Y:S01]  /*0230*/  MUFU.RCP R6, R6 ;  /* 0x0000000600067308 */ /* 0x004e220000001000 */
[----:B-1----:R-:W-:-:S07]  /*0240*/  ISETP.NE.U32.AND P1, PT, R8, RZ, PT ;  /* 0x000000ff0800720c */ /* 0x002fce0003f25070 */
[----:B------:R-:W1:Y:S01]  /*0250*/  I2F.U32.RP R2, R8 ;  /* 0x0000000800027306 */ /* 0x000e620000209000 */
[----:B------:R-:W-:Y:S01]  /*0260*/  LOP3.LUT R12, RZ, R8, RZ, 0x33, !PT ;  /* 0x00000008ff0c7212 */ /* 0x000fe200078e33ff */
[----:B0-----:R-:W-:-:S06]  /*0270*/  VIADD R11, R6, 0xffffffe ;  /* 0x0ffffffe060b7836 */ /* 0x001fcc0000000000 */
[----:B-1----:R-:W0:Y:S08]  /*0280*/  MUFU.RCP R2, R2 ;  /* 0x0000000200027308 */ /* 0x002e300000001000 */
[----:B------:R-:W1:Y:S01]  /*0290*/  F2I.FTZ.U32.TRUNC.NTZ R11, R11 ;  /* 0x0000000b000b7305 */ /* 0x000e62000021f000 */
[----:B0-----:R-:W-:Y:S02]  /*02a0*/  IADD3 R5, R2, 0xffffffe, RZ ;  /* 0x0ffffffe02057810 */ /* 0x001fe40007ffe0ff */
[----:B------:R-:W0:Y:S05]  /*02b0*/  LDC.64 R2, c[0x0][R3+0x218] ;  /* 0x0000860003027b82 */ /* 0x000e2a0000000a00 */
[----:B------:R-:W2:Y:S01]  /*02c0*/  F2I.FTZ.U32.TRUNC.NTZ R5, R5 ;  /* 0x0000000500057305 */ /* 0x000ea2000021f000 */
[----:B-1----:R-:W-:-:S02]  /*02d0*/  IMAD R15, R15, R11, RZ ;  /* 0x0000000b0f0f7224 */ /* 0x002fc400078e02ff */
[----:B--2---:R-:W-:-:S05]  /*02e0*/  IMAD R10, R8, R5, RZ ;  /* 0x00000005080a7224 */ /* 0x004fca00078e02ff */
[----:B------:R-:W-:Y:S01]  /*02f0*/  IADD3 R17, -R10, RZ, RZ ;  /* 0x000000ff0a117210 */ /* 0x000fe20007ffe1ff */
[----:B------:R-:W-:-:S04]  /*0300*/  IMAD.MOV.U32 R10, RZ, RZ, RZ ;  /* 0x000000ffff0a7224 */ /* 0x000fc800078e00ff */
[----:B------:R-:W-:Y:S01]  /*0310*/  IMAD.HI.U32 R10, R11, R15, R10 ;  /* 0x0000000f0b0a7227 */ /* 0x000fe200078e000a */
[----:B------:R-:W-:-:S03]  /*0320*/  LOP3.LUT R15, RZ, R9, RZ, 0x33, !PT ;  /* 0x00000009ff0f7212 */ /* 0x000fc600078e33ff */
[----:B------:R-:W-:-:S07]  /*0330*/  IMAD.HI.U32 R11, R5, R17, R4 ;  /* 0x00000011050b7227 */ /* 0x000fce00078e0004 */
.L_x_145:
        /* <DEDUP_REMOVED lines=16> */
[----:B------:R-:W-:Y:S02]  /*0440*/  IADD3 R13, R13, UR4, RZ ;  /* 0x000000040d0d7c10 */ /* 0x000fe4000fffe0ff */
[----:B------:R-:W-:Y:S01]  /*0450*/  ISETP.GE.U32.AND P2, PT, R21, R8, PT ;  /* 0x000000081500720c */ /* 0x000fe20003f46070 */
[----:B------:R-:W-:-:S12]  /*0460*/  IMAD R16, R16, UR5, RZ ;  /* 0x0000000510107c24 */ /* 0x000fd8000f8e02ff */
        /* <DEDUP_REMOVED lines=17> */
.L_x_146:
        /* <DEDUP_REMOVED lines=16> */
.L_x_1009:


//--------------------- .text._ZN2at6native40_GLOBAL__N__2351210d_8_Shape_cu_49f7391c19CatArrayBatchedCopyINS1_10OpaqueTypeILj8EEEjLi2ELi64ELi64EEEvPT_NS1_25CatArrInputTensorMetadataIS5_T0_XT2_EXT3_EEENS1_16TensorSizeStrideIS8_Lj4EEEiS8_ --------------------------
	.section	.text._ZN2at6native40_GLOBAL__N__2351210d_8_Shape_cu_49f7391c19CatArrayBatchedCopyINS1_10OpaqueTypeILj8EEEjLi2ELi64ELi64EEEvPT_NS1_25CatArrInputTensorMetadataIS5_T0_XT2_EXT3_EEENS1_16TensorSizeStrideIS8_Lj4EEEiS8_,"ax",@progbits
	.align	128
.text._ZN2at6native40_GLOBAL__N__2351210d_8_Shape_cu_49f7391c19CatArrayBatchedCopyINS1_10OpaqueTypeILj8EEEjLi2ELi64ELi64EEEvPT_NS1_25CatArrInputTensorMetadataIS5_T0_XT2_EXT3_EEENS1_16TensorSizeStrideIS8_Lj4EEEiS8_:
        .type           _ZN2at6native40_GLOBAL__N__2351210d_8_Shape_cu_49f7391c19CatArrayBatchedCopyINS1_10OpaqueTypeILj8EEEjLi2ELi64ELi64EEEvPT_NS1_25CatArrInputTensorMetadataIS5_T0_XT2_EXT3_EEENS1_16TensorSizeStrideIS8_Lj4EEEiS8_,@function
        .size           _ZN2at6native40_GLOBAL__N__2351210d_8_Shape_cu_49f7391c19CatArrayBatchedCopyINS1_10OpaqueTypeILj8EEEjLi2ELi64ELi64EEEvPT_NS1_25CatArrInputTensorMetadataIS5_T0_XT2_EXT3_EEENS1_16TensorSizeStrideIS8_Lj4EEEiS8_,(.L_x_1010 - _ZN2at6native40_GLOBAL__N__2351210d_8_Shape_cu_49f7391c19CatArrayBatchedCopyINS1_10OpaqueTypeILj8EEEjLi2ELi64ELi64EEEvPT_NS1_25CatArrInputTensorMetadataIS5_T0_XT2_EXT3_EEENS1_16TensorSizeStrideIS8_Lj4EEEiS8_)
        .other          _ZN2at6native40_GLOBAL__N__2351210d_8_Shape_cu_49f7391c19CatArrayBatchedCopyINS1_10OpaqueTypeILj8EEEjLi2ELi64ELi64EEEvPT_NS1_25CatArrInputTensorMetadataIS5_T0_XT2_EXT3_EEENS1_16TensorSizeStrideIS8_Lj4EEEiS8_,@"STO_CUDA_ENTRY STV_DEFAULT"
_ZN2at6native40_GLOBAL__N__2351210d_8_Shape_cu_49f7391c19CatArrayBatchedCopyINS1_10OpaqueTypeILj8EEEjLi2ELi64ELi64EEEvPT_NS1_25CatArrInputTensorMetadataIS5_T0_XT2_EXT3_EEENS1_16TensorSizeStrideIS8_Lj4EEEiS8_:
        /* <DEDUP_REMOVED lines=19> */
[----:B0-----:R-:W-:-:S07]  /*0130*/  ISETP.NE.AND P1, PT, R7, RZ, PT ;  /* 0x000000ff0700720c */ /* 0x001fce0003f25270 */
[----:B------:R0:W3:Y:S01]  /*0140*/  LDC R8, c[0x0][R4+0x410] ;  /* 0x0001040004087b82 */ /* 0x0000e20000000800 */
[----:B-1----:R-:W-:Y:S01]  /*0150*/  ISETP.NE.AND P0, PT, R6, 0x1, PT ;  /* 0x000000010600780c */ /* 0x002fe20003f05270 */
[----:B------:R-:W-:-:S06]  /*0160*/  IMAD.SHL.U32 R6, R5, 0x20, RZ ;  /* 0x0000002005067824 */ /* 0x000fcc00078e00ff */
        /* <DEDUP_REMOVED lines=16> */
.L_x_148:
[----:B01----:R-:W-:-:S06]  /*0270*/  IMAD.WIDE.U32 R6, R10, 0x8, R2 ;  /* 0x000000080a067825 */ /* 0x003fcc00078e0002 */
        /* <DEDUP_REMOVED lines=18> */
[----:B--2---:R0:W-:Y:S01]  /*03a0*/  STG.E.64 desc[UR6][R12.64], R6 ;  /* 0x000000060c007986 */ /* 0x0041e2000c101b06 */
[----:B------:R-:W-:Y:S05]  /*03b0*/  @!P0 BRA `(.L_x_148) ;  /* 0xfffffffc00ac8947 */ /* 0x000fea000383ffff */
[----:B------:R-:W-:Y:S05]  /*03c0*/  EXIT ;  /* 0x000000000000794d */ /* 0x000fea0003800000 */
.L_x_147:
[----:B------:R0:W2:Y:S01]  /*03d0*/  @P0 LDC R11, c[0x0][R6+0x75c] ;  /* 0x0001d700060b0b82 */ /* 0x0000a20000000800 */
[----:B------:R-:W4:Y:S01]  /*03e0*/  I2F.U32.RP R17, R9 ;  /* 0x0000000900117306 */ /* 0x000f220000209000 */
[----:B------:R-:W-:Y:S01]  /*03f0*/  IMAD.MOV R19, RZ, RZ, -R9 ;  /* 0x000000ffff137224 */ /* 0x000fe200078e0a09 */
[----:B------:R-:W-:Y:S01]  /*0400*/  ISETP.NE.U32.AND P0, PT, R9, RZ, PT ;  /* 0x000000ff0900720c */ /* 0x000fe20003f05070 */
[----:B------:R-:W-:Y:S01]  /*0410*/  ULDC UR5, c[0x0][0xf7c] ;  /* 0x0003df0000057ab9 */ /* 0x000fe20000000800 */
[----:B------:R-:W-:-:S03]  /*0420*/  ULDC.64 UR8, c[0x0][0xf68] ;  /* 0x0003da0000087ab9 */ /* 0x000fc60000000a00 */
[----:B------:R-:W1:Y:S01]  /*0430*/  LDC.64 R4, c[0x0][0x210] ;  /* 0x00008400ff047b82 */ /* 0x000e620000000a00 */
[----:B----4-:R-:W4:Y:S07]  /*0440*/  MUFU.RCP R17, R17 ;  /* 0x0000001100117308 */ /* 0x010f2e0000001000 */
[----:B0-----:R-:W0:Y:S01]  /*0450*/  LDC.64 R6, c[0x0][R6+0x768] ;  /* 0x0001da0006067b82 */ /* 0x001e220000000a00 */
[----:B--2---:R-:W2:Y:S01]  /*0460*/  I2F.U32.RP R16, R11 ;  /* 0x0000000b00107306 */ /* 0x004ea20000209000 */
[----:B------:R-:W-:-:S02]  /*0470*/  ISETP.NE.U32.AND P1, PT, R11, RZ, PT ;  /* 0x000000ff0b00720c */ /* 0x000fc40003f25070 */
[----:B----4-:R-:W-:-:S05]  /*0480*/  IADD3 R13, R17, 0xffffffe, RZ ;  /* 0x0ffffffe110d7810 */ /* 0x010fca0007ffe0ff */
[----:B--2---:R-:W2:Y:S08]  /*0490*/  MUFU.RCP R16, R16 ;  /* 0x0000001000107308 */ /* 0x004eb00000001000 */
[----:B------:R-:W4:Y:S01]  /*04a0*/  F2I.FTZ.U32.TRUNC.NTZ R13, R13 ;  /* 0x0000000d000d7305 */ /* 0x000f22000021f000 */
[----:B--2---:R-:W-:Y:S02]  /*04b0*/  IADD3 R14, R16, 0xffffffe, RZ ;  /* 0x0ffffffe100e7810 */ /* 0x004fe40007ffe0ff */
[----:B------:R-:W-:-:S05]  /*04c0*/  LOP3.LUT R16, RZ, R9, RZ, 0x33, !PT ;  /* 0x00000009ff107212 */ /* 0x000fca00078e33ff */
[----:B------:R2:W5:Y:S01]  /*04d0*/  F2I.FTZ.U32.TRUNC.NTZ R15, R14 ;  /* 0x0000000e000f7305 */ /* 0x000562000021f000 */
[----:B----4-:R-:W-:Y:S02]  /*04e0*/  IMAD R19, R19, R13, RZ ;  /* 0x0000000d13137224 */ /* 0x010fe400078e02ff */
[----:B--2---:R-:W-:Y:S02]  /*04f0*/  IMAD.MOV.U32 R14, RZ, RZ, RZ ;  /* 0x000000ffff0e7224 */ /* 0x004fe400078e00ff */
[----:B-----5:R-:W-:-:S05]  /*0500*/  IMAD R12, R11, R15, RZ ;  /* 0x0000000f0b0c7224 */ /* 0x020fca00078e02ff */
[----:B------:R-:W-:Y:S01]  /*0510*/  IADD3 R17, -R12, RZ, RZ ;  /* 0x000000ff0c117210 */ /* 0x000fe20007ffe1ff */
[----:B------:R-:W-:-:S04]  /*0520*/  HFMA2.MMA R12, -RZ, RZ, 0, 0 ;  /* 0x00000000ff0c7435 */ /* 0x000fc800000001ff */
[----:B------:R-:W-:-:S06]  /*0530*/  IMAD.HI.U32 R17, R15, R17, R14 ;  /* 0x000000110f117227 */ /* 0x000fcc00078e000e */
[----:B------:R-:W-:Y:S01]  /*0540*/  IMAD.HI.U32 R13, R13, R19, R12 ;  /* 0x000000130d0d7227 */ /* 0x000fe200078e000c */
[----:B01----:R-:W-:-:S07]  /*0550*/  LOP3.LUT R12, RZ, R11, RZ, 0x33, !PT ;  /* 0x0000000bff0c7212 */ /* 0x003fce00078e33ff */
.L_x_149:
        /* <DEDUP_REMOVED lines=32> */
[----:B--2---:R0:W-:Y:S01]  /*0760*/  STG.E.64 desc[UR6][R14.64], R18 ;  /* 0x000000120e007986 */ /* 0x0041e2000c101b06 */
[----:B------:R-:W-:Y:S05]  /*0770*/  @!P2 BRA `(.L_x_149) ;  /* 0xfffffffc0078a947 */ /* 0x000fea000383ffff */
[----:B------:R-:W-:Y:S05]  /*0780*/  EXIT ;  /* 0x000000000000794d */ /* 0x000fea0003800000 */
.L_x_150:
        /* <DEDUP_REMOVED lines=15> */
.L_x_1010:


//--------------------- .text._ZN2at6native40_GLOBAL__N__2351210d_8_Shape_cu_49f7391c26CatArrayBatchedCopy_contigINS1_10OpaqueTypeILj8EEEjLi2ELi64ELi64EEEvPT_NS1_25CatArrInputTensorMetadataIS5_T0_XT2_EXT3_EEENS1_16TensorSizeStrideIS8_Lj4EEEiS8_ --------------------------
	.section	.text._ZN2at6native40_GLOBAL__N__2351210d_8_Shape_cu_49f7391c26CatArrayBatchedCopy_contigINS1_10OpaqueTypeILj8EEEjLi2ELi64ELi64EEEvPT_NS1_25CatArrInputTensorMetadataIS5_T0_XT2_EXT3_EEENS1_16TensorSizeStrideIS8_Lj4EEEiS8_,"ax",@progbits
	.align	128
.text._ZN2at6native40_GLOBAL__N__2351210d_8_Shape_cu_49f7391c26CatArrayBatchedCopy_contigINS1_10OpaqueTypeILj8EEEjLi2ELi64ELi64EEEvPT_NS1_25CatArrInputTensorMetadataIS5_T0_XT2_EXT3_EEENS1_16TensorSizeStrideIS8_Lj4EEEiS8_:
        .type           _ZN2at6native40_GLOBAL__N__2351210d_8_Shape_cu_49f7391c26CatArrayBatchedCopy_contigINS1_10OpaqueTypeILj8EEEjLi2ELi64ELi64EEEvPT_NS1_25CatArrInputTensorMetadataIS5_T0_XT2_EXT3_EEENS1_16TensorSizeStrideIS8_Lj4EEEiS8_,@function
        .size           _ZN2at6native40_GLOBAL__N__2351210d_8_Shape_cu_49f7391c26CatArrayBatchedCopy_contigINS1_10OpaqueTypeILj8EEEjLi2ELi64ELi64EEEvPT_NS1_25CatArrInputTensorMetadataIS5_T0_XT2_EXT3_EEENS1_16TensorSizeStrideIS8_Lj4EEEiS8_,(.L_x_1011 - _ZN2at6native40_GLOBAL__N__2351210d_8_Shape_cu_49f7391c26CatArrayBatchedCopy_contigINS1_10OpaqueTypeILj8EEEjLi2ELi64ELi64EEEvPT_NS1_25CatArrInputTensorMetadataIS5_T0_XT2_EXT3_EEENS1_16TensorSizeStrideIS8_Lj4EEEiS8_)
        .other          _ZN2at6native40_GLOBAL__N__2351210d_8_Shape_cu_49f7391c26CatArrayBatchedCopy_contigINS1_10OpaqueTypeILj8EEEjLi2ELi64ELi64EEEvPT_NS1_25CatArrInputTensorMetadataIS5_T0_XT2_EXT3_EEENS1_16TensorSizeStrideIS8_Lj4EEEiS8_,@"STO_CUDA_ENTRY STV_DEFAULT"
_ZN2at6native40_GLOBAL__N__2351210d_8_Shape_cu_49f7391c26CatArrayBatchedCopy_contigINS1_10OpaqueTypeILj8EEEjLi2ELi64ELi64EEEvPT_NS1_25CatArrInputTensorMetadataIS5_T0_XT2_EXT3_EEENS1_16TensorSizeStrideIS8_Lj4EEEiS8_:
        /* <DEDUP_REMOVED lines=24> */
[----:B------:R-:W-:-:S07]  /*0180*/  ISETP.NE.U32.AND P0, PT, R6, RZ, PT ;  /* 0x000000ff0600720c */ /* 0x000fce0003f05070 */
[----:B--2---:R-:W2:Y:S02]  /*0190*/  MUFU.RCP R7, R7 ;  /* 0x0000000700077308 */ /* 0x004ea40000001000 */
[----:B--2---:R-:W-:Y:S01]  /*01a0*/  IADD3 R9, R7, 0xffffffe, RZ ;  /* 0x0ffffffe07097810 */ /* 0x004fe20007ffe0ff */
[----:B---3--:R-:W-:Y:S01]  /*01b0*/  IMAD R7, R8, R13, RZ ;  /* 0x0000000d08077224 */ /* 0x008fe200078e02ff */
[----:B------:R-:W-:Y:S01]  /*01c0*/  MOV R13, R11 ;  /* 0x0000000b000d7202 */ /* 0x000fe20000000f00 */
[----:B------:R-:W-:-:S03]  /*01d0*/  IMAD.MOV.U32 R8, RZ, RZ, RZ ;  /* 0x000000ffff087224 */ /* 0x000fc600078e00ff */
[----:B------:R-:W2:Y:S02]  /*01e0*/  F2I.FTZ.U32.TRUNC.NTZ R9, R9 ;  /* 0x0000000900097305 */ /* 0x000ea4000021f000 */
[----:B--2---:R-:W-:-:S05]  /*01f0*/  IMAD R12, R6, R9, RZ ;  /* 0x00000009060c7224 */ /* 0x004fca00078e02ff */
[----:B------:R-:W-:-:S05]  /*0200*/  IADD3 R15, -R12, RZ, RZ ;  /* 0x000000ff0c0f7210 */ /* 0x000fca0007ffe1ff */
[----:B------:R-:W-:Y:S01]  /*0210*/  IMAD.HI.U32 R12, R9, R15, R8 ;  /* 0x0000000f090c7227 */ /* 0x000fe200078e0008 */
[----:B01--4-:R-:W-:-:S07]  /*0220*/  LOP3.LUT R15, RZ, R6, RZ, 0x33, !PT ;  /* 0x00000006ff0f7212 */ /* 0x013fce00078e33ff */
.L_x_151:
[----:B0-----:R-:W-:-:S06]  /*0230*/  IMAD.WIDE.U32 R8, R13, 0x8, R2 ;  /* 0x000000080d087825 */ /* 0x001fcc00078e0002 */
        /* <DEDUP_REMOVED lines=17> */
[----:B--2---:R0:W-:Y:S01]  /*0350*/  STG.E.64 desc[UR6][R10.64], R8 ;  /* 0x000000080a007986 */ /* 0x0041e2000c101b06 */
[----:B------:R-:W-:Y:S05]  /*0360*/  @!P1 BRA `(.L_x_151) ;  /* 0xfffffffc00b09947 */ /* 0x000fea000383ffff */
[----:B------:R-:W-:Y:S05]  /*0370*/  EXIT ;  /* 0x000000000000794d */ /* 0x000fea0003800000 */
.L_x_152:
        /* <DEDUP_REMOVED lines=16> */
.L_x_1011:


//--------------------- .text._ZN2at6native40_GLOBAL__N__2351210d_8_Shape_cu_49f7391c35CatArrayBatchedCopy_alignedK_contigINS1_10OpaqueTypeILj8EEEjLi2ELi64ELi64ELi8EEEvPT_NS1_25CatArrInputTensorMetadataIS5_T0_XT2_EXT3_EEENS1_16TensorSizeStrideIS8_Lj4EEEiS8_ --------------------------
	.section	.text._ZN2at6native40_GLOBAL__N__2351210d_8_Shape_cu_49f7391c35CatArrayBatchedCopy_alignedK_contigINS1_10OpaqueTypeILj8EEEjLi2ELi64ELi64ELi8EEEvPT_NS1_25CatArrInputTensorMetadataIS5_T0_XT2_EXT3_EEENS1_16TensorSizeStrideIS8_Lj4EEEiS8_,"ax",@progbits
	.align	128
.text._ZN2at6native40_GLOBAL__N__2351210d_8_Shape_cu_49f7391c35CatArrayBatchedCopy_alignedK_contigINS1_10OpaqueTypeILj8EEEjLi2ELi64ELi64ELi8EEEvPT_NS1_25CatArrInputTensorMetadataIS5_T0_XT2_EXT3_EEENS1_16TensorSizeStrideIS8_Lj4EEEiS8_:
        .type           _ZN2at6native40_GLOBAL__N__2351210d_8_Shape_cu_49f7391c35CatArrayBatchedCopy_alignedK_contigINS1_10OpaqueTypeILj8EEEjLi2ELi64ELi64ELi8EEEvPT_NS1_25CatArrInputTensorMetadataIS5_T0_XT2_EXT3_EEENS1_16TensorSizeStrideIS8_Lj4EEEiS8_,@function
        .size           _ZN2at6native40_GLOBAL__N__2351210d_8_Shape_cu_49f7391c35CatArrayBatchedCopy_alignedK_contigINS1_10OpaqueTypeILj8EEEjLi2ELi64ELi64ELi8EEEvPT_NS1_25CatArrInputTensorMetadataIS5_T0_XT2_EXT3_EEENS1_16TensorSizeStrideIS8_Lj4EEEiS8_,(.L_x_1012 - _ZN2at6native40_GLOBAL__N__2351210d_8_Shape_cu_49f7391c35CatArrayBatchedCopy_alignedK_contigINS1_10OpaqueTypeILj8EEEjLi2ELi64ELi64ELi8EEEvPT_NS1_25CatArrInputTensorMetadataIS5_T0_XT2_EXT3_EEENS1_16TensorSizeStrideIS8_Lj4EEEiS8_)
        .other          _ZN2at6native40_GLOBAL__N__2351210d_8_Shape_cu_49f7391c35CatArrayBatchedCopy_alignedK_contigINS1_10OpaqueTypeILj8EEEjLi2ELi64ELi64ELi8EEEvPT_NS1_25CatArrInputTensorMetadataIS5_T0_XT2_EXT3_EEENS1_16TensorSizeStrideIS8_Lj4EEEiS8_,@"STO_CUDA_ENTRY STV_DEFAULT"
_ZN2at6native40_GLOBAL__N__2351210d_8_Shape_cu_49f7391c35CatArrayBatchedCopy_alignedK_contigINS1_10OpaqueTypeILj8EEEjLi2ELi64ELi64ELi8EEEvPT_NS1_25CatArrInputTensorMetadataIS5_T0_XT2_EXT3_EEENS1_16TensorSizeStrideIS8_Lj4EEEiS8_:
        /* <DEDUP_REMOVED lines=12> */
[----:B------:R-:W0:Y:S01]  /*00c0*/  LDC R0, c[0x0][R7+0x410] ;  /* 0x0001040007007b82 */ /* 0x000e220000000800 */
[----:B------:R-:W-:Y:S01]  /*00d0*/  ULDC UR5, c[0x0][0xf7c] ;  /* 0x0003df0000057ab9 */ /* 0x000fe20000000800 */
[----:B------:R-:W-:Y:S01]  /*00e0*/  ULDC.64 UR6, c[0x0][0x208] ;  /* 0x0000820000067ab9 */ /* 0x000fe20000000a00 */
[----:B------:R-:W-:Y:S01]  /*00f0*/  ISETP.GT.U32.AND P0, PT, R2, R5, PT ;  /* 0x000000050200720c */ /* 0x000fe20003f04070 */
[----:B------:R-:W-:Y:S01]  /*0100*/  IMAD.SHL.U32 R2, R4, 0x8, RZ ;  /* 0x0000000804027824 */ /* 0x000fe200078e00ff */
[----:B------:R-:W-:Y:S01]  /*0110*/  ULDC.64 UR8, c[0x0][0xf68] ;  /* 0x0003da0000087ab9 */ /* 0x000fe20000000a00 */
[----:B------:R-:W-:Y:S02]  /*0120*/  BSSY B0, `(.L_x_153) ;  /* 0x000002e000007945 */ /* 0x000fe40003800000 */
[----:B------:R1:W2:Y:S08]  /*0130*/  LDC R4, c[0x0][R7+0x510] ;  /* 0x0001440007047b82 */ /* 0x0002b00000000800 */
[----:B------:R-:W3:Y:S01]  /*0140*/  LDC.64 R2, c[0x0][R2+0x218] ;  /* 0x0000860002027b82 */ /* 0x000ee20000000a00 */
[----:B0-----:R-:W-:Y:S01]  /*0150*/  IMAD R0, R0, UR5, RZ ;  /* 0x0000000500007c24 */ /* 0x001fe2000f8e02ff */
[----:B-1----:R-:W-:Y:S06]  /*0160*/  @P0 BRA `(.L_x_154) ;  /* 0x0000000000a40947 */ /* 0x002fec0003800000 */
[----:B------:R-:W0:Y:S01]  /*0170*/  LDC R7, c[0x0][0xf78] ;  /* 0x0003de00ff077b82 */ /* 0x000e220000000800 */
[----:B------:R-:W-:-:S07]  /*0180*/  ULDC UR5, c[0x0][0xf5c] ;  /* 0x0003d70000057ab9 */ /* 0x000fce0000000800 */
        /* <DEDUP_REMOVED lines=9> */
[----:B0-----:R-:W-:Y:S02]  /*0220*/  IADD3 R10, R12, 0xffffffe, RZ ;  /* 0x0ffffffe0c0a7810 */ /* 0x001fe40007ffe0ff */
[----:B------:R-:W-:-:S04]  /*0230*/  LOP3.LUT R12, RZ, R7, RZ, 0x33, !PT ;  /* 0x00000007ff0c7212 */ /* 0x000fc800078e33ff */
[----:B------:R0:W1:Y:S02]  /*0240*/  F2I.FTZ.U32.TRUNC.NTZ R11, R10 ;  /* 0x0000000a000b7305 */ /* 0x000064000021f000 */
[----:B0-----:R-:W-:Y:S01]  /*0250*/  HFMA2.MMA R10, -RZ, RZ, 0, 0 ;  /* 0x00000000ff0a7435 */ /* 0x001fe200000001ff */
[----:B-1----:R-:W-:-:S09]  /*0260*/  IMAD R13, R13, R11, RZ ;  /* 0x0000000b0d0d7224 */ /* 0x002fd200078e02ff */
[----:B----4-:R-:W-:-:S07]  /*0270*/  IMAD.HI.U32 R13, R11, R13, R10 ;  /* 0x0000000d0b0d7227 */ /* 0x010fce00078e000a */
.L_x_155:
[----:B---3--:R-:W-:-:S06]  /*0280*/  IMAD.WIDE.U32 R10, R6, 0x8, R2 ;  /* 0x00000008060a7825 */ /* 0x008fcc00078e0002 */
        /* <DEDUP_REMOVED lines=14> */
[----:B------:R-:W-:-:S05]  /*0370*/  IMAD R17, R17, UR8, R14 ;  /* 0x0000000811117c24 */ /* 0x000fca000f8e020e */
[----:B------:R-:W-:-:S05]  /*0380*/  IADD3 R17, R0, R17, RZ ;  /* 0x0000001100117210 */ /* 0x000fca0007ffe0ff */
[----:B------:R-:W-:-:S04]  /*0390*/  IMAD.WIDE.U32 R16, R17, 0x8, R8 ;  /* 0x0000000811107825 */ /* 0x000fc800078e0008 */
[----:B--2---:R-:W-:Y:S01]  /*03a0*/  IMAD.MOV.U32 R18, RZ, RZ, R10 ;  /* 0x000000ffff127224 */ /* 0x004fe200078e000a */
[----:B------:R-:W-:Y:S02]  /*03b0*/  MOV R19, R11 ;  /* 0x0000000b00137202 */ /* 0x000fe40000000f00 */
[----:B------:R-:W-:-:S03]  /*03c0*/  IADD3 R10, R6, 0x1, RZ ;  /* 0x00000001060a7810 */ /* 0x000fc60007ffe0ff */
[----:B------:R0:W-:Y:S01]  /*03d0*/  STG.E.64 desc[UR6][R16.64], R18 ;  /* 0x0000001210007986 */ /* 0x0001e2000c101b06 */
[----:B------:R-:W-:-:S13]  /*03e0*/  ISETP.GT.U32.AND P1, PT, R10, R5, PT ;  /* 0x000000050a00720c */ /* 0x000fda0003f24070 */
[----:B0-----:R-:W-:Y:S05]  /*03f0*/  @!P1 BRA `(.L_x_155) ;  /* 0xfffffffc00a09947 */ /* 0x001fea000383ffff */
.L_x_154:
[----:B------:R-:W-:Y:S05]  /*0400*/  BSYNC B0 ;  /* 0x0000000000007941 */ /* 0x000fea0003800000 */
.L_x_153:
[----:B------:R-:W-:-:S13]  /*0410*/  ISETP.GT.U32.AND P0, PT, R5, R6, PT ;  /* 0x000000060500720c */ /* 0x000fda0003f04070 */
[----:B------:R-:W-:Y:S05]  /*0420*/  @!P0 EXIT ;  /* 0x000000000000894d */ /* 0x000fea0003800000 */
[----:B------:R-:W-:Y:S01]  /*0430*/  IMAD.IADD R7, R5, 0x1, -R6 ;  /* 0x0000000105077824 */ /* 0x000fe200078e0a06 */
[----:B------:R-:W-:Y:S01]  /*0440*/  ULDC.64 UR8, c[0x0][0xf68] ;  /* 0x0003da0000087ab9 */ /* 0x000fe20000000a00 */
[----:B------:R-:W-:Y:S03]  /*0450*/  BSSY B0, `(.L_x_156) ;  /* 0x000002a000007945 */ /* 0x000fe60003800000 */
[----:B------:R-:W-:Y:S02]  /*0460*/  LOP3.LUT P0, R10, R7, 0x3, RZ, 0xc0, !PT ;  /* 0x00000003070a7812 */ /* 0x000fe4000780c0ff */
[----:B------:R-:W-:-:S11]  /*0470*/  MOV R7, R6 ;  /* 0x0000000600077202 */ /* 0x000fd60000000f00 */
[----:B------:R-:W-:Y:S05]  /*0480*/  @!P0 BRA `(.L_x_157) ;  /* 0x0000000000988947 */ /* 0x000fea0003800000 */
[----:B------:R-:W0:Y:S01]  /*0490*/  LDC R7, c[0x0][0xf78] ;  /* 0x0003de00ff077b82 */ /* 0x000e220000000800 */
[----:B------:R-:W-:Y:S01]  /*04a0*/  ULDC UR4, c[0x0][0xf5c] ;  /* 0x0003d70000047ab9 */ /* 0x000fe20000000800 */
[----:B------:R-:W-:Y:S01]  /*04b0*/  IMAD.MOV.U32 R14, RZ, RZ, RZ ;  /* 0x000000ffff0e7224 */ /* 0x000fe200078e00ff */
[----:B------:R-:W-:-:S05]  /*04c0*/  MOV R13, R10 ;  /* 0x0000000a000d7202 */ /* 0x000fca0000000f00 */
        /* <DEDUP_REMOVED lines=8> */
[----:B0-----:R-:W-:Y:S02]  /*0550*/  VIADD R15, R7, 0xffffffe ;  /* 0x0ffffffe070f7836 */ /* 0x001fe40000000000 */
[----:B------:R-:W-:-:S04]  /*0560*/  IMAD.MOV.U32 R7, RZ, RZ, R6 ;  /* 0x000000ffff077224 */ /* 0x000fc800078e0006 */
[----:B------:R-:W0:Y:S02]  /*0570*/  F2I.FTZ.U32.TRUNC.NTZ R15, R15 ;  /* 0x0000000f000f7305 */ /* 0x000e24000021f000 */
[----:B0-----:R-:W-:-:S04]  /*0580*/  IMAD R11, R11, R15, RZ ;  /* 0x0000000f0b0b7224 */ /* 0x001fc800078e02ff */
[----:B-1----:R-:W-:-:S07]  /*0590*/  IMAD.HI.U32 R14, R15, R11, R14 ;  /* 0x0000000b0f0e7227 */ /* 0x002fce00078e000e */
.L_x_158:
[----:B0--3--:R-:W-:-:S06]  /*05a0*/  IMAD.WIDE.U32 R10, R7, 0x8, R2 ;  /* 0x00000008070a7825 */ /* 0x009fcc00078e0002 */
[----:B------:R-:W2:Y:S01]  /*05b0*/  LDG.E.64 R10, desc[UR6][R10.64] ;  /* 0x000000060a0a7981 */ /* 0x000ea2000c1e1b00 */
[----:B------:R-:W-:-:S04]  /*05c0*/  IMAD.HI.U32 R15, R14, R7, RZ ;  /* 0x000000070e0f7227 */ /* 0x000fc800078e00ff */
[----:B------:R-:W-:Y:S01]  /*05d0*/  VIADD R13, R13, 0xffffffff ;  /* 0xffffffff0d0d7836 */ /* 0x000fe20000000000 */
[----:B------:R-:W-:-:S05]  /*05e0*/  IADD3 R17, -R15, RZ, RZ ;  /* 0x000000ff0f117210 */ /* 0x000fca0007ffe1ff */
[----:B------:R-:W-:-:S05]  /*05f0*/  IMAD R17, R12, R17, R7 ;  /* 0x000000110c117224 */ /* 0x000fca00078e0207 */
[----:B------:R-:W-:-:S13]  /*0600*/  ISETP.GE.U32.AND P1, PT, R17, R12, PT ;  /* 0x0000000c1100720c */ /* 0x000fda0003f26070 */
[----:B------:R-:W-:Y:S01]  /*0610*/  @P1 IMAD.IADD R17, R17, 0x1, -R12 ;  /* 0x0000000111111824 */ /* 0x000fe200078e0a0c */
[----:B------:R-:W-:Y:S02]  /*0620*/  @P1 IADD3 R15, R15, 0x1, RZ ;  /* 0x000000010f0f1810 */ /* 0x000fe40007ffe0ff */
[----:B------:R-:W-:Y:S02]  /*0630*/  ISETP.NE.AND P1, PT, R13, RZ, PT ;  /* 0x000000ff0d00720c */ /* 0x000fe40003f25270 */
[----:B------:R-:W-:-:S13]  /*0640*/  ISETP.GE.U32.AND P2, PT, R17, R12, PT ;  /* 0x0000000c1100720c */ /* 0x000fda0003f46070 */
[----:B------:R-:W-:-:S05]  /*0650*/  @P2 VIADD R15, R15, 0x1 ;  /* 0x000000010f0f2836 */ /* 0x000fca0000000000 */
[----:B------:R-:W-:-:S04]  /*0660*/  SEL R15, R18, R15, !P0 ;  /* 0x0000000f120f7207 */ /* 0x000fc80004000000 */
[----:B------:R-:W-:-:S05]  /*0670*/  IADD3 R17, -R15, RZ, RZ ;  /* 0x000000ff0f117210 */ /* 0x000fca0007ffe1ff */
[----:B------:R-:W-:Y:S01]  /*0680*/  IMAD R17, R12, R17, R7 ;  /* 0x000000110c117224 */ /* 0x000fe200078e0207 */
[----:B------:R-:W-:-:S03]  /*0690*/  IADD3 R7, R7, 0x1, RZ ;  /* 0x0000000107077810 */ /* 0x000fc60007ffe0ff */
[----:B------:R-:W-:-:S04]  /*06a0*/  IMAD R16, R17, UR9, R0 ;  /* 0x0000000911107c24 */ /* 0x000fc8000f8e0200 */
[----:B------:R-:W-:-:S04]  /*06b0*/  IMAD R17, R15, UR8, R16 ;  /* 0x000000080f117c24 */ /* 0x000fc8000f8e0210 */
[----:B------:R-:W-:-:S05]  /*06c0*/  IMAD.WIDE.U32 R16, R17, 0x8, R8 ;  /* 0x0000000811107825 */ /* 0x000fca00078e0008 */
[----:B--2---:R0:W-:Y:S01]  /*06d0*/  STG.E.64 desc[UR6][R16.64], R10 ;  /* 0x0000000a10007986 */ /* 0x0041e2000c101b06 */
[----:B------:R-:W-:Y:S05]  /*06e0*/  @P1 BRA `(.L_x_158) ;  /* 0xfffffffc00ac1947 */ /* 0x000fea000383ffff */
.L_x_157:
[----:B------:R-:W-:Y:S05]  /*06f0*/  BSYNC B0 ;  /* 0x0000000000007941 */ /* 0x000fea0003800000 */
.L_x_156:
[----:B------:R-:W-:-:S04]  /*0700*/  LOP3.LUT R6, RZ, R6, RZ, 0x33, !PT ;  /* 0x00000006ff067212 */ /* 0x000fc800078e33ff */
[----:B------:R-:W-:-:S04]  /*0710*/  IADD3 R6, R5, R6, RZ ;  /* 0x0000000605067210 */ /* 0x000fc80007ffe0ff */
[----:B------:R-:W-:-:S13]  /*0720*/  ISETP.GE.U32.AND P0, PT, R6, 0x3, PT ;  /* 0x000000030600780c */ /* 0x000fda0003f06070 */
[----:B------:R-:W-:Y:S05]  /*0730*/  @!P0 EXIT ;  /* 0x000000000000894d */ /* 0x000fea0003800000 */
[----:B------:R-:W1:Y:S01]  /*0740*/  LDC R6, c[0x0][0xf78] ;  /* 0x0003de00ff067b82 */ /* 0x000e620000000800 */
[----:B0-----:R-:W-:Y:S01]  /*0750*/  HFMA2.MMA R10, -RZ, RZ, 0, 0 ;  /* 0x00000000ff0a7435 */ /* 0x001fe200000001ff */
[----:B------:R-:W-:-:S06]  /*0760*/  ULDC.64 UR4, c[0x0][0xf68] ;  /* 0x0003da0000047ab9 */ /* 0x000fcc0000000a00 */
[----:B------:R-:W0:Y:S01]  /*0770*/  LDC.64 R8, c[0x0][0x210] ;  /* 0x00008400ff087b82 */ /* 0x000e220000000a00 */
[----:B-1----:R-:W-:-:S13]  /*0780*/  ISETP.NE.AND P0, PT, R6, 0x1, PT ;  /* 0x000000010600780c */ /* 0x002fda0003f05270 */
[----:B--2---:R-:W1:Y:S02]  /*0790*/  @P0 LDC R4, c[0x0][0xf5c] ;  /* 0x0003d700ff040b82 */ /* 0x004e640000000800 */
[----:B-1----:R-:W1:Y:S01]  /*07a0*/  I2F.U32.RP R12, R4 ;  /* 0x00000004000c7306 */ /* 0x002e620000209000 */
[----:B------:R-:W-:-:S07]  /*07b0*/  ISETP.NE.U32.AND P0, PT, R4, RZ, PT ;  /* 0x000000ff0400720c */ /* 0x000fce0003f05070 */
[----:B-1----:R-:W1:Y:S02]  /*07c0*/  MUFU.RCP R12, R12 ;  /* 0x0000000c000c7308 */ /* 0x002e640000001000 */
[----:B-1----:R-:W-:-:S06]  /*07d0*/  VIADD R11, R12, 0xffffffe ;  /* 0x0ffffffe0c0b7836 */ /* 0x002fcc0000000000 */
[----:B------:R-:W1:Y:S02]  /*07e0*/  F2I.FTZ.U32.TRUNC.NTZ R11, R11 ;  /* 0x0000000b000b7305 */ /* 0x000e64000021f000 */
[----:B-1----:R-:W-:-:S05]  /*07f0*/  IMAD R6, R4, R11, RZ ;  /* 0x0000000b04067224 */ /* 0x002fca00078e02ff */
[----:B------:R-:W-:Y:S02]  /*0800*/  IADD3 R13, -R6, RZ, RZ ;  /* 0x000000ff060d7210 */ /* 0x000fe40007ffe1ff */
[----:B------:R-:W-:-:S03]  /*0810*/  LOP3.LUT R6, RZ, R4, RZ, 0x33, !PT ;  /* 0x00000004ff067212 */ /* 0x000fc600078e33ff */
[----:B0-----:R-:W-:-:S07]  /*0820*/  IMAD.HI.U32 R10, R11, R13, R10 ;  /* 0x0000000d0b0a7227 */ /* 0x001fce00078e000a */
.L_x_159:
[----:B0--3--:R-:W-:-:S06]  /*0830*/  IMAD.WIDE.U32 R12, R7, 0x8, R2 ;  /* 0x00000008070c7825 */ /* 0x009fcc00078e0002 */
[----:B------:R-:W2:Y:S01]  /*0840*/  LDG.E.64 R12, desc[UR6][R12.64] ;  /* 0x000000060c0c7981 */ /* 0x000ea2000c1e1b00 */
        /* <DEDUP_REMOVED lines=15> */
[----:B------:R-:W-:-:S04]  /*0940*/  IMAD.WIDE.U32 R16, R17, 0x8, R8 ;  /* 0x0000000811107825 */ /* 0x000fc800078e0008 */
[----:B--2---:R-:W-:Y:S01]  /*0950*/  IMAD.MOV.U32 R19, RZ, RZ, R13 ;  /* 0x000000ffff137224 */ /* 0x004fe200078e000d */
[----:B------:R-:W-:-:S05]  /*0960*/  MOV R18, R12 ;  /* 0x0000000c00127202 */ /* 0x000fca0000000f00 */
[----:B------:R0:W-:Y:S04]  /*0970*/  STG.E.64 desc[UR6][R16.64], R18 ;  /* 0x0000001210007986 */ /* 0x0001e8000c101b06 */
[----:B------:R1:W2:Y:S01]  /*0980*/  LDG.E.64 R12, desc[UR6][R14.64] ;  /* 0x000000060e0c7981 */ /* 0x0002a2000c1e1b00 */
[----:B------:R-:W-:-:S05]  /*0990*/  IMAD.HI.U32 R11, R10, R23, RZ ;  /* 0x000000170a0b7227 */ /* 0x000fca00078e00ff */
[----:B------:R-:W-:-:S05]  /*09a0*/  IADD3 R21, -R11, RZ, RZ ;  /* 0x000000ff0b157210 */ /* 0x000fca0007ffe1ff */
[----:B------:R-:W-:-:S05]  /*09b0*/  IMAD R21, R4, R21, R23 ;  /* 0x0000001504157224 */ /* 0x000fca00078e0217 */
[----:B------:R-:W-:-:S13]  /*09c0*/  ISETP.GE.U32.AND P1, PT, R21, R4, PT ;  /* 0x000000041500720c */ /* 0x000fda0003f26070 */
[----:B------:R-:W-:Y:S01]  /*09d0*/  @P1 IMAD.IADD R21, R21, 0x1, -R4 ;  /* 0x0000000115151824 */ /* 0x000fe200078e0a04 */
[----:B------:R-:W-:-:S04]  /*09e0*/  @P1 IADD3 R11, R11, 0x1, RZ ;  /* 0x000000010b0b1810 */ /* 0x000fc80007ffe0ff */
[----:B------:R-:W-:Y:S02]  /*09f0*/  ISETP.GE.U32.AND P2, PT, R21, R4, PT ;  /* 0x000000041500720c */ /* 0x000fe40003f46070 */
[----:B------:R-:W-:-:S11]  /*0a00*/  IADD3 R21, R7, 0x2, RZ ;  /* 0x0000000207157810 */ /* 0x000fd60007ffe0ff */
[----:B------:R-:W-:-:S04]  /*0a10*/  @P2 IADD3 R11, R11, 0x1, RZ ;  /* 0x000000010b0b2810 */ /* 0x000fc80007ffe0ff */
[----:B------:R-:W-:-:S05]  /*0a20*/  SEL R11, R6, R11, !P0 ;  /* 0x0000000b060b7207 */ /* 0x000fca0004000000 */
[----:B0-----:R-:W-:-:S04]  /*0a30*/  IMAD.MOV R17, RZ, RZ, -R11 ;  /* 0x000000ffff117224 */ /* 0x001fc800078e0a0b */
[----:B-1----:R-:W-:Y:S02]  /*0a40*/  IMAD R15, R4, R17, R23 ;  /* 0x00000011040f7224 */ /* 0x002fe400078e0217 */
[----:B------:R-:W-:-:S04]  /*0a50*/  IMAD.WIDE.U32 R16, R21, 0x8, R2 ;  /* 0x0000000815107825 */ /* 0x000fc800078e0002 */
[----:B------:R-:W-:-:S04]  /*0a60*/  IMAD R14, R15, UR5, R0 ;  /* 0x000000050f0e7c24 */ /* 0x000fc8000f8e0200 */
[----:B------:R-:W-:-:S04]  /*0a70*/  IMAD R15, R11, UR4, R14 ;  /* 0x000000040b0f7c24 */ /* 0x000fc8000f8e020e */
[----:B------:R-:W-:Y:S01]  /*0a80*/  IMAD.WIDE.U32 R14, R15, 0x8, R8 ;  /* 0x000000080f0e7825 */ /* 0x000fe200078e0008 */
[----:B--2---:R-:W-:-:S03]  /*0a90*/  MOV R19, R13 ;  /* 0x0000000d00137202 */ /* 0x004fc60000000f00 */
[----:B------:R-:W-:-:S05]  /*0aa0*/  IMAD.MOV.U32 R18, RZ, RZ, R12 ;  /* 0x000000ffff127224 */ /* 0x000fca00078e000c */
[----:B------:R0:W-:Y:S04]  /*0ab0*/  STG.E.64 desc[UR6][R14.64], R18 ;  /* 0x000000120e007986 */ /* 0x0001e8000c101b06 */
[----:B------:R1:W2:Y:S01]  /*0ac0*/  LDG.E.64 R12, desc[UR6][R16.64] ;  /* 0x00000006100c7981 */ /* 0x0002a2000c1e1b00 */
        /* <DEDUP_REMOVED lines=9> */
[----:B0-----:R-:W-:-:S05]  /*0b60*/  IADD3 R14, -R11, RZ, RZ ;  /* 0x000000ff0b0e7210 */ /* 0x001fca0007ffe1ff */
[----:B------:R-:W-:-:S04]  /*0b70*/  IMAD R21, R4, R14, R21 ;  /* 0x0000000e04157224 */ /* 0x000fc800078e0215 */
[----:B------:R-:W-:Y:S02]  /*0b80*/  IMAD R14, R21, UR5, R0 ;  /* 0x00000005150e7c24 */ /* 0x000fe4000f8e0200 */
[----:B------:R-:W-:Y:S02]  /*0b90*/  VIADD R21, R7, 0x3 ;  /* 0x0000000307157836 */ /* 0x000fe40000000000 */
[----:B------:R-:W-:Y:S02]  /*0ba0*/  IMAD R15, R11, UR4, R14 ;  /* 0x000000040b0f7c24 */ /* 0x000fe4000f8e020e */
[----:B-1----:R-:W-:-:S04]  /*0bb0*/  IMAD.WIDE.U32 R16, R21, 0x8, R2 ;  /* 0x0000000815107825 */ /* 0x002fc800078e0002 */
[----:B------:R-:W-:Y:S01]  /*0bc0*/  IMAD.WIDE.U32 R14, R15, 0x8, R8 ;  /* 0x000000080f0e7825 */ /* 0x000fe200078e0008 */
[----:B--2---:R-:W-:Y:S02]  /*0bd0*/  MOV R19, R13 ;  /* 0x0000000d00137202 */ /* 0x004fe40000000f00 */
[----:B------:R-:W-:-:S05]  /*0be0*/  MOV R18, R12 ;  /* 0x0000000c00127202 */ /* 0x000fca0000000f00 */
[----:B------:R0:W-:Y:S04]  /*0bf0*/  STG.E.64 desc[UR6][R14.64], R18 ;  /* 0x000000120e007986 */ /* 0x0001e8000c101b06 */
        /* <DEDUP_REMOVED lines=17> */
[----:B--2---:R0:W-:Y:S01]  /*0d10*/  STG.E.64 desc[UR6][R14.64], R12 ;  /* 0x0000000c0e007986 */ /* 0x0041e2000c101b06 */
[----:B------:R-:W-:Y:S05]  /*0d20*/  @!P1 BRA `(.L_x_159) ;  /* 0xfffffff800c09947 */ /* 0x000fea000383ffff */
[----:B------:R-:W-:Y:S05]  /*0d30*/  EXIT ;  /* 0x000000000000794d */ /* 0x000fea0003800000 */
.L_x_160:
        /* <DEDUP_REMOVED lines=12> */
.L_x_1012:


//--------------------- .text._ZN2at6native40_GLOBAL__N__2351210d_8_Shape_cu_49f7391c35CatArrayBatchedCopy_alignedK_contigINS1_10OpaqueTypeILj8EEEjLi2ELi64ELi64ELi16EEEvPT_NS1_25CatArrInputTensorMetadataIS5_T0_XT2_EXT3_EEENS1_16TensorSizeStrideIS8_Lj4EEEiS8_ --------------------------
	.section	.text._ZN2at6native40_GLOBAL__N__2351210d_8_Shape_cu_49f7391c35CatArrayBatchedCopy_alignedK_contigINS1_10OpaqueTypeILj8EEEjLi2ELi64ELi64ELi16EEEvPT_NS1_25CatArrInputTensorMetadataIS5_T0_XT2_EXT3_EEENS1_16TensorSizeStrideIS8_Lj4EEEiS8_,"ax",@progbits
	.align	128
.text._ZN2at6native40_GLOBAL__N__2351210d_8_Shape_cu_49f7391c35CatArrayBatchedCopy_alignedK_contigINS1_10OpaqueTypeILj8EEEjLi2ELi64ELi64ELi16EEEvPT_NS1_25CatArrInputTensorMetadataIS5_T0_XT2_EXT3_EEENS1_16TensorSizeStrideIS8_Lj4EEEiS8_:
        .type           _ZN2at6native40_GLOBAL__N__2351210d_8_Shape_cu_49f7391c35CatArrayBatchedCopy_alignedK_contigINS1_10OpaqueTypeILj8EEEjLi2ELi64ELi64ELi16EEEvPT_NS1_25CatArrInputTensorMetadataIS5_T0_XT2_EXT3_EEENS1_16TensorSizeStrideIS8_Lj4EEEiS8_,@function
        .size           _ZN2at6native40_GLOBAL__N__2351210d_8_Shape_cu_49f7391c35CatArrayBatchedCopy_alignedK_contigINS1_10OpaqueTypeILj8EEEjLi2ELi64ELi64ELi16EEEvPT_NS1_25CatArrInputTensorMetadataIS5_T0_XT2_EXT3_EEENS1_16TensorSizeStrideIS8_Lj4EEEiS8_,(.L_x_1013 - _ZN2at6native40_GLOBAL__N__2351210d_8_Shape_cu_49f7391c35CatArrayBatchedCopy_alignedK_contigINS1_10OpaqueTypeILj8EEEjLi2ELi64ELi64ELi16EEEvPT_NS1_25CatArrInputTensorMetadataIS5_T0_XT2_EXT3_EEENS1_16TensorSizeStrideIS8_Lj4EEEiS8_)
        .other          _ZN2at6native40_GLOBAL__N__2351210d_8_Shape_cu_49f7391c35CatArrayBatchedCopy_alignedK_contigINS1_10OpaqueTypeILj8EEEjLi2ELi64ELi64ELi16EEEvPT_NS1_25CatArrInputTensorMetadataIS5_T0_XT2_EXT3_EEENS1_16TensorSizeStrideIS8_Lj4EEEiS8_,@"STO_CUDA_ENTRY STV_DEFAULT"
_ZN2at6native40_GLOBAL__N__2351210d_8_Shape_cu_49f7391c35CatArrayBatchedCopy_alignedK_contigINS1_10OpaqueTypeILj8EEEjLi2ELi64ELi64ELi16EEEvPT_NS1_25CatArrInputTensorMetadataIS5_T0_XT2_EXT3_EEENS1_16TensorSizeStrideIS8_Lj4EEEiS8_:
        /* <DEDUP_REMOVED lines=19> */
[----:B------:R-:W-:Y:S03]  /*0130*/  BSSY B0, `(.L_x_161) ;  /* 0x000003e000007945 */ /* 0x000fe60003800000 */
[----:B------:R0:W2:Y:S08]  /*0140*/  LDC R15, c[0x0][R4+0x410] ;  /* 0x00010400040f7b82 */ /* 0x0000b00000000800 */
[----:B------:R-:W3:Y:S01]  /*0150*/  LDC.64 R2, c[0x0][R2+0x218] ;  /* 0x0000860002027b82 */ /* 0x000ee20000000a00 */
[----:B0-----:R-:W-:Y:S05]  /*0160*/  @P0 BRA `(.L_x_162) ;  /* 0x0000000000e80947 */ /* 0x001fea0003800000 */
[----:B------:R-:W0:Y:S01]  /*0170*/  LDC R4, c[0x0][0xf78] ;  /* 0x0003de00ff047b82 */ /* 0x000e220000000800 */
[----:B------:R-:W-:Y:S01]  /*0180*/  ULDC UR5, c[0x0][0xf5c] ;  /* 0x0003d70000057ab9 */ /* 0x000fe20000000800 */
[----:B------:R-:W-:-:S06]  /*0190*/  IMAD.MOV.U32 R20, RZ, RZ, RZ ;  /* 0x000000ffff147224 */ /* 0x000fcc00078e00ff */
[----:B------:R-:W4:Y:S08]  /*01a0*/  LDC R22, c[0x0][0xc] ;  /* 0x00000300ff167b82 */ /* 0x000f300000000800 */
[----:B------:R-:W2:Y:S01]  /*01b0*/  LDC.64 R8, c[0x0][0x210] ;  /* 0x00008400ff087b82 */ /* 0x000ea20000000a00 */
[----:B0-----:R-:W-:-:S04]  /*01c0*/  ISETP.NE.AND P0, PT, R4, 0x1, PT ;  /* 0x000000010400780c */ /* 0x001fc80003f05270 */
[----:B-1----:R-:W-:-:S04]  /*01d0*/  SEL R16, R14, UR5, !P0 ;  /* 0x000000050e107c07 */ /* 0x002fc8000c000000 */
[----:B------:R-:W0:Y:S01]  /*01e0*/  I2F.U32.RP R4, R16 ;  /* 0x0000001000047306 */ /* 0x000e220000209000 */
[-C--:B------:R-:W-:Y:S01]  /*01f0*/  IADD3 R5, RZ, -R16.reuse, RZ ;  /* 0x80000010ff057210 */ /* 0x080fe20007ffe0ff */
[----:B----4-:R-:W-:Y:S01]  /*0200*/  IMAD R22, R22, UR4, RZ ;  /* 0x0000000416167c24 */ /* 0x010fe2000f8e02ff */
[----:B------:R-:W-:Y:S02]  /*0210*/  ISETP.NE.U32.AND P0, PT, R16, RZ, PT ;  /* 0x000000ff1000720c */ /* 0x000fe40003f05070 */
[----:B------:R-:W-:-:S03]  /*0220*/  LOP3.LUT R18, RZ, R16, RZ, 0x33, !PT ;  /* 0x00000010ff127212 */ /* 0x000fc600078e33ff */
[----:B0-----:R-:W0:Y:S02]  /*0230*/  MUFU.RCP R4, R4 ;  /* 0x0000000400047308 */ /* 0x001e240000001000 */
[----:B0-----:R-:W-:-:S06]  /*0240*/  VIADD R21, R4, 0xffffffe ;  /* 0x0ffffffe04157836 */ /* 0x001fcc0000000000 */
[----:B------:R-:W0:Y:S02]  /*0250*/  F2I.FTZ.U32.TRUNC.NTZ R21, R21 ;  /* 0x0000001500157305 */ /* 0x000e24000021f000 */
[----:B0-----:R-:W-:-:S04]  /*0260*/  IMAD R5, R5, R21, RZ ;  /* 0x0000001505057224 */ /* 0x001fc800078e02ff */
[----:B--2---:R-:W-:-:S07]  /*0270*/  IMAD.HI.U32 R20, R21, R5, R20 ;  /* 0x0000000515147227 */ /* 0x004fce00078e0014 */
.L_x_163:
[----:B---3--:R-:W-:-:S06]  /*0280*/  IMAD.WIDE.U32 R4, R17, 0x8, R2 ;  /* 0x0000000811047825 */ /* 0x008fcc00078e0002 */
[----:B------:R-:W2:Y:S01]  /*0290*/  LDG.E.128 R4, desc[UR6][R4.64] ;  /* 0x0000000604047981 */ /* 0x000ea2000c1e1d00 */
[----:B------:R-:W-:Y:S01]  /*02a0*/  IADD3 R19, R17, 0x1, RZ ;  /* 0x0000000111137810 */ /* 0x000fe20007ffe0ff */
        /* <DEDUP_REMOVED lines=8> */
[C---:B------:R-:W-:Y:S01]  /*0330*/  @P1 IADD3 R13, -R16.reuse, R13, RZ ;  /* 0x0000000d100d1210 */ /* 0x040fe20007ffe1ff */
[----:B------:R-:W-:Y:S01]  /*0340*/  @P1 VIADD R11, R11, 0x1 ;  /* 0x000000010b0b1836 */ /* 0x000fe20000000000 */
[----:B------:R-:W-:Y:S02]  /*0350*/  @P3 IADD3 R23, -R16, R23, RZ ;  /* 0x0000001710173210 */ /* 0x000fe40007ffe1ff */
[-C--:B------:R-:W-:Y:S02]  /*0360*/  ISETP.GE.U32.AND P2, PT, R13, R16.reuse, PT ;  /* 0x000000100d00720c */ /* 0x080fe40003f46070 */
[----:B------:R-:W-:Y:S02]  /*0370*/  ISETP.GE.U32.AND P4, PT, R23, R16, PT ;  /* 0x000000101700720c */ /* 0x000fe40003f86070 */
[----:B------:R-:W-:-:S09]  /*0380*/  @P3 IADD3 R21, R21, 0x1, RZ ;  /* 0x0000000115153810 */ /* 0x000fd20007ffe0ff */
[----:B------:R-:W-:Y:S02]  /*0390*/  @P2 IADD3 R11, R11, 0x1, RZ ;  /* 0x000000010b0b2810 */ /* 0x000fe40007ffe0ff */
[----:B------:R-:W-:Y:S02]  /*03a0*/  @P4 VIADD R21, R21, 0x1 ;  /* 0x0000000115154836 */ /* 0x000fe40000000000 */
[----:B------:R-:W-:-:S03]  /*03b0*/  SEL R11, R18, R11, !P0 ;  /* 0x0000000b120b7207 */ /* 0x000fc60004000000 */
[----:B------:R-:W-:Y:S02]  /*03c0*/  SEL R21, R18, R21, !P0 ;  /* 0x0000001512157207 */ /* 0x000fe40004000000 */
[----:B------:R-:W-:Y:S02]  /*03d0*/  IADD3 R10, -R11, RZ, RZ ;  /* 0x000000ff0b0a7210 */ /* 0x000fe40007ffe1ff */
[----:B------:R-:W-:-:S03]  /*03e0*/  IADD3 R12, -R21, RZ, RZ ;  /* 0x000000ff150c7210 */ /* 0x000fc60007ffe1ff */
[----:B------:R-:W-:Y:S01]  /*03f0*/  IMAD R10, R16, R10, R17 ;  /* 0x0000000a100a7224 */ /* 0x000fe200078e0211 */
[----:B------:R-:W-:Y:S01]  /*0400*/  LEA R17, R22, R17, 0x1 ;  /* 0x0000001116117211 */ /* 0x000fe200078e08ff */
[----:B------:R-:W-:Y:S02]  /*0410*/  IMAD R19, R16, R12, R19 ;  /* 0x0000000c10137224 */ /* 0x000fe400078e0213 */
[----:B------:R-:W-:Y:S02]  /*0420*/  IMAD R10, R10, UR9, RZ ;  /* 0x000000090a0a7c24 */ /* 0x000fe4000f8e02ff */
[----:B------:R-:W-:Y:S02]  /*0430*/  IMAD R12, R19, UR9, RZ ;  /* 0x00000009130c7c24 */ /* 0x000fe4000f8e02ff */
[----:B------:R-:W-:Y:S02]  /*0440*/  IMAD R10, R11, UR8, R10 ;  /* 0x000000080b0a7c24 */ /* 0x000fe4000f8e020a */
[----:B------:R-:W-:-:S02]  /*0450*/  IMAD R12, R21, UR8, R12 ;  /* 0x00000008150c7c24 */ /* 0x000fc4000f8e020c */
[C---:B------:R-:W-:Y:S02]  /*0460*/  IMAD R11, R15.reuse, UR10, R10 ;  /* 0x0000000a0f0b7c24 */ /* 0x040fe4000f8e020a */
[----:B------:R-:W-:Y:S02]  /*0470*/  IMAD R13, R15, UR10, R12 ;  /* 0x0000000a0f0d7c24 */ /* 0x000fe4000f8e020c */
[----:B------:R-:W-:-:S04]  /*0480*/  IMAD.WIDE.U32 R10, R11, 0x8, R8 ;  /* 0x000000080b0a7825 */ /* 0x000fc800078e0008 */
[----:B------:R-:W-:-:S04]  /*0490*/  IMAD.WIDE.U32 R12, R13, 0x8, R8 ;  /* 0x000000080d0c7825 */ /* 0x000fc800078e0008 */
[----:B--2---:R-:W-:Y:S01]  /*04a0*/  IMAD.MOV.U32 R24, RZ, RZ, R6 ;  /* 0x000000ffff187224 */ /* 0x004fe200078e0006 */
[----:B------:R-:W-:Y:S01]  /*04b0*/  MOV R25, R7 ;  /* 0x0000000700197202 */ /* 0x000fe20000000f00 */
[----:B------:R0:W-:Y:S01]  /*04c0*/  STG.E.64 desc[UR6][R10.64], R4 ;  /* 0x000000040a007986 */ /* 0x0001e2000c101b06 */
[----:B------:R-:W-:-:S03]  /*04d0*/  VIADD R7, R17, 0x2 ;  /* 0x0000000211077836 */ /* 0x000fc60000000000 */
[----:B------:R0:W-:Y:S02]  /*04e0*/  STG.E.64 desc[UR6][R12.64], R24 ;  /* 0x000000180c007986 */ /* 0x0001e4000c101b06 */
[----:B------:R-:W-:-:S13]  /*04f0*/  ISETP.GT.U32.AND P1, PT, R7, R0, PT ;  /* 0x000000000700720c */ /* 0x000fda0003f24070 */
[----:B0-----:R-:W-:Y:S05]  /*0500*/  @!P1 BRA `(.L_x_163) ;  /* 0xfffffffc005c9947 */ /* 0x001fea000383ffff */
.L_x_162:
[----:B------:R-:W-:Y:S05]  /*0510*/  BSYNC B0 ;  /* 0x0000000000007941 */ /* 0x000fea0003800000 */
.L_x_161:
[----:B------:R-:W-:-:S13]  /*0520*/  ISETP.GT.U32.AND P0, PT, R0, R17, PT ;  /* 0x000000110000720c */ /* 0x000fda0003f04070 */
[----:B------:R-:W-:Y:S05]  /*0530*/  @!P0 EXIT ;  /* 0x000000000000894d */ /* 0x000fea0003800000 */
[-C--:B------:R-:W-:Y:S01]  /*0540*/  IADD3 R4, R0, -R17.reuse, RZ ;  /* 0x8000001100047210 */ /* 0x080fe20007ffe0ff */
[----:B------:R-:W-:Y:S01]  /*0550*/  ULDC UR5, c[0x0][0xf7c] ;  /* 0x0003df0000057ab9 */ /* 0x000fe20000000800 */
[----:B------:R-:W-:Y:S01]  /*0560*/  ULDC.64 UR8, c[0x0][0xf68] ;  /* 0x0003da0000087ab9 */ /* 0x000fe20000000a00 */
[----:B------:R-:W-:Y:S01]  /*0570*/  BSSY B0, `(.L_x_164) ;  /* 0x000002a000007945 */ /* 0x000fe20003800000 */
[----:B------:R-:W-:Y:S02]  /*0580*/  LOP3.LUT P0, R12, R4, 0x3, RZ, 0xc0, !PT ;  /* 0x00000003040c7812 */ /* 0x000fe4000780c0ff */
[----:B------:R-:W-:-:S11]  /*0590*/  MOV R5, R17 ;  /* 0x0000001100057202 */ /* 0x000fd60000000f00 */
[----:B------:R-:W-:Y:S05]  /*05a0*/  @!P0 BRA `(.L_x_165) ;  /* 0x0000000000988947 */ /* 0x000fea0003800000 */
[----:B------:R-:W0:Y:S01]  /*05b0*/  LDC R4, c[0x0][0xf78] ;  /* 0x0003de00ff047b82 */ /* 0x000e220000000800 */
[----:B------:R-:W-:Y:S01]  /*05c0*/  ULDC UR4, c[0x0][0xf5c] ;  /* 0x0003d70000047ab9 */ /* 0x000fe20000000800 */
[----:B------:R-:W-:-:S06]  /*05d0*/  HFMA2.MMA R10, -RZ, RZ, 0, 0 ;  /* 0x00000000ff0a7435 */ /* 0x000fcc00000001ff */
[----:B------:R-:W4:Y:S01]  /*05e0*/  LDC.64 R6, c[0x0][0x210] ;  /* 0x00008400ff067b82 */ /* 0x000f220000000a00 */
[----:B0-----:R-:W-:-:S04]  /*05f0*/  ISETP.NE.AND P0, PT, R4, 0x1, PT ;  /* 0x000000010400780c */ /* 0x001fc80003f05270 */
[----:B-1----:R-:W-:-:S04]  /*0600*/  SEL R4, R14, UR4, !P0 ;  /* 0x000000040e047c07 */ /* 0x002fc8000c000000 */
[----:B------:R-:W0:Y:S01]  /*0610*/  I2F.U32.RP R5, R4 ;  /* 0x0000000400057306 */ /* 0x000e220000209000 */
[----:B------:R-:W-:Y:S02]  /*0620*/  IADD3 R9, RZ, -R4, RZ ;  /* 0x80000004ff097210 */ /* 0x000fe40007ffe0ff */
[----:B------:R-:W-:-:S05]  /*0630*/  ISETP.NE.U32.AND P2, PT, R4, RZ, PT ;  /* 0x000000ff0400720c */ /* 0x000fca0003f45070 */
[----:B0-----:R-:W0:Y:S02]  /*0640*/  MUFU.RCP R5, R5 ;  /* 0x0000000500057308 */ /* 0x001e240000001000 */
[----:B0-----:R-:W-:Y:S02]  /*0650*/  VIADD R8, R5, 0xffffffe ;  /* 0x0ffffffe05087836 */ /* 0x001fe40000000000 */
[----:B------:R-:W-:-:S04]  /*0660*/  IMAD.MOV.U32 R5, RZ, RZ, R17 ;  /* 0x000000ffff057224 */ /* 0x000fc800078e0011 */
[----:B------:R-:W0:Y:S02]  /*0670*/  F2I.FTZ.U32.TRUNC.NTZ R11, R8 ;  /* 0x00000008000b7305 */ /* 0x000e24000021f000 */
[----:B0-----:R-:W-:-:S04]  /*0680*/  IMAD R9, R9, R11, RZ ;  /* 0x0000000b09097224 */ /* 0x001fc800078e02ff */
[----:B------:R-:W-:Y:S01]  /*0690*/  IMAD.HI.U32 R10, R11, R9, R10 ;  /* 0x000000090b0a7227 */ /* 0x000fe200078e000a */
[----:B----4-:R-:W-:-:S07]  /*06a0*/  LOP3.LUT R11, RZ, R4, RZ, 0x33, !PT ;  /* 0x00000004ff0b7212 */ /* 0x010fce00078e33ff */
.L_x_166:
[----:B0--3--:R-:W-:-:S06]  /*06b0*/  IMAD.WIDE.U32 R8, R5, 0x8, R2 ;  /* 0x0000000805087825 */ /* 0x009fcc00078e0002 */
[----:B------:R-:W3:Y:S01]  /*06c0*/  LDG.E.64 R8, desc[UR6][R8.64] ;  /* 0x0000000608087981 */ /* 0x000ee2000c1e1b00 */
        /* <DEDUP_REMOVED lines=14> */
[----:B------:R-:W-:-:S04]  /*07b0*/  IMAD R13, R13, UR9, RZ ;  /* 0x000000090d0d7c24 */ /* 0x000fc8000f8e02ff */
[----:B------:R-:W-:-:S04]  /*07c0*/  IMAD R16, R16, UR8, R13 ;  /* 0x0000000810107c24 */ /* 0x000fc8000f8e020d */
[----:B--2---:R-:W-:-:S04]  /*07d0*/  IMAD R19, R15, UR5, R16 ;  /* 0x000000050f137c24 */ /* 0x004fc8000f8e0210 */
[----:B------:R-:W-:-:S05]  /*07e0*/  IMAD.WIDE.U32 R18, R19, 0x8, R6 ;  /* 0x0000000813127825 */ /* 0x000fca00078e0006 */
[----:B---3--:R0:W-:Y:S01]  /*07f0*/  STG.E.64 desc[UR6][R18.64], R8 ;  /* 0x0000000812007986 */ /* 0x0081e2000c101b06 */
[----:B------:R-:W-:Y:S05]  /*0800*/  @P0 BRA `(.L_x_166) ;  /* 0xfffffffc00a80947 */ /* 0x000fea000383ffff */
.L_x_165:
[----:B------:R-:W-:Y:S05]  /*0810*/  BSYNC B0 ;  /* 0x0000000000007941 */ /* 0x000fea0003800000 */
.L_x_164:
[----:B------:R-:W-:-:S04]  /*0820*/  LOP3.LUT R7, RZ, R17, RZ, 0x33, !PT ;  /* 0x00000011ff077212 */ /* 0x000fc800078e33ff */
[----:B------:R-:W-:-:S04]  /*0830*/  IADD3 R7, R0, R7, RZ ;  /* 0x0000000700077210 */ /* 0x000fc80007ffe0ff */
[----:B------:R-:W-:-:S13]  /*0840*/  ISETP.GE.U32.AND P0, PT, R7, 0x3, PT ;  /* 0x000000030700780c */ /* 0x000fda0003f06070 */
[----:B------:R-:W-:Y:S05]  /*0850*/  @!P0 EXIT ;  /* 0x000000000000894d */ /* 0x000fea0003800000 */
[----:B------:R-:W4:Y:S01]  /*0860*/  LDC R4, c[0x0][0xf78] ;  /* 0x0003de00ff047b82 */ /* 0x000f220000000800 */
[----:B0-----:R-:W-:Y:S01]  /*0870*/  MOV R8, RZ ;  /* 0x000000ff00087202 */ /* 0x001fe20000000f00 */
[----:B------:R-:W-:Y:S01]  /*0880*/  ULDC UR8, c[0x0][0xf7c] ;  /* 0x0003df0000087ab9 */ /* 0x000fe20000000800 */
[----:B------:R-:W-:-:S05]  /*0890*/  ULDC.64 UR4, c[0x0][0xf68] ;  /* 0x0003da0000047ab9 */ /* 0x000fca0000000a00 */
[----:B------:R-:W0:Y:S01]  /*08a0*/  LDC.64 R6, c[0x0][0x210] ;  /* 0x00008400ff067b82 */ /* 0x000e220000000a00 */
[----:B----4-:R-:W-:-:S13]  /*08b0*/  ISETP.NE.AND P0, PT, R4, 0x1, PT ;  /* 0x000000010400780c */ /* 0x010fda0003f05270 */
[----:B-1----:R-:W1:Y:S02]  /*08c0*/  @P0 LDC R14, c[0x0][0xf5c] ;  /* 0x0003d700ff0e0b82 */ /* 0x002e640000000800 */
        /* <DEDUP_REMOVED lines=9> */
.L_x_167:
[----:B0--3--:R-:W-:-:S06]  /*0960*/  IMAD.WIDE.U32 R10, R5, 0x8, R2 ;  /* 0x00000008050a7825 */ /* 0x009fcc00078e0002 */
[----:B------:R-:W3:Y:S01]  /*0970*/  LDG.E.64 R10, desc[UR6][R10.64] ;  /* 0x000000060a0a7981 */ /* 0x000ee2000c1e1b00 */
        /* <DEDUP_REMOVED lines=12> */
[----:B------:R-:W-:-:S04]  /*0a40*/  IMAD R12, R12, UR5, RZ ;  /* 0x000000050c0c7c24 */ /* 0x000fc8000f8e02ff */
[----:B------:R-:W-:-:S04]  /*0a50*/  IMAD R12, R9, UR4, R12 ;  /* 0x00000004090c7c24 */ /* 0x000fc8000f8e020c */
[----:B--2---:R-:W-:Y:S02]  /*0a60*/  IMAD R17, R15, UR8, R12 ;  /* 0x000000080f117c24 */ /* 0x004fe4000f8e020c */
[----:B------:R-:W-:-:S04]  /*0a70*/  IMAD.WIDE.U32 R12, R23, 0x8, R2 ;  /* 0x00000008170c7825 */ /* 0x000fc800078e0002 */
[----:B------:R-:W-:-:S04]  /*0a80*/  IMAD.WIDE.U32 R16, R17, 0x8, R6 ;  /* 0x0000000811107825 */ /* 0x000fc800078e0006 */
[----:B---3--:R-:W-:Y:S01]  /*0a90*/  IMAD.MOV.U32 R19, RZ, RZ, R11 ;  /* 0x000000ffff137224 */ /* 0x008fe200078e000b */
        /* <DEDUP_REMOVED lines=12> */
[----:B0-----:R-:W-:-:S04]  /*0b60*/  IMAD.MOV R17, RZ, RZ, -R9 ;  /* 0x000000ffff117224 */ /* 0x001fc800078e0a09 */
[----:B-1----:R-:W-:-:S04]  /*0b70*/  IMAD R12, R14, R17, R23 ;  /* 0x000000110e0c7224 */ /* 0x002fc800078e0217 */
[----:B------:R-:W-:-:S04]  /*0b80*/  IMAD R12, R12, UR5, RZ ;  /* 0x000000050c0c7c24 */ /* 0x000fc8000f8e02ff */
[----:B------:R-:W-:Y:S01]  /*0b90*/  IMAD R12, R9, UR4, R12 ;  /* 0x00000004090c7c24 */ /* 0x000fe2000f8e020c */
[----:B------:R-:W-:-:S03]  /*0ba0*/  IADD3 R9, R5, 0x2, RZ ;  /* 0x0000000205097810 */ /* 0x000fc60007ffe0ff */
[----:B------:R-:W-:Y:S02]  /*0bb0*/  IMAD R13, R15, UR8, R12 ;  /* 0x000000080f0d7c24 */ /* 0x000fe4000f8e020c */
[----:B------:R-:W-:-:S04]  /*0bc0*/  IMAD.WIDE.U32 R16, R9, 0x8, R2 ;  /* 0x0000000809107825 */ /* 0x000fc800078e0002 */
        /* <DEDUP_REMOVED lines=16> */
[----:B------:R-:W-:Y:S02]  /*0cd0*/  IMAD R12, R9, UR5, RZ ;  /* 0x00000005090c7c24 */ /* 0x000fe4000f8e02ff */
[----:B------:R-:W-:Y:S02]  /*0ce0*/  VIADD R9, R5, 0x3 ;  /* 0x0000000305097836 */ /* 0x000fe40000000000 */
[----:B------:R-:W-:Y:S02]  /*0cf0*/  IMAD R12, R21, UR4, R12 ;  /* 0x00000004150c7c24 */ /* 0x000fe4000f8e020c */
[----:B-1----:R-:W-:-:S04]  /*0d00*/  IMAD.WIDE.U32 R16, R9, 0x8, R2 ;  /* 0x0000000809107825 */ /* 0x002fc800078e0002 */
[----:B------:R-:W-:-:S04]  /*0d10*/  IMAD R13, R15, UR8, R12 ;  /* 0x000000080f0d7c24 */ /* 0x000fc8000f8e020c */
        /* <DEDUP_REMOVED lines=18> */
[----:B------:R-:W-:-:S04]  /*0e40*/  IMAD R12, R9, UR5, RZ ;  /* 0x00000005090c7c24 */ /* 0x000fc8000f8e02ff */
[----:B------:R-:W-:-:S04]  /*0e50*/  IMAD R12, R21, UR4, R12 ;  /* 0x00000004150c7c24 */ /* 0x000fc8000f8e020c */
[----:B------:R-:W-:-:S04]  /*0e60*/  IMAD R13, R15, UR8, R12 ;  /* 0x000000080f0d7c24 */ /* 0x000fc8000f8e020c */
[----:B------:R-:W-:-:S05]  /*0e70*/  IMAD.WIDE.U32 R12, R13, 0x8, R6 ;  /* 0x000000080d0c7825 */ /* 0x000fca00078e0006 */
[----:B--2---:R0:W-:Y:S01]  /*0e80*/  STG.E.64 desc[UR6][R12.64], R10 ;  /* 0x0000000a0c007986 */ /* 0x0041e2000c101b06 */
[----:B------:R-:W-:Y:S05]  /*0e90*/  @!P1 BRA `(.L_x_167) ;  /* 0xfffffff800b09947 */ /* 0x000fea000383ffff */
[----:B------:R-:W-:Y:S05]  /*0ea0*/  EXIT ;  /* 0x000000000000794d */ /* 0x000fea0003800000 */
.L_x_168:
        /* <DEDUP_REMOVED lines=13> */
.L_x_1013:


//--------------------- .text._ZN2at6native40_GLOBAL__N__2351210d_8_Shape_cu_49f7391c30CatArrayBatchedCopy_vectorizedINS1_10OpaqueTypeILj8EEEjLi2ELi64ELi64ELi16ELi2EEEvPcNS1_25CatArrInputTensorMetadataIT_T0_XT2_EXT3_EEENS1_16TensorSizeStrideIS8_Lj4EEEiS8_ --------------------------
	.section	.text._ZN2at6native40_GLOBAL__N__2351210d_8_Shape_cu_49f7391c30CatArrayBatchedCopy_vectorizedINS1_10OpaqueTypeILj8EEEjLi2ELi64ELi64ELi16ELi2EEEvPcNS1_25CatArrInputTensorMetadataIT_T0_XT2_EXT3_EEENS1_16TensorSizeStrideIS8_Lj4EEEiS8_,"ax",@progbits
	.align	128
.text._ZN2at6native40_GLOBAL__N__2351210d_8_Shape_cu_49f7391c30CatArrayBatchedCopy_vectorizedINS1_10OpaqueTypeILj8EEEjLi2ELi64ELi64ELi16ELi2EEEvPcNS1_25CatArrInputTensorMetadataIT_T0_XT2_EXT3_EEENS1_16TensorSizeStrideIS8_Lj4EEEiS8_:
        .type           _ZN2at6native40_GLOBAL__N__2351210d_8_Shape_cu_49f7391c30CatArrayBatchedCopy_vectorizedINS1_10OpaqueTypeILj8EEEjLi2ELi64ELi64ELi16ELi2EEEvPcNS1_25CatArrInputTensorMetadataIT_T0_XT2_EXT3_EEENS1_16TensorSizeStrideIS8_Lj4EEEiS8_,@function
        .size           _ZN2at6native40_GLOBAL__N__2351210d_8_Shape_cu_49f7391c30CatArrayBatchedCopy_vectorizedINS1_10OpaqueTypeILj8EEEjLi2ELi64ELi64ELi16ELi2EEEvPcNS1_25CatArrInputTensorMetadataIT_T0_XT2_EXT3_EEENS1_16TensorSizeStrideIS8_Lj4EEEiS8_,(.L_x_1014 - _ZN2at6native40_GLOBAL__N__2351210d_8_Shape_cu_49f7391c30CatArrayBatchedCopy_vectorizedINS1_10OpaqueTypeILj8EEEjLi2ELi64ELi64ELi16ELi2EEEvPcNS1_25CatArrInputTensorMetadataIT_T0_XT2_EXT3_EEENS1_16TensorSizeStrideIS8_Lj4EEEiS8_)
        .other          _ZN2at6native40_GLOBAL__N__2351210d_8_Shape_cu_49f7391c30CatArrayBatchedCopy_vectorizedINS1_10OpaqueTypeILj8EEEjLi2ELi64ELi64ELi16ELi2EEEvPcNS1_25CatArrInputTensorMetadataIT_T0_XT2_EXT3_EEENS1_16TensorSizeStrideIS8_Lj4EEEiS8_,@"STO_CUDA_ENTRY STV_DEFAULT"
_ZN2at6native40_GLOBAL__N__2351210d_8_Shape_cu_49f7391c30CatArrayBatchedCopy_vectorizedINS1_10OpaqueTypeILj8EEEjLi2ELi64ELi64ELi16ELi2EEEvPcNS1_25CatArrInputTensorMetadataIT_T0_XT2_EXT3_EEENS1_16TensorSizeStrideIS8_Lj4EEEiS8_:
        /* <DEDUP_REMOVED lines=21> */
[----:B0-----:R-:W-:Y:S01]  /*0150*/  ISETP.NE.AND P0, PT, R10, 0x1, PT ;  /* 0x000000010a00780c */ /* 0x001fe20003f05270 */
[----:B-1----:R-:W-:-:S05]  /*0160*/  IMAD R2, R2, R11, RZ ;  /* 0x0000000b02027224 */ /* 0x002fca00078e02ff */
[----:B------:R-:W-:Y:S02]  /*0170*/  SHF.R.U32.HI R8, RZ, 0x1, R2 ;  /* 0x00000001ff087819 */ /* 0x000fe40000011602 */
[----:B------:R-:W0:Y:S08]  /*0180*/  LDC.64 R2, c[0x0][R3+0x218] ;  /* 0x0000860003027b82 */ /* 0x000e300000000a00 */
[----:B------:R-:W1:Y:S02]  /*0190*/  @P0 LDC R8, c[0x0][0xf5c] ;  /* 0x0003d700ff080b82 */ /* 0x000e640000000800 */
[----:B-1----:R-:W1:Y:S01]  /*01a0*/  I2F.U32.RP R9, R8 ;  /* 0x0000000800097306 */ /* 0x002e620000209000 */
[----:B------:R-:W-:-:S07]  /*01b0*/  ISETP.NE.U32.AND P0, PT, R8, RZ, PT ;  /* 0x000000ff0800720c */ /* 0x000fce0003f05070 */
[----:B-1----:R-:W1:Y:S02]  /*01c0*/  MUFU.RCP R9, R9 ;  /* 0x0000000900097308 */ /* 0x002e640000001000 */
[----:B-1----:R-:W-:Y:S02]  /*01d0*/  IADD3 R5, R9, 0xffffffe, RZ ;  /* 0x0ffffffe09057810 */ /* 0x002fe40007ffe0ff */
[----:B------:R-:W-:-:S04]  /*01e0*/  MOV R9, R7 ;  /* 0x0000000700097202 */ /* 0x000fc80000000f00 */
[----:B------:R-:W1:Y:S02]  /*01f0*/  F2I.FTZ.U32.TRUNC.NTZ R5, R5 ;  /* 0x0000000500057305 */ /* 0x000e64000021f000 */
[----:B-1----:R-:W-:-:S05]  /*0200*/  IMAD R10, R8, R5, RZ ;  /* 0x00000005080a7224 */ /* 0x002fca00078e02ff */
[----:B------:R-:W-:Y:S01]  /*0210*/  IADD3 R13, -R10, RZ, RZ ;  /* 0x000000ff0a0d7210 */ /* 0x000fe20007ffe1ff */
[----:B--2---:R-:W-:Y:S02]  /*0220*/  IMAD R10, R4, R11, RZ ;  /* 0x0000000b040a7224 */ /* 0x004fe400078e02ff */
[----:B------:R-:W-:-:S03]  /*0230*/  IMAD.MOV.U32 R4, RZ, RZ, RZ ;  /* 0x000000ffff047224 */ /* 0x000fc600078e00ff */
[----:B------:R-:W-:Y:S01]  /*0240*/  SHF.R.U32.HI R12, RZ, 0x1, R10 ;  /* 0x00000001ff0c7819 */ /* 0x000fe2000001160a */
[----:B------:R-:W-:Y:S01]  /*0250*/  IMAD.HI.U32 R14, R5, R13, R4 ;  /* 0x0000000d050e7227 */ /* 0x000fe200078e0004 */
[----:B0-----:R-:W-:-:S07]  /*0260*/  LOP3.LUT R13, RZ, R8, RZ, 0x33, !PT ;  /* 0x00000008ff0d7212 */ /* 0x001fce00078e33ff */
.L_x_169:
        /* <DEDUP_REMOVED lines=12> */
[----:B------:R-:W-:Y:S02]  /*0330*/  IMAD R11, R8, R11, R9 ;  /* 0x0000000b080b7224 */ /* 0x000fe400078e0209 */
[----:B------:R-:W-:Y:S02]  /*0340*/  VIADD R9, R9, UR4 ;  /* 0x0000000409097c36 */ /* 0x000fe40008000000 */
        /* <DEDUP_REMOVED lines=10> */
.L_x_170:
        /* <DEDUP_REMOVED lines=9> */
.L_x_1014:


//--------------------- .text._ZN2at6native40_GLOBAL__N__2351210d_8_Shape_cu_49f7391c19CatArrayBatchedCopyINS1_10OpaqueTypeILj8EEEjLi1ELi64ELi64EEEvPT_NS1_25CatArrInputTensorMetadataIS5_T0_XT2_EXT3_EEENS1_16TensorSizeStrideIS8_Lj4EEEiS8_ --------------------------
	.section	.text._ZN2at6native40_GLOBAL__N__2351210d_8_Shape_cu_49f7391c19CatArrayBatchedCopyINS1_10OpaqueTypeILj8EEEjLi1ELi64ELi64EEEvPT_NS1_25CatArrInputTensorMetadataIS5_T0_XT2_EXT3_EEENS1_16TensorSizeStrideIS8_Lj4EEEiS8_,"ax",@progbits
	.align	128
.text._ZN2at6native40_GLOBAL__N__2351210d_8_Shape_cu_49f7391c19CatArrayBatchedCopyINS1_10OpaqueTypeILj8EEEjLi1ELi64ELi64EEEvPT_NS1_25CatArrInputTensorMetadataIS5_T0_XT2_EXT3_EEENS1_16TensorSizeStrideIS8_Lj4EEEiS8_:
        .type           _ZN2at6native40_GLOBAL__N__2351210d_8_Shape_cu_49f7391c19CatArrayBatchedCopyINS1_10OpaqueTypeILj8EEEjLi1ELi64ELi64EEEvPT_NS1_25CatArrInputTensorMetadataIS5_T0_XT2_EXT3_EEENS1_16TensorSizeStrideIS8_Lj4EEEiS8_,@function
        .size           _ZN2at6native40_GLOBAL__N__2351210d_8_Shape_cu_49f7391c19CatArrayBatchedCopyINS1_10OpaqueTypeILj8EEEjLi1ELi64ELi64EEEvPT_NS1_25CatArrInputTensorMetadataIS5_T0_XT2_EXT3_EEENS1_16TensorSizeStrideIS8_Lj4EEEiS8_,(.L_x_1015 - _ZN2at6native40_GLOBAL__N__2351210d_8_Shape_cu_49f7391c19CatArrayBatchedCopyINS1_10OpaqueTypeILj8EEEjLi1ELi64ELi64EEEvPT_NS1_25CatArrInputTensorMetadataIS5_T0_XT2_EXT3_EEENS1_16TensorSizeStrideIS8_Lj4EEEiS8_)
        .other          _ZN2at6native40_GLOBAL__N__2351210d_8_Shape_cu_49f7391c19CatArrayBatchedCopyINS1_10OpaqueTypeILj8EEEjLi1ELi64ELi64EEEvPT_NS1_25CatArrInputTensorMetadataIS5_T0_XT2_EXT3_EEENS1_16TensorSizeStrideIS8_Lj4EEEiS8_,@"STO_CUDA_ENTRY STV_DEFAULT"
_ZN2at6native40_GLOBAL__N__2351210d_8_Shape_cu_49f7391c19CatArrayBatchedCopyINS1_10OpaqueTypeILj8EEEjLi1ELi64ELi64EEEvPT_NS1_25CatArrInputTensorMetadataIS5_T0_XT2_EXT3_EEENS1_16TensorSizeStrideIS8_Lj4EEEiS8_:
        /* <DEDUP_REMOVED lines=28> */
.L_x_172:
[----:B-12---:R-:W-:-:S06]  /*01c0*/  IMAD.WIDE.U32 R10, R9, 0x8, R2 ;  /* 0x00000008090a7825 */ /* 0x006fcc00078e0002 */
[----:B------:R-:W2:Y:S01]  /*01d0*/  LDG.E.64 R10, desc[UR6][R10.64] ;  /* 0x000000060a0a7981 */ /* 0x000ea2000c1e1b00 */
[C---:B---3--:R-:W-:Y:S01]  /*01e0*/  IMAD R5, R9.reuse, UR5, R8 ;  /* 0x0000000509057c24 */ /* 0x048fe2000f8e0208 */
[----:B------:R-:W-:-:S03]  /*01f0*/  IADD3 R9, R9, UR4, RZ ;  /* 0x0000000409097c10 */ /* 0x000fc6000fffe0ff */
[----:B------:R-:W-:Y:S01]  /*0200*/  IMAD.WIDE.U32 R4, R5, 0x8, R6 ;  /* 0x0000000805047825 */ /* 0x000fe200078e0006 */
[----:B------:R-:W-:-:S04]  /*0210*/  ISETP.GE.U32.AND P0, PT, R9, R0, PT ;  /* 0x000000000900720c */ /* 0x000fc80003f06070 */
[----:B--2---:R2:W-:Y:S09]  /*0220*/  STG.E.64 desc[UR6][R4.64], R10 ;  /* 0x0000000a04007986 */ /* 0x0045f2000c101b06 */
[----:B------:R-:W-:Y:S05]  /*0230*/  @!P0 BRA `(.L_x_172) ;  /* 0xfffffffc00e08947 */ /* 0x000fea000383ffff */
[----:B------:R-:W-:Y:S05]  /*0240*/  EXIT ;  /* 0x000000000000794d */ /* 0x000fea0003800000 */
.L_x_171:
[----:B0-2---:R-:W-:-:S04]  /*0250*/  IMAD R7, R12, R9, RZ ;  /* 0x000000090c077224 */ /* 0x005fc800078e02ff */
[----:B-1----:R-:W-:-:S06]  /*0260*/  IMAD.WIDE.U32 R6, R7, 0x8, R2 ;  /* 0x0000000807067825 */ /* 0x002fcc00078e0002 */
[----:B------:R-:W2:Y:S01]  /*0270*/  LDG.E.64 R6, desc[UR6][R6.64] ;  /* 0x0000000606067981 */ /* 0x000ea2000c1e1b00 */
[C---:B------:R-:W-:Y:S01]  /*0280*/  IMAD R11, R9.reuse, UR8, R8 ;  /* 0x00000008090b7c24 */ /* 0x040fe2000f8e0208 */
[----:B------:R-:W-:-:S03]  /*0290*/  IADD3 R9, R9, UR4, RZ ;  /* 0x0000000409097c10 */ /* 0x000fc6000fffe0ff */
[----:B---3--:R-:W-:Y:S01]  /*02a0*/  IMAD.WIDE.U32 R10, R11, 0x8, R4 ;  /* 0x000000080b0a7825 */ /* 0x008fe200078e0004 */
[----:B------:R-:W-:-:S04]  /*02b0*/  ISETP.GE.U32.AND P0, PT, R9, R0, PT ;  /* 0x000000000900720c */ /* 0x000fc80003f06070 */
[----:B--2---:R2:W-:Y:S09]  /*02c0*/  STG.E.64 desc[UR6][R10.64], R6 ;  /* 0x000000060a007986 */ /* 0x0045f2000c101b06 */
[----:B------:R-:W-:Y:S05]  /*02d0*/  @!P0 BRA `(.L_x_171) ;  /* 0xfffffffc00dc8947 */ /* 0x000fea000383ffff */
[----:B------:R-:W-:Y:S05]  /*02e0*/  EXIT ;  /* 0x000000000000794d */ /* 0x000fea0003800000 */
.L_x_173:
        /* <DEDUP_REMOVED lines=9> */
.L_x_1015:


//--------------------- .text._ZN2at6native40_GLOBAL__N__2351210d_8_Shape_cu_49f7391c26CatArrayBatchedCopy_contigINS1_10OpaqueTypeILj8EEEjLi1ELi64ELi64EEEvPT_NS1_25CatArrInputTensorMetadataIS5_T0_XT2_EXT3_EEENS1_16TensorSizeStrideIS8_Lj4EEEiS8_ --------------------------
	.section	.text._ZN2at6native40_GLOBAL__N__2351210d_8_Shape_cu_49f7391c26CatArrayBatchedCopy_contigINS1_10OpaqueTypeILj8EEEjLi1ELi64ELi64EEEvPT_NS1_25CatArrInputTensorMetadataIS5_T0_XT2_EXT3_EEENS1_16TensorSizeStrideIS8_Lj4EEEiS8_,"ax",@progbits
	.align	128
.text._ZN2at6native40_GLOBAL__N__2351210d_8_Shape_cu_49f7391c26CatArrayBatchedCopy_contigINS1_10OpaqueTypeILj8EEEjLi1ELi64ELi64EEEvPT_NS1_25CatArrInputTensorMetadataIS5_T0_XT2_EXT3_EEENS1_16TensorSizeStrideIS8_Lj4EEEiS8_:
        .type           _ZN2at6native40_GLOBAL__N__2351210d_8_Shape_cu_49f7391c26CatArrayBatchedCopy_contigINS1_10OpaqueTypeILj8EEEjLi1ELi64ELi64EEEvPT_NS1_25CatArrInputTensorMetadataIS5_T0_XT2_EXT3_EEENS1_16TensorSizeStrideIS8_Lj4EEEiS8_,@function
        .size           _ZN2at6native40_GLOBAL__N__2351210d_8_Shape_cu_49f7391c26CatArrayBatchedCopy_contigINS1_10OpaqueTypeILj8EEEjLi1ELi64ELi64EEEvPT_NS1_25CatArrInputTensorMetadataIS5_T0_XT2_EXT3_EEENS1_16TensorSizeStrideIS8_Lj4EEEiS8_,(.L_x_1016 - _ZN2at6native40_GLOBAL__N__2351210d_8_Shape_cu_49f7391c26CatArrayBatchedCopy_contigINS1_10OpaqueTypeILj8EEEjLi1ELi64ELi64EEEvPT_NS1_25CatArrInputTensorMetadataIS5_T0_XT2_EXT3_EEENS1_16TensorSizeStrideIS8_Lj4EEEiS8_)
        .other          _ZN2at6native40_GLOBAL__N__2351210d_8_Shape_cu_49f7391c26CatArrayBatchedCopy_contigINS1_10OpaqueTypeILj8EEEjLi1ELi64ELi64EEEvPT_NS1_25CatArrInputTensorMetadataIS5_T0_XT2_EXT3_EEENS1_16TensorSizeStrideIS8_Lj4EEEiS8_,@"STO_CUDA_ENTRY STV_DEFAULT"
_ZN2at6native40_GLOBAL__N__2351210d_8_Shape_cu_49f7391c26CatArrayBatchedCopy_contigINS1_10OpaqueTypeILj8EEEjLi1ELi64ELi64EEEvPT_NS1_25CatArrInputTensorMetadataIS5_T0_XT2_EXT3_EEENS1_16TensorSizeStrideIS8_Lj4EEEiS8_:
        /* <DEDUP_REMOVED lines=21> */
.L_x_174:
[----:B0-2---:R-:W-:-:S06]  /*0150*/  IMAD.WIDE.U32 R6, R0, 0x8, R2 ;  /* 0x0000000800067825 */ /* 0x005fcc00078e0002 */
[----:B------:R-:W2:Y:S01]  /*0160*/  LDG.E.64 R6, desc[UR6][R6.64] ;  /* 0x0000000606067981 */ /* 0x000ea2000c1e1b00 */
[C---:B------:R-:W-:Y:S01]  /*0170*/  IMAD R5, R0.reuse, UR5, R13 ;  /* 0x0000000500057c24 */ /* 0x040fe2000f8e020d */
[----:B------:R-:W-:-:S03]  /*0180*/  IADD3 R0, R0, UR4, RZ ;  /* 0x0000000400007c10 */ /* 0x000fc6000fffe0ff */
[----:B-1----:R-:W-:Y:S01]  /*0190*/  IMAD.WIDE.U32 R4, R5, 0x8, R8 ;  /* 0x0000000805047825 */ /* 0x002fe200078e0008 */
[----:B------:R-:W-:-:S04]  /*01a0*/  ISETP.GE.U32.AND P0, PT, R0, R11, PT ;  /* 0x0000000b0000720c */ /* 0x000fc80003f06070 */
[----:B--2---:R0:W-:Y:S09]  /*01b0*/  STG.E.64 desc[UR6][R4.64], R6 ;  /* 0x0000000604007986 */ /* 0x0041f2000c101b06 */
[----:B------:R-:W-:Y:S05]  /*01c0*/  @!P0 BRA `(.L_x_174) ;  /* 0xfffffffc00e08947 */ /* 0x000fea000383ffff */
[----:B------:R-:W-:Y:S05]  /*01d0*/  EXIT ;  /* 0x000000000000794d */ /* 0x000fea0003800000 */
.L_x_175:
        /* <DEDUP_REMOVED lines=10> */
.L_x_1016:


//--------------------- .text._ZN2at6native40_GLOBAL__N__2351210d_8_Shape_cu_49f7391c35CatArrayBatchedCopy_alignedK_contigINS1_10OpaqueTypeILj8EEEjLi1ELi64ELi64ELi8EEEvPT_NS1_25CatArrInputTensorMetadataIS5_T0_XT2_EXT3_EEENS1_16TensorSizeStrideIS8_Lj4EEEiS8_ --------------------------
	.section	.text._ZN2at6native40_GLOBAL__N__2351210d_8_Shape_cu_49f7391c35CatArrayBatchedCopy_alignedK_contigINS1_10OpaqueTypeILj8EEEjLi1ELi64ELi64ELi8EEEvPT_NS1_25CatArrInputTensorMetadataIS5_T0_XT2_EXT3_EEENS1_16TensorSizeStrideIS8_Lj4EEEiS8_,"ax",@progbits
	.align	128
.text._ZN2at6native40_GLOBAL__N__2351210d_8_Shape_cu_49f7391c35CatArrayBatchedCopy_alignedK_contigINS1_10OpaqueTypeILj8EEEjLi1ELi64ELi64ELi8EEEvPT_NS1_25CatArrInputTensorMetadataIS5_T0_XT2_EXT3_EEENS1_16TensorSizeStrideIS8_Lj4EEEiS8_:
        .type           _ZN2at6native40_GLOBAL__N__2351210d_8_Shape_cu_49f7391c35CatArrayBatchedCopy_alignedK_contigINS1_10OpaqueTypeILj8EEEjLi1ELi64ELi64ELi8EEEvPT_NS1_25CatArrInputTensorMetadataIS5_T0_XT2_EXT3_EEENS1_16TensorSizeStrideIS8_Lj4EEEiS8_,@function
        .size           _ZN2at6native40_GLOBAL__N__2351210d_8_Shape_cu_49f7391c35CatArrayBatchedCopy_alignedK_contigINS1_10OpaqueTypeILj8EEEjLi1ELi64ELi64ELi8EEEvPT_NS1_25CatArrInputTensorMetadataIS5_T0_XT2_EXT3_EEENS1_16TensorSizeStrideIS8_Lj4EEEiS8_,(.L_x_1017 - _ZN2at6native40_GLOBAL__N__2351210d_8_Shape_cu_49f7391c35CatArrayBatchedCopy_alignedK_contigINS1_10OpaqueTypeILj8EEEjLi1ELi64ELi64ELi8EEEvPT_NS1_25CatArrInputTensorMetadataIS5_T0_XT2_EXT3_EEENS1_16TensorSizeStrideIS8_Lj4EEEiS8_)
        .other          _ZN2at6native40_GLOBAL__N__2351210d_8_Shape_cu_49f7391c35CatArrayBatchedCopy_alignedK_contigINS1_10OpaqueTypeILj8EEEjLi1ELi64ELi64ELi8EEEvPT_NS1_25CatArrInputTensorMetadataIS5_T0_XT2_EXT3_EEENS1_16TensorSizeStrideIS8_Lj4EEEiS8_,@"STO_CUDA_ENTRY STV_DEFAULT"
_ZN2at6native40_GLOBAL__N__2351210d_8_Shape_cu_49f7391c35CatArrayBatchedCopy_alignedK_contigINS1_10OpaqueTypeILj8EEEjLi1ELi64ELi64ELi8EEEvPT_NS1_25CatArrInputTensorMetadataIS5_T0_XT2_EXT3_EEENS1_16TensorSizeStrideIS8_Lj4EEEiS8_:
        /* <DEDUP_REMOVED lines=12> */
[----:B------:R-:W-:Y:S01]  /*00c0*/  VIADD R3, R5, 0x1 ;  /* 0x0000000105037836 */ /* 0x000fe20000000000 */
[----:B------:R-:W-:Y:S01]  /*00d0*/  SHF.L.U32 R2, R7, 0x3, RZ ;  /* 0x0000000307027819 */ /* 0x000fe200000006ff */
[----:B------:R-:W-:Y:S01]  /*00e0*/  ULDC UR7, c[0x0][0xf7c] ;  /* 0x0003df0000077ab9 */ /* 0x000fe20000000800 */
[----:B------:R-:W-:Y:S01]  /*00f0*/  ULDC.64 UR4, c[0x0][0x208] ;  /* 0x0000820000047ab9 */ /* 0x000fe20000000a00 */
[----:B------:R-:W-:Y:S01]  /*0100*/  ULDC UR8, c[0x0][0xf68] ;  /* 0x0003da0000087ab9 */ /* 0x000fe20000000800 */
[----:B------:R-:W-:Y:S01]  /*0110*/  ISETP.GT.U32.AND P0, PT, R3, R0, PT ;  /* 0x000000000300720c */ /* 0x000fe20003f04070 */
[----:B------:R-:W-:Y:S01]  /*0120*/  BSSY B0, `(.L_x_176) ;  /* 0x0000010000007945 */ /* 0x000fe20003800000 */
[----:B------:R-:W1:Y:S01]  /*0130*/  LDC.64 R2, c[0x0][R2+0x218] ;  /* 0x0000860002027b82 */ /* 0x000e620000000a00 */
[----:B0-----:R-:W-:-:S10]  /*0140*/  IMAD R6, R6, UR7, RZ ;  /* 0x0000000706067c24 */ /* 0x001fd4000f8e02ff */
[----:B------:R-:W-:Y:S05]  /*0150*/  @P0 BRA `(.L_x_177) ;  /* 0x0000000000300947 */ /* 0x000fea0003800000 */
[----:B------:R-:W0:Y:S08]  /*0160*/  LDC R4, c[0x0][0xc] ;  /* 0x00000300ff047b82 */ /* 0x000e300000000800 */
[----:B------:R-:W2:Y:S01]  /*0170*/  LDC.64 R12, c[0x0][0x210] ;  /* 0x00008400ff0c7b82 */ /* 0x000ea20000000a00 */
[----:B0-----:R-:W-:-:S07]  /*0180*/  IMAD R4, R4, UR6, RZ ;  /* 0x0000000604047c24 */ /* 0x001fce000f8e02ff */
.L_x_178:
[----:B01----:R-:W-:-:S06]  /*0190*/  IMAD.WIDE.U32 R8, R5, 0x8, R2 ;  /* 0x0000000805087825 */ /* 0x003fcc00078e0002 */
[----:B------:R-:W3:Y:S01]  /*01a0*/  LDG.E.64 R8, desc[UR4][R8.64] ;  /* 0x0000000408087981 */ /* 0x000ee2000c1e1b00 */
[----:B------:R-:W-:Y:S01]  /*01b0*/  IMAD R11, R5, UR8, R6 ;  /* 0x00000008050b7c24 */ /* 0x000fe2000f8e0206 */
[----:B------:R-:W-:-:S03]  /*01c0*/  IADD3 R5, R4, R5, RZ ;  /* 0x0000000504057210 */ /* 0x000fc60007ffe0ff */
[----:B--2---:R-:W-:-:S04]  /*01d0*/  IMAD.WIDE.U32 R10, R11, 0x8, R12 ;  /* 0x000000080b0a7825 */ /* 0x004fc800078e000c */
[----:B------:R-:W-:-:S05]  /*01e0*/  VIADD R7, R5, 0x1 ;  /* 0x0000000105077836 */ /* 0x000fca0000000000 */
[----:B------:R-:W-:Y:S01]  /*01f0*/  ISETP.GT.U32.AND P0, PT, R7, R0, PT ;  /* 0x000000000700720c */ /* 0x000fe20003f04070 */
[----:B---3--:R0:W-:-:S12]  /*0200*/  STG.E.64 desc[UR4][R10.64], R8 ;  /* 0x000000080a007986 */ /* 0x0081d8000c101b04 */
[----:B------:R-:W-:Y:S05]  /*0210*/  @!P0 BRA `(.L_x_178) ;  /* 0xfffffffc00dc8947 */ /* 0x000fea000383ffff */
.L_x_177:
[----:B------:R-:W-:Y:S05]  /*0220*/  BSYNC B0 ;  /* 0x0000000000007941 */ /* 0x000fea0003800000 */
.L_x_176:
[----:B------:R-:W-:-:S13]  /*0230*/  ISETP.GT.U32.AND P0, PT, R0, R5, PT ;  /* 0x000000050000720c */ /* 0x000fda0003f04070 */
[----:B------:R-:W-:Y:S05]  /*0240*/  @!P0 EXIT ;  /* 0x000000000000894d */ /* 0x000fea0003800000 */
[-C--:B------:R-:W-:Y:S01]  /*0250*/  IADD3 R4, R0, -R5.reuse, RZ ;  /* 0x8000000500047210 */ /* 0x080fe20007ffe0ff */
[----:B------:R-:W-:Y:S01]  /*0260*/  BSSY B0, `(.L_x_179) ;  /* 0x0000011000007945 */ /* 0x000fe20003800000 */
[----:B------:R-:W-:Y:S02]  /*0270*/  MOV R7, R5 ;  /* 0x0000000500077202 */ /* 0x000fe40000000f00 */
[----:B------:R-:W-:-:S13]  /*0280*/  LOP3.LUT P0, R4, R4, 0x3, RZ, 0xc0, !PT ;  /* 0x0000000304047812 */ /* 0x000fda000780c0ff */
[----:B------:R-:W-:Y:S05]  /*0290*/  @!P0 BRA `(.L_x_180) ;  /* 0x0000000000348947 */ /* 0x000fea0003800000 */
[----:B------:R-:W2:Y:S01]  /*02a0*/  LDC R14, c[0x0][0xf68] ;  /* 0x0003da00ff0e7b82 */ /* 0x000ea20000000800 */
[----:B------:R-:W-:-:S07]  /*02b0*/  IMAD.MOV.U32 R7, RZ, RZ, R5 ;  /* 0x000000ffff077224 */ /* 0x000fce00078e0005 */
[----:B------:R-:W3:Y:S01]  /*02c0*/  LDC.64 R12, c[0x0][0x210] ;  /* 0x00008400ff0c7b82 */ /* 0x000ee20000000a00 */
[----:B--2---:R-:W-:-:S07]  /*02d0*/  IMAD R15, R5, R14, R6 ;  /* 0x0000000e050f7224 */ /* 0x004fce00078e0206 */
.L_x_181:
[----:B012---:R-:W-:-:S06]  /*02e0*/  IMAD.WIDE.U32 R10, R7, 0x8, R2 ;  /* 0x00000008070a7825 */ /* 0x007fcc00078e0002 */
[----:B------:R-:W2:Y:S01]  /*02f0*/  LDG.E.64 R10, desc[UR4][R10.64] ;  /* 0x000000040a0a7981 */ /* 0x000ea2000c1e1b00 */
[----:B---3--:R-:W-:Y:S01]  /*0300*/  IMAD.WIDE.U32 R8, R15, 0x8, R12 ;  /* 0x000000080f087825 */ /* 0x008fe200078e000c */
[----:B------:R-:W-:Y:S02]  /*0310*/  IADD3 R4, R4, -0x1, RZ ;  /* 0xffffffff04047810 */ /* 0x000fe40007ffe0ff */
[----:B------:R-:W-:Y:S01]  /*0320*/  IADD3 R7, R7, 0x1, RZ ;  /* 0x0000000107077810 */ /* 0x000fe20007ffe0ff */
[----:B------:R-:W-:Y:S01]  /*0330*/  IMAD.IADD R15, R15, 0x1, R14 ;  /* 0x000000010f0f7824 */ /* 0x000fe200078e020e */
[----:B------:R-:W-:Y:S01]  /*0340*/  ISETP.NE.AND P0, PT, R4, RZ, PT ;  /* 0x000000ff0400720c */ /* 0x000fe20003f05270 */
[----:B--2---:R2:W-:-:S12]  /*0350*/  STG.E.64 desc[UR4][R8.64], R10 ;  /* 0x0000000a08007986 */ /* 0x0045d8000c101b04 */
[----:B------:R-:W-:Y:S05]  /*0360*/  @P0 BRA `(.L_x_181) ;  /* 0xfffffffc00dc0947 */ /* 0x000fea000383ffff */
.L_x_180:
[----:B------:R-:W-:Y:S05]  /*0370*/  BSYNC B0 ;  /* 0x0000000000007941 */ /* 0x000fea0003800000 */
.L_x_179:
[----:B------:R-:W-:-:S04]  /*0380*/  LOP3.LUT R5, RZ, R5, RZ, 0x33, !PT ;  /* 0x00000005ff057212 */ /* 0x000fc800078e33ff */
[----:B------:R-:W-:-:S04]  /*0390*/  IADD3 R5, R0, R5, RZ ;  /* 0x0000000500057210 */ /* 0x000fc80007ffe0ff */
[----:B------:R-:W-:-:S13]  /*03a0*/  ISETP.GE.U32.AND P0, PT, R5, 0x3, PT ;  /* 0x000000030500780c */ /* 0x000fda0003f06070 */
[----:B------:R-:W-:Y:S05]  /*03b0*/  @!P0 EXIT ;  /* 0x000000000000894d */ /* 0x000fea0003800000 */
[----:B0-2---:R-:W0:Y:S01]  /*03c0*/  LDC R9, c[0x0][0xf68] ;  /* 0x0003da00ff097b82 */ /* 0x005e220000000800 */
[C---:B------:R-:W-:Y:S01]  /*03d0*/  IADD3 R8, R7.reuse, 0x1, RZ ;  /* 0x0000000107087810 */ /* 0x040fe20007ffe0ff */
[C---:B------:R-:W-:Y:S01]  /*03e0*/  VIADD R10, R7.reuse, 0x2 ;  /* 0x00000002070a7836 */ /* 0x040fe20000000000 */
[----:B------:R-:W-:-:S05]  /*03f0*/  IADD3 R11, R7, 0x3, RZ ;  /* 0x00000003070b7810 */ /* 0x000fca0007ffe0ff */
[----:B------:R-:W2:Y:S01]  /*0400*/  LDC.64 R4, c[0x0][0x210] ;  /* 0x00008400ff047b82 */ /* 0x000ea20000000a00 */
[-CC-:B0-----:R-:W-:Y:S02]  /*0410*/  IMAD R8, R8, R9.reuse, R6.reuse ;  /* 0x0000000908087224 */ /* 0x181fe400078e0206 */
[-CC-:B------:R-:W-:Y:S02]  /*0420*/  IMAD R10, R10, R9.reuse, R6.reuse ;  /* 0x000000090a0a7224 */ /* 0x180fe400078e0206 */
[-CC-:B------:R-:W-:Y:S02]  /*0430*/  IMAD R11, R11, R9.reuse, R6.reuse ;  /* 0x000000090b0b7224 */ /* 0x180fe400078e0206 */
[----:B------:R-:W-:-:S07]  /*0440*/  IMAD R6, R7, R9, R6 ;  /* 0x0000000907067224 */ /* 0x000fce00078e0206 */
.L_x_182:
[----:B-1----:R-:W-:-:S06]  /*0450*/  IMAD.WIDE.U32 R18, R7, 0x8, R2 ;  /* 0x0000000807127825 */ /* 0x002fcc00078e0002 */
[----:B------:R-:W3:Y:S01]  /*0460*/  LDG.E.64 R18, desc[UR4][R18.64] ;  /* 0x0000000412127981 */ /* 0x000ee2000c1e1b00 */
[----:B------:R-:W-:Y:S01]  /*0470*/  IADD3 R17, R7, 0x1, RZ ;  /* 0x0000000107117810 */ /* 0x000fe20007ffe0ff */
[----:B0-2---:R-:W-:-:S04]  /*0480*/  IMAD.WIDE.U32 R12, R6, 0x8, R4 ;  /* 0x00000008060c7825 */ /* 0x005fc800078e0004 */
[----:B------:R-:W-:-:S04]  /*0490*/  IMAD.WIDE.U32 R16, R17, 0x8, R2 ;  /* 0x0000000811107825 */ /* 0x000fc800078e0002 */
[----:B---3--:R-:W-:Y:S01]  /*04a0*/  IMAD.MOV.U32 R23, RZ, RZ, R19 ;  /* 0x000000ffff177224 */ /* 0x008fe200078e0013 */
[----:B------:R-:W-:-:S05]  /*04b0*/  MOV R22, R18 ;  /* 0x0000001200167202 */ /* 0x000fca0000000f00 */
[----:B------:R0:W-:Y:S04]  /*04c0*/  STG.E.64 desc[UR4][R12.64], R22 ;  /* 0x000000160c007986 */ /* 0x0001e8000c101b04 */
[----:B------:R-:W2:Y:S01]  /*04d0*/  LDG.E.64 R16, desc[UR4][R16.64] ;  /* 0x0000000410107981 */ /* 0x000ea2000c1e1b00 */
[----:B------:R-:W-:Y:S01]  /*04e0*/  IADD3 R21, R7, 0x2, RZ ;  /* 0x0000000207157810 */ /* 0x000fe20007ffe0ff */
[----:B------:R-:W-:-:S04]  /*04f0*/  IMAD.WIDE.U32 R14, R8, 0x8, R4 ;  /* 0x00000008080e7825 */ /* 0x000fc800078e0004 */
[----:B------:R-:W-:Y:S01]  /*0500*/  IMAD.WIDE.U32 R20, R21, 0x8, R2 ;  /* 0x0000000815147825 */ /* 0x000fe200078e0002 */
[----:B--2---:R1:W-:Y:S05]  /*0510*/  STG.E.64 desc[UR4][R14.64], R16 ;  /* 0x000000100e007986 */ /* 0x0043ea000c101b04 */
[----:B------:R-:W1:Y:S01]  /*0520*/  LDG.E.64 R20, desc[UR4][R20.64] ;  /* 0x0000000414147981 */ /* 0x000e62000c1e1b00 */
[----:B------:R-:W-:Y:S02]  /*0530*/  VIADD R25, R7, 0x3 ;  /* 0x0000000307197836 */ /* 0x000fe40000000000 */
[----:B------:R-:W-:-:S04]  /*0540*/  IMAD.WIDE.U32 R18, R10, 0x8, R4 ;  /* 0x000000080a127825 */ /* 0x000fc800078e0004 */
[----:B0-----:R-:W-:Y:S01]  /*0550*/  IMAD.WIDE.U32 R22, R25, 0x8, R2 ;  /* 0x0000000819167825 */ /* 0x001fe200078e0002 */
[----:B-1----:R-:W-:Y:S02]  /*0560*/  MOV R15, R21 ;  /* 0x00000015000f7202 */ /* 0x002fe40000000f00 */
[----:B------:R-:W-:-:S05]  /*0570*/  MOV R14, R20 ;  /* 0x00000014000e7202 */ /* 0x000fca0000000f00 */
[----:B------:R0:W-:Y:S04]  /*0580*/  STG.E.64 desc[UR4][R18.64], R14 ;  /* 0x0000000e12007986 */ /* 0x0001e8000c101b04 */
[----:B------:R-:W0:Y:S01]  /*0590*/  LDG.E.64 R22, desc[UR4][R22.64] ;  /* 0x0000000416167981 */ /* 0x000e22000c1e1b00 */
[----:B------:R-:W-:Y:S01]  /*05a0*/  IMAD.WIDE.U32 R12, R11, 0x8, R4 ;  /* 0x000000080b0c7825 */ /* 0x000fe200078e0004 */
[----:B------:R-:W-:Y:S02]  /*05b0*/  IADD3 R7, R7, 0x4, RZ ;  /* 0x0000000407077810 */ /* 0x000fe40007ffe0ff */
[C---:B------:R-:W-:Y:S01]  /*05c0*/  LEA R10, R9.reuse, R10, 0x2 ;  /* 0x0000000a090a7211 */ /* 0x040fe200078e10ff */
[----:B------:R-:W-:Y:S01]  /*05d0*/  IMAD R8, R9, 0x4, R8 ;  /* 0x0000000409087824 */ /* 0x000fe200078e0208 */
[----:B------:R-:W-:-:S02]  /*05e0*/  ISETP.GE.U32.AND P0, PT, R7, R0, PT ;  /* 0x000000000700720c */ /* 0x000fc40003f06070 */
[C---:B------:R-:W-:Y:S02]  /*05f0*/  LEA R11, R9.reuse, R11, 0x2 ;  /* 0x0000000b090b7211 */ /* 0x040fe400078e10ff */
[----:B------:R-:W-:Y:S01]  /*0600*/  LEA R6, R9, R6, 0x2 ;  /* 0x0000000609067211 */ /* 0x000fe200078e10ff */
[----:B0-----:R-:W-:Y:S01]  /*0610*/  IMAD.MOV.U32 R15, RZ, RZ, R23 ;  /* 0x000000ffff0f7224 */ /* 0x001fe200078e0017 */
[----:B------:R-:W-:-:S05]  /*0620*/  MOV R14, R22 ;  /* 0x00000016000e7202 */ /* 0x000fca0000000f00 */
[----:B------:R0:W-:Y:S02]  /*0630*/  STG.E.64 desc[UR4][R12.64], R14 ;  /* 0x0000000e0c007986 */ /* 0x0001e4000c101b04 */
[----:B------:R-:W-:Y:S05]  /*0640*/  @!P0 BRA `(.L_x_182) ;  /* 0xfffffffc00808947 */ /* 0x000fea000383ffff */
[----:B------:R-:W-:Y:S05]  /*0650*/  EXIT ;  /* 0x000000000000794d */ /* 0x000fea0003800000 */
.L_x_183:
        /* <DEDUP_REMOVED lines=10> */
.L_x_1017:


//--------------------- .text._ZN2at6native40_GLOBAL__N__2351210d_8_Shape_cu_49f7391c35CatArrayBatchedCopy_alignedK_contigINS1_10OpaqueTypeILj8EEEjLi1ELi64ELi64ELi16EEEvPT_NS1_25CatArrInputTensorMetadataIS5_T0_XT2_EXT3_EEENS1_16TensorSizeStrideIS8_Lj4EEEiS8_ --------------------------
	.section	.text._ZN2at6native40_GLOBAL__N__2351210d_8_Shape_cu_49f7391c35CatArrayBatchedCopy_alignedK_contigINS1_10OpaqueTypeILj8EEEjLi1ELi64ELi64ELi16EEEvPT_NS1_25CatArrInputTensorMetadataIS5_T0_XT2_EXT3_EEENS1_16TensorSizeStrideIS8_Lj4EEEiS8_,"ax",@progbits
	.align	128
.text._ZN2at6native40_GLOBAL__N__2351210d_8_Shape_cu_49f7391c35CatArrayBatchedCopy_alignedK_contigINS1_10OpaqueTypeILj8EEEjLi1ELi64ELi64ELi16EEEvPT_NS1_25CatArrInputTensorMetadataIS5_T0_XT2_EXT3_EEENS1_16TensorSizeStrideIS8_Lj4EEEiS8_:
        .type           _ZN2at6native40_GLOBAL__N__2351210d_8_Shape_cu_49f7391c35CatArrayBatchedCopy_alignedK_contigINS1_10OpaqueTypeILj8EEEjLi1ELi64ELi64ELi16EEEvPT_NS1_25CatArrInputTensorMetadataIS5_T0_XT2_EXT3_EEENS1_16TensorSizeStrideIS8_Lj4EEEiS8_,@function
        .size           _ZN2at6native40_GLOBAL__N__2351210d_8_Shape_cu_49f7391c35CatArrayBatchedCopy_alignedK_contigINS1_10OpaqueTypeILj8EEEjLi1ELi64ELi64ELi16EEEvPT_NS1_25CatArrInputTensorMetadataIS5_T0_XT2_EXT3_EEENS1_16TensorSizeStrideIS8_Lj4EEEiS8_,(.L_x_1018 - _ZN2at6native40_GLOBAL__N__2351210d_8_Shape_cu_49f7391c35CatArrayBatchedCopy_alignedK_contigINS1_10OpaqueTypeILj8EEEjLi1ELi64ELi64ELi16EEEvPT_NS1_25CatArrInputTensorMetadataIS5_T0_XT2_EXT3_EEENS1_16TensorSizeStrideIS8_Lj4EEEiS8_)
        .other          _ZN2at6native40_GLOBAL__N__2351210d_8_Shape_cu_49f7391c35CatArrayBatchedCopy_alignedK_contigINS1_10OpaqueTypeILj8EEEjLi1ELi64ELi64ELi16EEEvPT_NS1_25CatArrInputTensorMetadataIS5_T0_XT2_EXT3_EEENS1_16TensorSizeStrideIS8_Lj4EEEiS8_,@"STO_CUDA_ENTRY STV_DEFAULT"
_ZN2at6native40_GLOBAL__N__2351210d_8_Shape_cu_49f7391c35CatArrayBatchedCopy_alignedK_contigINS1_10OpaqueTypeILj8EEEjLi1ELi64ELi64ELi16EEEvPT_NS1_25CatArrInputTensorMetadataIS5_T0_XT2_EXT3_EEENS1_16TensorSizeStrideIS8_Lj4EEEiS8_:
        /* <DEDUP_REMOVED lines=8> */
[----:B-1----:R-:W-:-:S04]  /*0080*/  IMAD R2, R2, UR6, R3 ;  /* 0x0000000602027c24 */ /* 0x002fc8000f8e0203 */
[----:B------:R-:W-:-:S05]  /*0090*/  IMAD.SHL.U32 R9, R2, 0x2, RZ ;  /* 0x0000000202097824 */ /* 0x000fca00078e00ff */
[----:B0-----:R-:W-:-:S13]  /*00a0*/  ISETP.GE.U32.AND P0, PT, R9, R0, PT ;  /* 0x000000000900720c */ /* 0x001fda0003f06070 */
[----:B------:R-:W-:Y:S05]  /*00b0*/  @P0 EXIT ;  /* 0x000000000000094d */ /* 0x000fea0003800000 */
[----:B------:R-:W0:Y:S01]  /*00c0*/  LDC R8, c[0x0][R4+0x410] ;  /* 0x0001040004087b82 */ /* 0x000e220000000800 */
[----:B------:R-:W-:Y:S01]  /*00d0*/  IADD3 R3, R9, 0x2, RZ ;  /* 0x0000000209037810 */ /* 0x000fe20007ffe0ff */
[----:B------:R-:W-:Y:S01]  /*00e0*/  ULDC UR7, c[0x0][0xf7c] ;  /* 0x0003df0000077ab9 */ /* 0x000fe20000000800 */
[----:B------:R-:W-:Y:S01]  /*00f0*/  SHF.L.U32 R2, R5, 0x3, RZ ;  /* 0x0000000305027819 */ /* 0x000fe200000006ff */
[----:B------:R-:W-:Y:S01]  /*0100*/  ULDC.64 UR4, c[0x0][0x208] ;  /* 0x0000820000047ab9 */ /* 0x000fe20000000a00 */
[----:B------:R-:W-:Y:S01]  /*0110*/  ISETP.GT.U32.AND P0, PT, R3, R0, PT ;  /* 0x000000000300720c */ /* 0x000fe20003f04070 */
[----:B------:R-:W-:Y:S01]  /*0120*/  ULDC UR8, c[0x0][0xf68] ;  /* 0x0003da0000087ab9 */ /* 0x000fe20000000800 */
[----:B------:R-:W-:Y:S02]  /*0130*/  BSSY B0, `(.L_x_184) ;  /* 0x0000015000007945 */ /* 0x000fe40003800000 */
[----:B------:R-:W1:Y:S01]  /*0140*/  LDC.64 R2, c[0x0][R2+0x218] ;  /* 0x0000860002027b82 */ /* 0x000e620000000a00 */
[----:B0-----:R-:W-:-:S08]  /*0150*/  IMAD R8, R8, UR7, RZ ;  /* 0x0000000708087c24 */ /* 0x001fd0000f8e02ff */
[----:B------:R-:W-:Y:S05]  /*0160*/  @P0 BRA `(.L_x_185) ;  /* 0x0000000000440947 */ /* 0x000fea0003800000 */
[----:B------:R-:W0:Y:S08]  /*0170*/  LDC R16, c[0x0][0xc] ;  /* 0x00000300ff107b82 */ /* 0x000e300000000800 */
[----:B------:R-:W2:Y:S01]  /*0180*/  LDC.64 R10, c[0x0][0x210] ;  /* 0x00008400ff0a7b82 */ /* 0x000ea20000000a00 */
[----:B0-----:R-:W-:-:S07]  /*0190*/  IMAD R16, R16, UR6, RZ ;  /* 0x0000000610107c24 */ /* 0x001fce000f8e02ff */
.L_x_186:
[----:B-1----:R-:W-:-:S06]  /*01a0*/  IMAD.WIDE.U32 R4, R9, 0x8, R2 ;  /* 0x0000000809047825 */ /* 0x002fcc00078e0002 */
[----:B0-----:R-:W3:Y:S01]  /*01b0*/  LDG.E.128 R4, desc[UR4][R4.64] ;  /* 0x0000000404047981 */ /* 0x001ee2000c1e1d00 */
[----:B------:R-:W-:Y:S02]  /*01c0*/  IMAD R13, R9, UR8, R8 ;  /* 0x00000008090d7c24 */ /* 0x000fe4000f8e0208 */
[----:B------:R-:W-:Y:S02]  /*01d0*/  IMAD R9, R16, 0x2, R9 ;  /* 0x0000000210097824 */ /* 0x000fe400078e0209 */
[C---:B------:R-:W-:Y:S02]  /*01e0*/  VIADD R15, R13.reuse, UR8 ;  /* 0x000000080d0f7c36 */ /* 0x040fe40008000000 */
[----:B--2---:R-:W-:-:S04]  /*01f0*/  IMAD.WIDE.U32 R12, R13, 0x8, R10 ;  /* 0x000000080d0c7825 */ /* 0x004fc800078e000a */
[----:B------:R-:W-:Y:S01]  /*0200*/  IMAD.WIDE.U32 R14, R15, 0x8, R10 ;  /* 0x000000080f0e7825 */ /* 0x000fe200078e000a */
[----:B---3--:R-:W-:Y:S02]  /*0210*/  MOV R18, R4 ;  /* 0x0000000400127202 */ /* 0x008fe40000000f00 */
[----:B------:R-:W-:Y:S02]  /*0220*/  MOV R19, R5 ;  /* 0x0000000500137202 */ /* 0x000fe40000000f00 */
[----:B------:R-:W-:-:S03]  /*0230*/  IADD3 R5, R9, 0x2, RZ ;  /* 0x0000000209057810 */ /* 0x000fc60007ffe0ff */
[----:B------:R0:W-:Y:S01]  /*0240*/  STG.E.64 desc[UR4][R12.64], R18 ;  /* 0x000000120c007986 */ /* 0x0001e2000c101b04 */
[----:B------:R-:W-:-:S03]  /*0250*/  ISETP.GT.U32.AND P0, PT, R5, R0, PT ;  /* 0x000000000500720c */ /* 0x000fc60003f04070 */
[----:B------:R0:W-:Y:S10]  /*0260*/  STG.E.64 desc[UR4][R14.64], R6 ;  /* 0x000000060e007986 */ /* 0x0001f4000c101b04 */
[----:B------:R-:W-:Y:S05]  /*0270*/  @!P0 BRA `(.L_x_186) ;  /* 0xfffffffc00c88947 */ /* 0x000fea000383ffff */
.L_x_185:
[----:B------:R-:W-:Y:S05]  /*0280*/  BSYNC B0 ;  /* 0x0000000000007941 */ /* 0x000fea0003800000 */
.L_x_184:
[----:B------:R-:W-:-:S13]  /*0290*/  ISETP.GT.U32.AND P0, PT, R0, R9, PT ;  /* 0x000000090000720c */ /* 0x000fda0003f04070 */
[----:B------:R-:W-:Y:S05]  /*02a0*/  @!P0 EXIT ;  /* 0x000000000000894d */ /* 0x000fea0003800000 */
[----:B------:R-:W-:Y:S01]  /*02b0*/  IADD3 R4, R0, -R9, RZ ;  /* 0x8000000900047210 */ /* 0x000fe20007ffe0ff */
[----:B------:R-:W-:Y:S01]  /*02c0*/  BSSY B0, `(.L_x_187) ;  /* 0x0000012000007945 */ /* 0x000fe20003800000 */
[----:B0-----:R-:W-:Y:S02]  /*02d0*/  IMAD.MOV.U32 R7, RZ, RZ, R9 ;  /* 0x000000ffff077224 */ /* 0x001fe400078e0009 */
[----:B------:R-:W-:-:S13]  /*02e0*/  LOP3.LUT P0, R4, R4, 0x3, RZ, 0xc0, !PT ;  /* 0x0000000304047812 */ /* 0x000fda000780c0ff */
[----:B------:R-:W-:Y:S05]  /*02f0*/  @!P0 BRA `(.L_x_188) ;  /* 0x0000000000388947 */ /* 0x000fea0003800000 */
[----:B------:R-:W0:Y:S01]  /*0300*/  LDC R14, c[0x0][0xf68] ;  /* 0x0003da00ff0e7b82 */ /* 0x000e220000000800 */
[----:B------:R-:W-:Y:S02]  /*0310*/  MOV R6, R4 ;  /* 0x0000000400067202 */ /* 0x000fe40000000f00 */
[----:B------:R-:W-:-:S05]  /*0320*/  MOV R7, R9 ;  /* 0x0000000900077202 */ /* 0x000fca0000000f00 */
[----:B------:R-:W2:Y:S01]  /*0330*/  LDC.64 R12, c[0x0][0x210] ;  /* 0x00008400ff0c7b82 */ /* 0x000ea20000000a00 */
[----:B0-----:R-:W-:-:S07]  /*0340*/  IMAD R15, R9, R14, R8 ;  /* 0x0000000e090f7224 */ /* 0x001fce00078e0208 */
.L_x_189:
[----:B01----:R-:W-:-:S06]  /*0350*/  IMAD.WIDE.U32 R10, R7, 0x8, R2 ;  /* 0x00000008070a7825 */ /* 0x003fcc00078e0002 */
[----:B------:R-:W3:Y:S01]  /*0360*/  LDG.E.64 R10, desc[UR4][R10.64] ;  /* 0x000000040a0a7981 */ /* 0x000ee2000c1e1b00 */
[----:B--2---:R-:W-:Y:S01]  /*0370*/  IMAD.WIDE.U32 R4, R15, 0x8, R12 ;  /* 0x000000080f047825 */ /* 0x004fe200078e000c */
[----:B------:R-:W-:Y:S02]  /*0380*/  IADD3 R7, R7, 0x1, RZ ;  /* 0x0000000107077810 */ /* 0x000fe40007ffe0ff */
[----:B------:R-:W-:Y:S01]  /*0390*/  IADD3 R15, R15, R14, RZ ;  /* 0x0000000e0f0f7210 */ /* 0x000fe20007ffe0ff */
[----:B------:R-:W-:-:S05]  /*03a0*/  VIADD R6, R6, 0xffffffff ;  /* 0xffffffff06067836 */ /* 0x000fca0000000000 */
[----:B------:R-:W-:Y:S01]  /*03b0*/  ISETP.NE.AND P0, PT, R6, RZ, PT ;  /* 0x000000ff0600720c */ /* 0x000fe20003f05270 */
[----:B---3--:R0:W-:-:S12]  /*03c0*/  STG.E.64 desc[UR4][R4.64], R10 ;  /* 0x0000000a04007986 */ /* 0x0081d8000c101b04 */
[----:B------:R-:W-:Y:S05]  /*03d0*/  @P0 BRA `(.L_x_189) ;  /* 0xfffffffc00dc0947 */ /* 0x000fea000383ffff */
.L_x_188:
[----:B------:R-:W-:Y:S05]  /*03e0*/  BSYNC B0 ;  /* 0x0000000000007941 */ /* 0x000fea0003800000 */
.L_x_187:
[----:B0-----:R-:W-:-:S05]  /*03f0*/  LOP3.LUT R5, RZ, R9, RZ, 0x33, !PT ;  /* 0x00000009ff057212 */ /* 0x001fca00078e33ff */
[----:B------:R-:W-:-:S05]  /*0400*/  IMAD.IADD R5, R0, 0x1, R5 ;  /* 0x0000000100057824 */ /* 0x000fca00078e0205 */
[----:B------:R-:W-:-:S13]  /*0410*/  ISETP.GE.U32.AND P0, PT, R5, 0x3, PT ;  /* 0x000000030500780c */ /* 0x000fda0003f06070 */
[----:B------:R-:W-:Y:S05]  /*0420*/  @!P0 EXIT ;  /* 0x000000000000894d */ /* 0x000fea0003800000 */
[----:B------:R-:W0:Y:S01]  /*0430*/  LDC R9, c[0x0][0xf68] ;  /* 0x0003da00ff097b82 */ /* 0x000e220000000800 */
        /* <DEDUP_REMOVED lines=8> */
.L_x_190:
[----:B-1----:R-:W-:-:S06]  /*04c0*/  IMAD.WIDE.U32 R18, R7, 0x8, R2 ;  /* 0x0000000807127825 */ /* 0x002fcc00078e0002 */
[----:B------:R-:W3:Y:S01]  /*04d0*/  LDG.E.64 R18, desc[UR4][R18.64] ;  /* 0x0000000412127981 */ /* 0x000ee2000c1e1b00 */
[----:B------:R-:W-:Y:S01]  /*04e0*/  IADD3 R17, R7, 0x1, RZ ;  /* 0x0000000107117810 */ /* 0x000fe20007ffe0ff */
[----:B0-2---:R-:W-:-:S04]  /*04f0*/  IMAD.WIDE.U32 R12, R8, 0x8, R4 ;  /* 0x00000008080c7825 */ /* 0x005fc800078e0004 */
[----:B------:R-:W-:Y:S01]  /*0500*/  IMAD.WIDE.U32 R16, R17, 0x8, R2 ;  /* 0x0000000811107825 */ /* 0x000fe200078e0002 */
[----:B---3--:R-:W-:-:S03]  /*0510*/  MOV R23, R19 ;  /* 0x0000001300177202 */ /* 0x008fc60000000f00 */
[----:B------:R-:W-:-:S05]  /*0520*/  IMAD.MOV.U32 R22, RZ, RZ, R18 ;  /* 0x000000ffff167224 */ /* 0x000fca00078e0012 */
[----:B------:R0:W-:Y:S04]  /*0530*/  STG.E.64 desc[UR4][R12.64], R22 ;  /* 0x000000160c007986 */ /* 0x0001e8000c101b04 */
[----:B------:R-:W2:Y:S01]  /*0540*/  LDG.E.64 R16, desc[UR4][R16.64] ;  /* 0x0000000410107981 */ /* 0x000ea2000c1e1b00 */
[----:B------:R-:W-:Y:S01]  /*0550*/  IADD3 R21, R7, 0x2, RZ ;  /* 0x0000000207157810 */ /* 0x000fe20007ffe0ff */
[----:B------:R-:W-:-:S04]  /*0560*/  IMAD.WIDE.U32 R14, R6, 0x8, R4 ;  /* 0x00000008060e7825 */ /* 0x000fc800078e0004 */
[----:B------:R-:W-:Y:S01]  /*0570*/  IMAD.WIDE.U32 R20, R21, 0x8, R2 ;  /* 0x0000000815147825 */ /* 0x000fe200078e0002 */
[----:B--2---:R1:W-:Y:S05]  /*0580*/  STG.E.64 desc[UR4][R14.64], R16 ;  /* 0x000000100e007986 */ /* 0x0043ea000c101b04 */
[----:B------:R-:W1:Y:S01]  /*0590*/  LDG.E.64 R20, desc[UR4][R20.64] ;  /* 0x0000000414147981 */ /* 0x000e62000c1e1b00 */
[----:B------:R-:W-:Y:S01]  /*05a0*/  IADD3 R25, R7, 0x3, RZ ;  /* 0x0000000307197810 */ /* 0x000fe20007ffe0ff */
[----:B------:R-:W-:-:S04]  /*05b0*/  IMAD.WIDE.U32 R18, R10, 0x8, R4 ;  /* 0x000000080a127825 */ /* 0x000fc800078e0004 */
[----:B0-----:R-:W-:-:S04]  /*05c0*/  IMAD.WIDE.U32 R22, R25, 0x8, R2 ;  /* 0x0000000819167825 */ /* 0x001fc800078e0002 */
[----:B-1----:R-:W-:Y:S01]  /*05d0*/  IMAD.MOV.U32 R15, RZ, RZ, R21 ;  /* 0x000000ffff0f7224 */ /* 0x002fe200078e0015 */
        /* <DEDUP_REMOVED lines=9> */
[----:B------:R-:W-:Y:S02]  /*0670*/  LEA R8, R9, R8, 0x2 ;  /* 0x0000000809087211 */ /* 0x000fe400078e10ff */
[----:B0-----:R-:W-:Y:S01]  /*0680*/  MOV R15, R23 ;  /* 0x00000017000f7202 */ /* 0x001fe20000000f00 */
[----:B------:R-:W-:-:S05]  /*0690*/  IMAD.MOV.U32 R14, RZ, RZ, R22 ;  /* 0x000000ffff0e7224 */ /* 0x000fca00078e0016 */
[----:B------:R0:W-:Y:S01]  /*06a0*/  STG.E.64 desc[UR4][R12.64], R14 ;  /* 0x0000000e0c007986 */ /* 0x0001e2000c101b04 */
[----:B------:R-:W-:Y:S05]  /*06b0*/  @!P0 BRA `(.L_x_190) ;  /* 0xfffffffc00808947 */ /* 0x000fea000383ffff */
[----:B------:R-:W-:Y:S05]  /*06c0*/  EXIT ;  /* 0x000000000000794d */ /* 0x000fea0003800000 */
.L_x_191:
        /* <DEDUP_REMOVED lines=11> */
.L_x_1018:


//--------------------- .text._ZN2at6native40_GLOBAL__N__2351210d_8_Shape_cu_49f7391c30CatArrayBatchedCopy_vectorizedINS1_10OpaqueTypeILj8EEEjLi1ELi64ELi64ELi16ELi2EEEvPcNS1_25CatArrInputTensorMetadataIT_T0_XT2_EXT3_EEENS1_16TensorSizeStrideIS8_Lj4EEEiS8_ --------------------------
	.section	.text._ZN2at6native40_GLOBAL__N__2351210d_8_Shape_cu_49f7391c30CatArrayBatchedCopy_vectorizedINS1_10OpaqueTypeILj8EEEjLi1ELi64ELi64ELi16ELi2EEEvPcNS1_25CatArrInputTensorMetadataIT_T0_XT2_EXT3_EEENS1_16TensorSizeStrideIS8_Lj4EEEiS8_,"ax",@progbits
	.align	128
.text._ZN2at6native40_GLOBAL__N__2351210d_8_Shape_cu_49f7391c30CatArrayBatchedCopy_vectorizedINS1_10OpaqueTypeILj8EEEjLi1ELi64ELi64ELi16ELi2EEEvPcNS1_25CatArrInputTensorMetadataIT_T0_XT2_EXT3_EEENS1_16TensorSizeStrideIS8_Lj4EEEiS8_:
        .type           _ZN2at6native40_GLOBAL__N__2351210d_8_Shape_cu_49f7391c30CatArrayBatchedCopy_vectorizedINS1_10OpaqueTypeILj8EEEjLi1ELi64ELi64ELi16ELi2EEEvPcNS1_25CatArrInputTensorMetadataIT_T0_XT2_EXT3_EEENS1_16TensorSizeStrideIS8_Lj4EEEiS8_,@function
        .size           _ZN2at6native40_GLOBAL__N__2351210d_8_Shape_cu_49f7391c30CatArrayBatchedCopy_vectorizedINS1_10OpaqueTypeILj8EEEjLi1ELi64ELi64ELi16ELi2EEEvPcNS1_25CatArrInputTensorMetadataIT_T0_XT2_EXT3_EEENS1_16TensorSizeStrideIS8_Lj4EEEiS8_,(.L_x_1019 - _ZN2at6native40_GLOBAL__N__2351210d_8_Shape_cu_49f7391c30CatArrayBatchedCopy_vectorizedINS1_10OpaqueTypeILj8EEEjLi1ELi64ELi64ELi16ELi2EEEvPcNS1_25CatArrInputTensorMetadataIT_T0_XT2_EXT3_EEENS1_16TensorSizeStrideIS8_Lj4EEEiS8_)
        .other          _ZN2at6native40_GLOBAL__N__2351210d_8_Shape_cu_49f7391c30CatArrayBatchedCopy_vectorizedINS1_10OpaqueTypeILj8EEEjLi1ELi64ELi64ELi16ELi2EEEvPcNS1_25CatArrInputTensorMetadataIT_T0_XT2_EXT3_EEENS1_16TensorSizeStrideIS8_Lj4EEEiS8_,@"STO_CUDA_ENTRY STV_DEFAULT"
_ZN2at6native40_GLOBAL__N__2351210d_8_Shape_cu_49f7391c30CatArrayBatchedCopy_vectorizedINS1_10OpaqueTypeILj8EEEjLi1ELi64ELi64ELi16ELi2EEEvPcNS1_25CatArrInputTensorMetadataIT_T0_XT2_EXT3_EEENS1_16TensorSizeStrideIS8_Lj4EEEiS8_:
        /* <DEDUP_REMOVED lines=12> */
[----:B------:R-:W0:Y:S01]  /*00c0*/  LDC R4, c[0x0][R4+0x410] ;  /* 0x0001040004047b82 */ /* 0x000e220000000800 */
[----:B------:R-:W-:Y:S01]  /*00d0*/  SHF.L.U32 R2, R5, 0x3, RZ ;  /* 0x0000000305027819 */ /* 0x000fe200000006ff */
[----:B------:R-:W-:Y:S01]  /*00e0*/  ULDC UR6, c[0x0][0xf7c] ;  /* 0x0003df0000067ab9 */ /* 0x000fe20000000800 */
[----:B------:R-:W-:Y:S01]  /*00f0*/  ULDC UR5, c[0x0][0xc] ;  /* 0x0000030000057ab9 */ /* 0x000fe20000000800 */
[----:B------:R-:W-:Y:S01]  /*0100*/  ULDC.64 UR8, c[0x0][0x210] ;  /* 0x0000840000087ab9 */ /* 0x000fe20000000a00 */
[----:B------:R-:W-:-:S03]  /*0110*/  UIMAD UR4, UR4, UR5, URZ ;  /* 0x00000005040472a4 */ /* 0x000fc6000f8e023f */
[----:B------:R-:W1:Y:S01]  /*0120*/  LDC.64 R2, c[0x0][R2+0x218] ;  /* 0x0000860002027b82 */ /* 0x000e620000000a00 */
[----:B------:R-:W-:Y:S01]  /*0130*/  ULDC UR5, c[0x0][0xf68] ;  /* 0x0003da0000057ab9 */ /* 0x000fe20000000800 */
[----:B0-----:R-:W-:Y:S01]  /*0140*/  IMAD R5, R4, UR6, RZ ;  /* 0x0000000604057c24 */ /* 0x001fe2000f8e02ff */
[----:B------:R-:W-:-:S04]  /*0150*/  ULDC.64 UR6, c[0x0][0x208] ;  /* 0x0000820000067ab9 */ /* 0x000fc80000000a00 */
[----:B------:R-:W-:-:S07]  /*0160*/  SHF.R.U32.HI R10, RZ, 0x1, R5 ;  /* 0x00000001ff0a7819 */ /* 0x000fce0000011605 */
.L_x_192:
[----:B01----:R-:W-:-:S06]  /*0170*/  IMAD.WIDE.U32 R4, R0, 0x10, R2 ;  /* 0x0000001000047825 */ /* 0x003fcc00078e0002 */
[----:B------:R-:W2:Y:S01]  /*0180*/  LDG.E.128 R4, desc[UR6][R4.64] ;  /* 0x0000000604047981 */ /* 0x000ea2000c1e1d00 */
[C---:B------:R-:W-:Y:S01]  /*0190*/  IMAD R9, R0.reuse, UR5, RZ ;  /* 0x0000000500097c24 */ /* 0x040fe2000f8e02ff */
[----:B------:R-:W-:-:S04]  /*01a0*/  IADD3 R0, R0, UR4, RZ ;  /* 0x0000000400007c10 */ /* 0x000fc8000fffe0ff */
        /* <DEDUP_REMOVED lines=8> */
.L_x_193:
        /* <DEDUP_REMOVED lines=13> */
.L_x_1019:


//--------------------- .text._ZN2at6native40_GLOBAL__N__2351210d_8_Shape_cu_49f7391c19CatArrayBatchedCopyINS1_10OpaqueTypeILj4EEEjLi4ELi64ELi64EEEvPT_NS1_25CatArrInputTensorMetadataIS5_T0_XT2_EXT3_EEENS1_16TensorSizeStrideIS8_Lj4EEEiS8_ --------------------------
	.section	.text._ZN2at6native40_GLOBAL__N__2351210d_8_Shape_cu_49f7391c19CatArrayBatchedCopyINS1_10OpaqueTypeILj4EEEjLi4ELi64ELi64EEEvPT_NS1_25CatArrInputTensorMetadataIS5_T0_XT2_EXT3_EEENS1_16TensorSizeStrideIS8_Lj4EEEiS8_,"ax",@progbits
	.align	128
.text._ZN2at6native40_GLOBAL__N__2351210d_8_Shape_cu_49f7391c19CatArrayBatchedCopyINS1_10OpaqueTypeILj4EEEjLi4ELi64ELi64EEEvPT_NS1_25CatArrInputTensorMetadataIS5_T0_XT2_EXT3_EEENS1_16TensorSizeStrideIS8_Lj4EEEiS8_:
        .type           _ZN2at6native40_GLOBAL__N__2351210d_8_Shape_cu_49f7391c19CatArrayBatchedCopyINS1_10OpaqueTypeILj4EEEjLi4ELi64ELi64EEEvPT_NS1_25CatArrInputTensorMetadataIS5_T0_XT2_EXT3_EEENS1_16TensorSizeStrideIS8_Lj4EEEiS8_,@function
        .size           _ZN2at6native40_GLOBAL__N__2351210d_8_Shape_cu_49f7391c19CatArrayBatchedCopyINS1_10OpaqueTypeILj4EEEjLi4ELi64ELi64EEEvPT_NS1_25CatArrInputTensorMetadataIS5_T0_XT2_EXT3_EEENS1_16TensorSizeStrideIS8_Lj4EEEiS8_,(.L_x_1020 - _ZN2at6native40_GLOBAL__N__2351210d_8_Shape_cu_49f7391c19CatArrayBatchedCopyINS1_10OpaqueTypeILj4EEEjLi4ELi64ELi64EEEvPT_NS1_25CatArrInputTensorMetadataIS5_T0_XT2_EXT3_EEENS1_16TensorSizeStrideIS8_Lj4EEEiS8_)
        .other          _ZN2at6native40_GLOBAL__N__2351210d_8_Shape_cu_49f7391c19CatArrayBatchedCopyINS1_10OpaqueTypeILj4EEEjLi4ELi64ELi64EEEvPT_NS1_25CatArrInputTensorMetadataIS5_T0_XT2_EXT3_EEENS1_16TensorSizeStrideIS8_Lj4EEEiS8_,@"STO_CUDA_ENTRY STV_DEFAULT"
_ZN2at6native40_GLOBAL__N__2351210d_8_Shape_cu_49f7391c19CatArrayBatchedCopyINS1_10OpaqueTypeILj4EEEjLi4ELi64ELi64EEEvPT_NS1_25CatArrInputTensorMetadataIS5_T0_XT2_EXT3_EEENS1_16TensorSizeStrideIS8_Lj4EEEiS8_:
        /* <DEDUP_REMOVED lines=64> */
[----:B------:R-:W-:Y:S02]  /*0400*/  LOP3.LUT R8, RZ, UR8, RZ, 0x33, !PT ;  /* 0x00000008ff087c12 */ /* 0x000fe4000f8e33ff */
[----:B------:R-:W-:-:S07]  /*0410*/  LOP3.LUT R9, RZ, UR9, RZ, 0x33, !PT ;  /* 0x00000009ff097c12 */ /* 0x000fce000f8e33ff */
.L_x_196:
[----:B------:R-:W-:-:S04]  /*0420*/  IMAD.MOV.U32 R11, RZ, RZ, 0x4 ;  /* 0x00000004ff0b7424 */ /* 0x000fc800078e00ff */
[----:B0-----:R-:W-:-:S06]  /*0430*/  IMAD.WIDE.U32 R10, R0, R11, UR4 ;  /* 0x00000004000a7e25 */ /* 0x001fcc000f8e000b */
[----:B------:R0:W2:Y:S01]  /*0440*/  LDG.E R10, desc[UR20][R10.64] ;  /* 0x000000140a0a7981 */ /* 0x0000a2000c1e1900 */
        /* <DEDUP_REMOVED lines=11> */
[----:B0-----:R-:W-:-:S05]  /*0500*/  IMAD R11, R14, UR9, R13 ;  /* 0x000000090e0b7c24 */ /* 0x001fca000f8e020d */
        /* <DEDUP_REMOVED lines=8> */
[----:B------:R-:W-:-:S03]  /*0590*/  IADD3 R11, -R15, RZ, RZ ;  /* 0x000000ff0f0b7210 */ /* 0x000fc60007ffe1ff */
[----:B------:R-:W-:Y:S02]  /*05a0*/  IMAD R14, R14, UR9, R13 ;  /* 0x000000090e0e7c24 */ /* 0x000fe4000f8e020d */
[----:B------:R-:W-:-:S05]  /*05b0*/  IMAD R11, R11, UR10, R12 ;  /* 0x0000000a0b0b7c24 */ /* 0x000fca000f8e020c */
[----:B------:R-:W-:-:S13]  /*05c0*/  ISETP.GE.U32.AND P3, PT, R11, UR10, PT ;  /* 0x0000000a0b007c0c */ /* 0x000fda000bf66070 */
[----:B------:R-:W-:Y:S01]  /*05d0*/  @P3 VIADD R11, R11, -UR10 ;  /* 0x8000000a0b0b3c36 */ /* 0x000fe20008000000 */
[----:B------:R-:W-:-:S04]  /*05e0*/  @P3 IADD3 R15, R15, 0x1, RZ ;  /* 0x000000010f0f3810 */ /* 0x000fc80007ffe0ff */
[----:B------:R-:W-:Y:S01]  /*05f0*/  ISETP.GE.U32.AND P4, PT, R11, UR10, PT ;  /* 0x0000000a0b007c0c */ /* 0x000fe2000bf86070 */
[----:B------:R-:W-:-:S04]  /*0600*/  IMAD.MOV R11, RZ, RZ, -R13 ;  /* 0x000000ffff0b7224 */ /* 0x000fc800078e0a0d */
[----:B------:R-:W-:Y:S01]  /*0610*/  IMAD R11, R11, UR8, R0 ;  /* 0x000000080b0b7c24 */ /* 0x000fe2000f8e0200 */
[----:B------:R-:W-:-:S03]  /*0620*/  IADD3 R0, R0, UR7, RZ ;  /* 0x0000000700007c10 */ /* 0x000fc6000fffe0ff */
[----:B------:R-:W-:Y:S01]  /*0630*/  IMAD R11, R11, UR13, RZ ;  /* 0x0000000d0b0b7c24 */ /* 0x000fe2000f8e02ff */
[----:B------:R-:W-:-:S03]  /*0640*/  ISETP.GE.U32.AND P3, PT, R0, UR16, PT ;  /* 0x0000001000007c0c */ /* 0x000fc6000bf66070 */
[----:B------:R-:W-:Y:S01]  /*0650*/  @P4 IADD3 R15, R15, 0x1, RZ ;  /* 0x000000010f0f4810 */ /* 0x000fe20007ffe0ff */
[----:B------:R-:W-:-:S03]  /*0660*/  IMAD R11, R14, UR12, R11 ;  /* 0x0000000c0e0b7c24 */ /* 0x000fc6000f8e020b */
[----:B------:R-:W-:-:S04]  /*0670*/  SEL R15, R6, R15, !P2 ;  /* 0x0000000f060f7207 */ /* 0x000fc80005000000 */
[----:B------:R-:W-:-:S05]  /*0680*/  IADD3 R13, -R15, RZ, RZ ;  /* 0x000000ff0f0d7210 */ /* 0x000fca0007ffe1ff */
[----:B------:R-:W-:Y:S02]  /*0690*/  IMAD R12, R13, UR10, R12 ;  /* 0x0000000a0d0c7c24 */ /* 0x000fe4000f8e020c */
[----:B------:R-:W-:Y:S02]  /*06a0*/  IMAD.U32 R13, RZ, RZ, UR11 ;  /* 0x0000000bff0d7e24 */ /* 0x000fe4000f8e00ff */
[----:B------:R-:W-:-:S04]  /*06b0*/  IMAD R12, R12, UR15, R11 ;  /* 0x0000000f0c0c7c24 */ /* 0x000fc8000f8e020b */
[----:B------:R-:W-:-:S04]  /*06c0*/  IMAD R12, R15, UR14, R12 ;  /* 0x0000000e0f0c7c24 */ /* 0x000fc8000f8e020c */
[----:B------:R-:W-:-:S04]  /*06d0*/  IMAD R13, R13, UR6, R12 ;  /* 0x000000060d0d7c24 */ /* 0x000fc8000f8e020c */
[----:B-1----:R-:W-:-:S05]  /*06e0*/  IMAD.WIDE.U32 R12, R13, 0x4, R2 ;  /* 0x000000040d0c7825 */ /* 0x002fca00078e0002 */
[----:B--2---:R0:W-:Y:S01]  /*06f0*/  STG.E desc[UR20][R12.64], R10 ;  /* 0x0000000a0c007986 */ /* 0x0041e2000c101914 */
[----:B------:R-:W-:Y:S05]  /*0700*/  @!P3 BRA `(.L_x_196) ;  /* 0xfffffffc0044b947 */ /* 0x000fea000383ffff */
[----:B------:R-:W-:Y:S05]  /*0710*/  BSYNC B0 ;  /* 0x0000000000007941 */ /* 0x000fea0003800000 */
.L_x_195:
[----:B------:R-:W-:Y:S05]  /*0720*/  EXIT ;  /* 0x000000000000794d */ /* 0x000fea0003800000 */
.L_x_194:
        /* <DEDUP_REMOVED lines=22> */
[----:B0-----:R-:W0:Y:S01]  /*0890*/  MUFU.RCP R3, R3 ;  /* 0x0000000300037308 */ /* 0x001e220000001000 */
[----:B------:R-:W-:-:S07]  /*08a0*/  LOP3.LUT R16, RZ, UR11, RZ, 0x33, !PT ;  /* 0x0000000bff107c12 */ /* 0x000fce000f8e33ff */
        /* <DEDUP_REMOVED lines=9> */
[----:B--2---:R-:W-:-:S07]  /*0940*/  VIADD R9, R10, 0xffffffe ;  /* 0x0ffffffe0a097836 */ /* 0x004fce0000000000 */
[----:B------:R-:W2:Y:S01]  /*0950*/  MUFU.RCP R8, R8 ;  /* 0x0000000800087308 */ /* 0x000ea20000001000 */
[----:B-1----:R-:W-:Y:S01]  /*0960*/  IADD3 R10, R2, 0xffffffe, RZ ;  /* 0x0ffffffe020a7810 */ /* 0x002fe20007ffe0ff */
[----:B------:R-:W-:-:S06]  /*0970*/  IMAD R2, RZ, RZ, -UR9 ;  /* 0x80000009ff027e24 */ /* 0x000fcc000f8e02ff */
[----:B------:R-:W1:Y:S01]  /*0980*/  F2I.FTZ.U32.TRUNC.NTZ R7, R7 ;  /* 0x0000000700077305 */ /* 0x000e62000021f000 */
[----:B0-----:R-:W-:Y:S01]  /*0990*/  IADD3 R12, R6, 0xffffffe, RZ ;  /* 0x0ffffffe060c7810 */ /* 0x001fe20007ffe0ff */
[----:B------:R-:W-:-:S06]  /*09a0*/  IMAD.MOV.U32 R6, RZ, RZ, RZ ;  /* 0x000000ffff067224 */ /* 0x000fcc00078e00ff */
[----:B------:R-:W0:Y:S01]  /*09b0*/  F2I.FTZ.U32.TRUNC.NTZ R3, R5 ;  /* 0x0000000500037305 */ /* 0x000e22000021f000 */
[----:B--2---:R-:W-:Y:S02]  /*09c0*/  IADD3 R4, R8, 0xffffffe, RZ ;  /* 0x0ffffffe08047810 */ /* 0x004fe40007ffe0ff */
[----:B------:R-:W-:Y:S01]  /*09d0*/  IADD3 R8, RZ, -UR10, RZ ;  /* 0x8000000aff087c10 */ /* 0x000fe2000fffe0ff */
[----:B-1----:R-:W-:-:S04]  /*09e0*/  IMAD R15, R15, R7, RZ ;  /* 0x000000070f0f7224 */ /* 0x002fc800078e02ff */
[----:B------:R-:W1:Y:S01]  /*09f0*/  F2I.FTZ.U32.TRUNC.NTZ R9, R9 ;  /* 0x0000000900097305 */ /* 0x000e62000021f000 */
[----:B------:R-:W-:-:S04]  /*0a00*/  IMAD.HI.U32 R7, R7, R15, R6 ;  /* 0x0000000f07077227 */ /* 0x000fc800078e0006 */
[----:B0-----:R-:W-:-:S03]  /*0a10*/  IMAD R15, R2, R3, RZ ;  /* 0x00000003020f7224 */ /* 0x001fc600078e02ff */
[----:B------:R0:W2:Y:S01]  /*0a20*/  F2I.FTZ.U32.TRUNC.NTZ R11, R10 ;  /* 0x0000000a000b7305 */ /* 0x0000a2000021f000 */
[----:B------:R-:W-:-:S04]  /*0a30*/  IMAD.MOV.U32 R2, RZ, RZ, RZ ;  /* 0x000000ffff027224 */ /* 0x000fc800078e00ff */
[----:B------:R-:W-:-:S03]  /*0a40*/  IMAD.HI.U32 R6, R3, R15, R2 ;  /* 0x0000000f03067227 */ /* 0x000fc600078e0002 */
[----:B------:R3:W4:Y:S01]  /*0a50*/  F2I.FTZ.U32.TRUNC.NTZ R5, R4 ;  /* 0x0000000400057305 */ /* 0x000722000021f000 */
[----:B-1----:R-:W-:Y:S01]  /*0a60*/  IMAD R15, R8, R9, RZ ;  /* 0x00000009080f7224 */ /* 0x002fe200078e02ff */
[----:B0-----:R-:W-:Y:S01]  /*0a70*/  IADD3 R10, RZ, -UR11, RZ ;  /* 0x8000000bff0a7c10 */ /* 0x001fe2000fffe0ff */
[----:B------:R-:W-:-:S04]  /*0a80*/  HFMA2.MMA R8, -RZ, RZ, 0, 0 ;  /* 0x00000000ff087435 */ /* 0x000fc800000001ff */
[----:B--2---:R-:W-:Y:S01]  /*0a90*/  IMAD R3, R10, R11, RZ ;  /* 0x0000000b0a037224 */ /* 0x004fe200078e02ff */
[----:B------:R-:W-:Y:S01]  /*0aa0*/  MOV R10, RZ ;  /* 0x000000ff000a7202 */ /* 0x000fe20000000f00 */
[----:B------:R0:W1:Y:S01]  /*0ab0*/  F2I.FTZ.U32.TRUNC.NTZ R13, R12 ;  /* 0x0000000c000d7305 */ /* 0x000062000021f000 */
[----:B---3--:R-:W-:-:S03]  /*0ac0*/  MOV R4, RZ ;  /* 0x000000ff00047202 */ /* 0x008fc60000000f00 */
[----:B------:R-:W-:-:S04]  /*0ad0*/  IMAD.HI.U32 R8, R9, R15, R8 ;  /* 0x0000000f09087227 */ /* 0x000fc800078e0008 */
[----:B----4-:R-:W-:Y:S01]  /*0ae0*/  IMAD R2, R5, UR17, RZ ;  /* 0x0000001105027c24 */ /* 0x010fe2000f8e02ff */
[----:B0-----:R-:W-:Y:S01]  /*0af0*/  HFMA2.MMA R12, -RZ, RZ, 0, 0 ;  /* 0x00000000ff0c7435 */ /* 0x001fe200000001ff */
[----:B------:R-:W-:-:S04]  /*0b00*/  IMAD.HI.U32 R9, R11, R3, R10 ;  /* 0x000000030b097227 */ /* 0x000fc800078e000a */
[----:B------:R-:W-:Y:S02]  /*0b10*/  IMAD.MOV R11, RZ, RZ, -R2 ;  /* 0x000000ffff0b7224 */ /* 0x000fe400078e0a02 */
[----:B------:R-:W0:Y:S01]  /*0b20*/  LDC.64 R2, c[0x0][0x210] ;  /* 0x00008400ff027b82 */ /* 0x000e220000000a00 */
[----:B-1----:R-:W-:Y:S01]  /*0b30*/  IMAD R15, R17, R13, RZ ;  /* 0x0000000d110f7224 */ /* 0x002fe200078e02ff */
[----:B------:R-:W-:-:S03]  /*0b40*/  LOP3.LUT R17, RZ, UR14, RZ, 0x33, !PT ;  /* 0x0000000eff117c12 */ /* 0x000fc6000f8e33ff */
[----:B------:R-:W-:Y:S01]  /*0b50*/  IMAD.HI.U32 R10, R13, R15, R12 ;  /* 0x0000000f0d0a7227 */ /* 0x000fe200078e000c */
[----:B------:R-:W-:Y:S02]  /*0b60*/  LOP3.LUT R13, RZ, UR8, RZ, 0x33, !PT ;  /* 0x00000008ff0d7c12 */ /* 0x000fe4000f8e33ff */
[----:B------:R-:W-:Y:S01]  /*0b70*/  LOP3.LUT R15, RZ, UR10, RZ, 0x33, !PT ;  /* 0x0000000aff0f7c12 */ /* 0x000fe2000f8e33ff */
[----:B------:R-:W-:Y:S01]  /*0b80*/  IMAD.HI.U32 R12, R5, R11, R4 ;  /* 0x0000000b050c7227 */ /* 0x000fe200078e0004 */
[----:B------:R-:W-:-:S07]  /*0b90*/  LOP3.LUT R11, RZ, UR17, RZ, 0x33, !PT ;  /* 0x00000011ff0b7c12 */ /* 0x000fce000f8e33ff */
.L_x_198:
        /* <DEDUP_REMOVED lines=38> */
[----:B------:R-:W-:-:S05]  /*0e00*/  IMAD.WIDE.U32 R4, R4, R5, UR4 ;  /* 0x0000000404047e25 */ /* 0x000fca000f8e0005 */
        /* <DEDUP_REMOVED lines=11> */
[----:B-1----:R-:W-:Y:S01]  /*0ec0*/  IMAD.MOV R5, RZ, RZ, -R21 ;  /* 0x000000ffff057224 */ /* 0x002fe200078e0a15 */
        /* <DEDUP_REMOVED lines=31> */
[----:B--2---:R1:W-:Y:S01]  /*10c0*/  STG.E desc[UR20][R4.64], R19 ;  /* 0x0000001304007986 */ /* 0x0043e2000c101914 */
[----:B------:R-:W-:Y:S05]  /*10d0*/  @!P6 BRA `(.L_x_198) ;  /* 0xfffffff800b0e947 */ /* 0x000fea000383ffff */
[----:B------:R-:W-:Y:S05]  /*10e0*/  BSYNC B0 ;  /* 0x0000000000007941 */ /* 0x000fea0003800000 */
.L_x_197:
[----:B------:R-:W-:Y:S05]  /*10f0*/  EXIT ;  /* 0x000000000000794d */ /* 0x000fea0003800000 */
.L_x_199:
        /* <DEDUP_REMOVED lines=16> */
.L_x_1020:


//--------------------- .text._ZN2at6native40_GLOBAL__N__2351210d_8_Shape_cu_49f7391c26CatArrayBatchedCopy_contigINS1_10OpaqueTypeILj4EEEjLi4ELi64ELi64EEEvPT_NS1_25CatArrInputTensorMetadataIS5_T0_XT2_EXT3_EEENS1_16TensorSizeStrideIS8_Lj4EEEiS8_ --------------------------
	.section	.text._ZN2at6native40_GLOBAL__N__2351210d_8_Shape_cu_49f7391c26CatArrayBatchedCopy_contigINS1_10OpaqueTypeILj4EEEjLi4ELi64ELi64EEEvPT_NS1_25CatArrInputTensorMetadataIS5_T0_XT2_EXT3_EEENS1_16TensorSizeStrideIS8_Lj4EEEiS8_,"ax",@progbits
	.align	128
.text._ZN2at6native40_GLOBAL__N__2351210d_8_Shape_cu_49f7391c26CatArrayBatchedCopy_contigINS1_10OpaqueTypeILj4EEEjLi4ELi64ELi64EEEvPT_NS1_25CatArrInputTensorMetadataIS5_T0_XT2_EXT3_EEENS1_16TensorSizeStrideIS8_Lj4EEEiS8_:
        .type           _ZN2at6native40_GLOBAL__N__2351210d_8_Shape_cu_49f7391c26CatArrayBatchedCopy_contigINS1_10OpaqueTypeILj4EEEjLi4ELi64ELi64EEEvPT_NS1_25CatArrInputTensorMetadataIS5_T0_XT2_EXT3_EEENS1_16TensorSizeStrideIS8_Lj4EEEiS8_,@function
        .size           _ZN2at6native40_GLOBAL__N__2351210d_8_Shape_cu_49f7391c26CatArrayBatchedCopy_contigINS1_10OpaqueTypeILj4EEEjLi4ELi64ELi64EEEvPT_NS1_25CatArrInputTensorMetadataIS5_T0_XT2_EXT3_EEENS1_16TensorSizeStrideIS8_Lj4EEEiS8_,(.L_x_1021 - _ZN2at6native40_GLOBAL__N__2351210d_8_Shape_cu_49f7391c26CatArrayBatchedCopy_contigINS1_10OpaqueTypeILj4EEEjLi4ELi64ELi64EEEvPT_NS1_25CatArrInputTensorMetadataIS5_T0_XT2_EXT3_EEENS1_16TensorSizeStrideIS8_Lj4EEEiS8_)
        .other          _ZN2at6native40_GLOBAL__N__2351210d_8_Shape_cu_49f7391c26CatArrayBatchedCopy_contigINS1_10OpaqueTypeILj4EEEjLi4ELi64ELi64EEEvPT_NS1_25CatArrInputTensorMetadataIS5_T0_XT2_EXT3_EEENS1_16TensorSizeStrideIS8_Lj4EEEiS8_,@"STO_CUDA_ENTRY STV_DEFAULT"
_ZN2at6native40_GLOBAL__N__2351210d_8_Shape_cu_49f7391c26CatArrayBatchedCopy_contigINS1_10OpaqueTypeILj4EEEjLi4ELi64ELi64EEEvPT_NS1_25CatArrInputTensorMetadataIS5_T0_XT2_EXT3_EEENS1_16TensorSizeStrideIS8_Lj4EEEiS8_:
        /* <DEDUP_REMOVED lines=33> */
[----:B------:R-:W3:Y:S08]  /*0210*/  I2F.U32.RP R4, R10 ;  /* 0x0000000a00047306 */ /* 0x000ef00000209000 */
        /* <DEDUP_REMOVED lines=23> */
[----:B------:R-:W-:Y:S01]  /*0390*/  IMAD.MOV R23, RZ, RZ, -R16 ;  /* 0x000000ffff177224 */ /* 0x000fe200078e0a10 */
[----:B------:R-:W-:-:S03]  /*03a0*/  LOP3.LUT R16, RZ, R9, RZ, 0x33, !PT ;  /* 0x00000009ff107212 */ /* 0x000fc600078e33ff */
[----:B--2---:R-:W-:-:S07]  /*03b0*/  IMAD.HI.U32 R14, R7, R23, R6 ;  /* 0x00000017070e7227 */ /* 0x004fce00078e0006 */
.L_x_200:
[----:B0-----:R-:W-:-:S05]  /*03c0*/  IMAD.WIDE.U32 R6, R19, 0x4, R2 ;  /* 0x0000000413067825 */ /* 0x001fca00078e0002 */
[----:B------:R0:W2:Y:S01]  /*03d0*/  LDG.E R21, desc[UR6][R6.64] ;  /* 0x0000000606157981 */ /* 0x0000a2000c1e1900 */
        /* <DEDUP_REMOVED lines=10> */
[----:B0-----:R-:W-:Y:S01]  /*0480*/  IMAD.MOV R6, RZ, RZ, -R23 ;  /* 0x000000ffff067224 */ /* 0x001fe200078e0a17 */
        /* <DEDUP_REMOVED lines=30> */
[----:B--2---:R0:W-:Y:S01]  /*0670*/  STG.E desc[UR6][R6.64], R21 ;  /* 0x0000001506007986 */ /* 0x0041e2000c101906 */
[----:B------:R-:W-:Y:S05]  /*0680*/  @!P3 BRA `(.L_x_200) ;  /* 0xfffffffc004cb947 */ /* 0x000fea000383ffff */
[----:B------:R-:W-:Y:S05]  /*0690*/  EXIT ;  /* 0x000000000000794d */ /* 0x000fea0003800000 */
.L_x_201:
        /* <DEDUP_REMOVED lines=14> */
.L_x_1021:


//--------------------- .text._ZN2at6native40_GLOBAL__N__2351210d_8_Shape_cu_49f7391c35CatArrayBatchedCopy_alignedK_contigINS1_10OpaqueTypeILj4EEEjLi4ELi64ELi64ELi8EEEvPT_NS1_25CatArrInputTensorMetadataIS5_T0_XT2_EXT3_EEENS1_16TensorSizeStrideIS8_Lj4EEEiS8_ --------------------------
	.section	.text._ZN2at6native40_GLOBAL__N__2351210d_8_Shape_cu_49f7391c35CatArrayBatchedCopy_alignedK_contigINS1_10OpaqueTypeILj4EEEjLi4ELi64ELi64ELi8EEEvPT_NS1_25CatArrInputTensorMetadataIS5_T0_XT2_EXT3_EEENS1_16TensorSizeStrideIS8_Lj4EEEiS8_,"ax",@progbits
	.align	128
.text._ZN2at6native40_GLOBAL__N__2351210d_8_Shape_cu_49f7391c35CatArrayBatchedCopy_alignedK_contigINS1_10OpaqueTypeILj4EEEjLi4ELi64ELi64ELi8EEEvPT_NS1_25CatArrInputTensorMetadataIS5_T0_XT2_EXT3_EEENS1_16TensorSizeStrideIS8_Lj4EEEiS8_:
        .type           _ZN2at6native40_GLOBAL__N__2351210d_8_Shape_cu_49f7391c35CatArrayBatchedCopy_alignedK_contigINS1_10OpaqueTypeILj4EEEjLi4ELi64ELi64ELi8EEEvPT_NS1_25CatArrInputTensorMetadataIS5_T0_XT2_EXT3_EEENS1_16TensorSizeStrideIS8_Lj4EEEiS8_,@function
        .size           _ZN2at6native40_GLOBAL__N__2351210d_8_Shape_cu_49f7391c35CatArrayBatchedCopy_alignedK_contigINS1_10OpaqueTypeILj4EEEjLi4ELi64ELi64ELi8EEEvPT_NS1_25CatArrInputTensorMetadataIS5_T0_XT2_EXT3_EEENS1_16TensorSizeStrideIS8_Lj4EEEiS8_,(.L_x_1022 - _ZN2at6native40_GLOBAL__N__2351210d_8_Shape_cu_49f7391c35CatArrayBatchedCopy_alignedK_contigINS1_10OpaqueTypeILj4EEEjLi4ELi64ELi64ELi8EEEvPT_NS1_25CatArrInputTensorMetadataIS5_T0_XT2_EXT3_EEENS1_16TensorSizeStrideIS8_Lj4EEEiS8_)
        .other          _ZN2at6native40_GLOBAL__N__2351210d_8_Shape_cu_49f7391c35CatArrayBatchedCopy_alignedK_contigINS1_10OpaqueTypeILj4EEEjLi4ELi64ELi64ELi8EEEvPT_NS1_25CatArrInputTensorMetadataIS5_T0_XT2_EXT3_EEENS1_16TensorSizeStrideIS8_Lj4EEEiS8_,@"STO_CUDA_ENTRY STV_DEFAULT"
_ZN2at6native40_GLOBAL__N__2351210d_8_Shape_cu_49f7391c35CatArrayBatchedCopy_alignedK_contigINS1_10OpaqueTypeILj4EEEjLi4ELi64ELi64ELi8EEEvPT_NS1_25CatArrInputTensorMetadataIS5_T0_XT2_EXT3_EEENS1_16TensorSizeStrideIS8_Lj4EEEiS8_:
        /* <DEDUP_REMOVED lines=36> */
.L_x_204:
[----:B---3--:R-:W-:-:S06]  /*0240*/  IMAD.WIDE.U32 R8, R5, 0x4, R12 ;  /* 0x0000000405087825 */ /* 0x008fcc00078e000c */
[----:B------:R-:W3:Y:S01]  /*0250*/  LDG.E.64 R8, desc[UR6][R8.64] ;  /* 0x0000000608087981 */ /* 0x000ee2000c1e1b00 */
[----:B0-----:R-:W0:Y:S01]  /*0260*/  I2F.U32.RP R19, R16 ;  /* 0x0000001000137306 */ /* 0x001e220000209000 */
        /* <DEDUP_REMOVED lines=14> */
[----:B------:R-:W-:Y:S01]  /*0350*/  IADD3 R21, RZ, -R15, RZ ;  /* 0x8000000fff157210 */ /* 0x000fe20007ffe0ff */
[C---:B------:R-:W-:Y:S02]  /*0360*/  IMAD.HI.U32 R18, R20.reuse, R5, RZ ;  /* 0x0000000514127227 */ /* 0x040fe400078e00ff */
[----:B------:R0:W1:Y:S02]  /*0370*/  F2I.FTZ.U32.TRUNC.NTZ R11, R10 ;  /* 0x0000000a000b7305 */ /* 0x000064000021f000 */
[----:B------:R-:W-:-:S04]  /*0380*/  IMAD.HI.U32 R20, R20, R17, RZ ;  /* 0x0000001114147227 */ /* 0x000fc800078e00ff */
[----:B------:R-:W-:Y:S01]  /*0390*/  IMAD.MOV R19, RZ, RZ, -R18 ;  /* 0x000000ffff137224 */ /* 0x000fe200078e0a12 */
[----:B------:R-:W-:Y:S01]  /*03a0*/  IADD3 R23, -R20, RZ, RZ ;  /* 0x000000ff14177210 */ /* 0x000fe20007ffe1ff */
[----:B0-----:R-:W-:Y:S02]  /*03b0*/  HFMA2.MMA R10, -RZ, RZ, 0, 0 ;  /* 0x00000000ff0a7435 */ /* 0x001fe400000001ff */
[C---:B------:R-:W-:Y:S02]  /*03c0*/  IMAD R19, R16.reuse, R19, R5 ;  /* 0x0000001310137224 */ /* 0x040fe400078e0205 */
[----:B------:R-:W-:-:S03]  /*03d0*/  IMAD R23, R16, R23, R17 ;  /* 0x0000001710177224 */ /* 0x000fc600078e0211 */
[-C--:B------:R-:W-:Y:S01]  /*03e0*/  ISETP.GE.U32.AND P0, PT, R19, R16.reuse, PT ;  /* 0x000000101300720c */ /* 0x080fe20003f06070 */
[----:B-1----:R-:W-:Y:S01]  /*03f0*/  IMAD R21, R21, R11, RZ ;  /* 0x0000000b15157224 */ /* 0x002fe200078e02ff */
[----:B------:R-:W-:-:S03]  /*0400*/  ISETP.GE.U32.AND P3, PT, R23, R16, PT ;  /* 0x000000101700720c */ /* 0x000fc60003f66070 */
[----:B------:R-:W-:-:S08]  /*0410*/  IMAD.HI.U32 R11, R11, R21, R10 ;  /* 0x000000150b0b7227 */ /* 0x000fd000078e000a */
[----:B------:R-:W-:Y:S01]  /*0420*/  @P0 IADD3 R19, -R16, R19, RZ ;  /* 0x0000001310130210 */ /* 0x000fe20007ffe1ff */
[----:B------:R-:W-:Y:S01]  /*0430*/  @P0 VIADD R18, R18, 0x1 ;  /* 0x0000000112120836 */ /* 0x000fe20000000000 */
[----:B------:R-:W-:Y:S01]  /*0440*/  @P3 IADD3 R20, R20, 0x1, RZ ;  /* 0x0000000114143810 */ /* 0x000fe20007ffe0ff */
[----:B------:R-:W-:Y:S01]  /*0450*/  @P3 IMAD.IADD R23, R23, 0x1, -R16 ;  /* 0x0000000117173824 */ /* 0x000fe200078e0a10 */
[-C--:B------:R-:W-:Y:S02]  /*0460*/  ISETP.GE.U32.AND P1, PT, R19, R16.reuse, PT ;  /* 0x000000101300720c */ /* 0x080fe40003f26070 */
[-C--:B------:R-:W-:Y:S02]  /*0470*/  LOP3.LUT R19, RZ, R16.reuse, RZ, 0x33, !PT ;  /* 0x00000010ff137212 */ /* 0x080fe400078e33ff */
[----:B------:R-:W-:Y:S01]  /*0480*/  ISETP.GE.U32.AND P4, PT, R23, R16, PT ;  /* 0x000000101700720c */ /* 0x000fe20003f86070 */
[----:B------:R-:W-:-:S08]  /*0490*/  IMAD.MOV R23, RZ, RZ, -R4 ;  /* 0x000000ffff177224 */ /* 0x000fd000078e0a04 */
[----:B------:R-:W-:-:S04]  /*04a0*/  @P1 VIADD R18, R18, 0x1 ;  /* 0x0000000112121836 */ /* 0x000fc80000000000 */
[----:B------:R-:W-:Y:S01]  /*04b0*/  @P4 VIADD R20, R20, 0x1 ;  /* 0x0000000114144836 */ /* 0x000fe20000000000 */
[----:B------:R-:W-:-:S04]  /*04c0*/  SEL R18, R19, R18, !P2 ;  /* 0x0000001213127207 */ /* 0x000fc80005000000 */
[----:B------:R-:W-:Y:S01]  /*04d0*/  SEL R20, R19, R20, !P2 ;  /* 0x0000001413147207 */ /* 0x000fe20005000000 */
[----:B------:R-:W-:Y:S01]  /*04e0*/  IMAD.HI.U32 R21, R11, R18, RZ ;  /* 0x000000120b157227 */ /* 0x000fe200078e00ff */
[----:B------:R-:W-:-:S03]  /*04f0*/  ISETP.NE.U32.AND P2, PT, R15, RZ, PT ;  /* 0x000000ff0f00720c */ /* 0x000fc60003f45070 */
[----:B------:R-:W-:Y:S01]  /*0500*/  IMAD.HI.U32 R19, R11, R20, RZ ;  /* 0x000000140b137227 */ /* 0x000fe200078e00ff */
[----:B------:R-:W-:Y:S02]  /*0510*/  IADD3 R10, -R21, RZ, RZ ;  /* 0x000000ff150a7210 */ /* 0x000fe40007ffe1ff */
[----:B------:R-:W-:Y:S01]  /*0520*/  IADD3 R11, R22, 0xffffffe, RZ ;  /* 0x0ffffffe160b7810 */ /* 0x000fe20007ffe0ff */
[----:B------:R-:W-:Y:S01]  /*0530*/  IMAD.MOV R24, RZ, RZ, -R19 ;  /* 0x000000ffff187224 */ /* 0x000fe200078e0a13 */
[-C--:B------:R-:W-:Y:S01]  /*0540*/  LOP3.LUT R22, RZ, R15.reuse, RZ, 0x33, !PT ;  /* 0x0000000fff167212 */ /* 0x080fe200078e33ff */
[C---:B------:R-:W-:Y:S02]  /*0550*/  IMAD R10, R15.reuse, R10, R18 ;  /* 0x0000000a0f0a7224 */ /* 0x040fe400078e0212 */
[----:B------:R-:W-:Y:S01]  /*0560*/  IMAD R24, R15, R24, R20 ;  /* 0x000000180f187224 */ /* 0x000fe200078e0214 */
[----:B------:R-:W0:Y:S02]  /*0570*/  F2I.FTZ.U32.TRUNC.NTZ R11, R11 ;  /* 0x0000000b000b7305 */ /* 0x000e24000021f000 */
[----:B------:R-:W-:-:S02]  /*0580*/  ISETP.GE.U32.AND P0, PT, R10, R15, PT ;  /* 0x0000000f0a00720c */ /* 0x000fc40003f06070 */
[----:B------:R-:W-:-:S11]  /*0590*/  ISETP.GE.U32.AND P3, PT, R24, R15, PT ;  /* 0x0000000f1800720c */ /* 0x000fd60003f66070 */
[----:B------:R-:W-:Y:S01]  /*05a0*/  @P0 IMAD.IADD R10, R10, 0x1, -R15 ;  /* 0x000000010a0a0824 */ /* 0x000fe200078e0a0f */
[----:B------:R-:W-:Y:S01]  /*05b0*/  @P0 IADD3 R21, R21, 0x1, RZ ;  /* 0x0000000115150810 */ /* 0x000fe20007ffe0ff */
[----:B------:R-:W-:Y:S01]  /*05c0*/  @P3 VIADD R19, R19, 0x1 ;  /* 0x0000000113133836 */ /* 0x000fe20000000000 */
[----:B------:R-:W-:Y:S01]  /*05d0*/  @P3 IADD3 R24, -R15, R24, RZ ;  /* 0x000000180f183210 */ /* 0x000fe20007ffe1ff */
[----:B0-----:R-:W-:Y:S01]  /*05e0*/  IMAD R23, R23, R11, RZ ;  /* 0x0000000b17177224 */ /* 0x001fe200078e02ff */
[-C--:B------:R-:W-:Y:S01]  /*05f0*/  ISETP.GE.U32.AND P1, PT, R10, R15.reuse, PT ;  /* 0x0000000f0a00720c */ /* 0x080fe20003f26070 */
[----:B------:R-:W-:Y:S01]  /*0600*/  IMAD.MOV.U32 R10, RZ, RZ, RZ ;  /* 0x000000ffff0a7224 */ /* 0x000fe200078e00ff */
[----:B------:R-:W-:-:S03]  /*0610*/  ISETP.GE.U32.AND P4, PT, R24, R15, PT ;  /* 0x0000000f1800720c */ /* 0x000fc60003f86070 */
[----:B------:R-:W-:-:S08]  /*0620*/  IMAD.HI.U32 R24, R11, R23, R10 ;  /* 0x000000170b187227 */ /* 0x000fd000078e000a */
[----:B------:R-:W-:Y:S02]  /*0630*/  @P1 IADD3 R21, R21, 0x1, RZ ;  /* 0x0000000115151810 */ /* 0x000fe40007ffe0ff */
[----:B------:R-:W-:Y:S02]  /*0640*/  @P4 IADD3 R19, R19, 0x1, RZ ;  /* 0x0000000113134810 */ /* 0x000fe40007ffe0ff */
[C---:B------:R-:W-:Y:S02]  /*0650*/  SEL R11, R22.reuse, R21, !P2 ;  /* 0x00000015160b7207 */ /* 0x040fe40005000000 */
[----:B------:R-:W-:Y:S02]  /*0660*/  SEL R19, R22, R19, !P2 ;  /* 0x0000001316137207 */ /* 0x000fe40005000000 */
[----:B------:R-:W-:Y:S01]  /*0670*/  IADD3 R22, -R11, RZ, RZ ;  /* 0x000000ff0b167210 */ /* 0x000fe20007ffe1ff */
[----:B------:R-:W-:Y:S01]  /*0680*/  IMAD.HI.U32 R10, R24, R11, RZ ;  /* 0x0000000b180a7227 */ /* 0x000fe200078e00ff */
[----:B------:R-:W-:-:S03]  /*0690*/  ISETP.NE.U32.AND P2, PT, R4, RZ, PT ;  /* 0x000000ff0400720c */ /* 0x000fc60003f45070 */
[----:B------:R-:W-:Y:S01]  /*06a0*/  IMAD.HI.U32 R21, R24, R19, RZ ;  /* 0x0000001318157227 */ /* 0x000fe200078e00ff */
[----:B------:R-:W-:-:S03]  /*06b0*/  IADD3 R24, -R19, RZ, RZ ;  /* 0x000000ff13187210 */ /* 0x000fc60007ffe1ff */
[----:B------:R-:W-:Y:S01]  /*06c0*/  IMAD.MOV R23, RZ, RZ, -R10 ;  /* 0x000000ffff177224 */ /* 0x000fe200078e0a0a */
[----:B------:R-:W-:Y:S01]  /*06d0*/  IADD3 R25, -R21, RZ, RZ ;  /* 0x000000ff15197210 */ /* 0x000fe20007ffe1ff */
[--C-:B------:R-:W-:Y:S02]  /*06e0*/  IMAD R22, R15, R22, R18.reuse ;  /* 0x000000160f167224 */ /* 0x100fe400078e0212 */
[C---:B------:R-:W-:Y:S02]  /*06f0*/  IMAD R23, R4.reuse, R23, R11 ;  /* 0x0000001704177224 */ /* 0x040fe400078e020b */
[----:B------:R-:W-:Y:S02]  /*0700*/  IMAD R25, R4, R25, R19 ;  /* 0x0000001904197224 */ /* 0x000fe400078e0213 */
[----:B------:R-:W-:Y:S01]  /*0710*/  IMAD.MOV R18, RZ, RZ, -R18 ;  /* 0x000000ffff127224 */ /* 0x000fe200078e0a12 */
[-C--:B------:R-:W-:Y:S02]  /*0720*/  ISETP.GE.U32.AND P0, PT, R23, R4.reuse, PT ;  /* 0x000000041700720c */ /* 0x080fe40003f06070 */
[----:B------:R-:W-:Y:S01]  /*0730*/  ISETP.GE.U32.AND P3, PT, R25, R4, PT ;  /* 0x000000041900720c */ /* 0x000fe20003f66070 */
[----:B------:R-:W-:-:S02]  /*0740*/  IMAD R18, R16, R18, R5 ;  /* 0x0000001210127224 */ /* 0x000fc400078e0205 */
[----:B------:R-:W-:-:S08]  /*0750*/  IMAD R5, R14, 0x2, R5 ;  /* 0x000000020e057824 */ /* 0x000fd000078e0205 */
[----:B------:R-:W-:Y:S01]  /*0760*/  @P0 IMAD.IADD R23, R23, 0x1, -R4 ;  /* 0x0000000117170824 */ /* 0x000fe200078e0a04 */
[----:B------:R-:W-:Y:S01]  /*0770*/  @P0 IADD3 R10, R10, 0x1, RZ ;  /* 0x000000010a0a0810 */ /* 0x000fe20007ffe0ff */
[----:B------:R-:W-:Y:S01]  /*0780*/  @P3 VIADD R21, R21, 0x1 ;  /* 0x0000000115153836 */ /* 0x000fe20000000000 */
[----:B------:R-:W-:Y:S02]  /*0790*/  @P3 IADD3 R25, -R4, R25, RZ ;  /* 0x0000001904193210 */ /* 0x000fe40007ffe1ff */
[-C--:B------:R-:W-:Y:S01]  /*07a0*/  ISETP.GE.U32.AND P1, PT, R23, R4.reuse, PT ;  /* 0x000000041700720c */ /* 0x080fe20003f26070 */
[--C-:B------:R-:W-:Y:S01]  /*07b0*/  IMAD.MOV R23, RZ, RZ, -R20.reuse ;  /* 0x000000ffff177224 */ /* 0x100fe200078e0a14 */
[----:B------:R-:W-:Y:S01]  /*07c0*/  ISETP.GE.U32.AND P4, PT, R25, R4, PT ;  /* 0x000000041900720c */ /* 0x000fe20003f86070 */
[----:B------:R-:W-:Y:S02]  /*07d0*/  IMAD R20, R15, R24, R20 ;  /* 0x000000180f147224 */ /* 0x000fe400078e0214 */
[----:B------:R-:W-:Y:S01]  /*07e0*/  IMAD R23, R16, R23, R17 ;  /* 0x0000001710177224 */ /* 0x000fe200078e0211 */
[----:B------:R-:W-:-:S03]  /*07f0*/  LOP3.LUT R17, RZ, R4, RZ, 0x33, !PT ;  /* 0x00000004ff117212 */ /* 0x000fc600078e33ff */
[----:B------:R-:W-:-:S04]  /*0800*/  IMAD R23, R23, UR11, RZ ;  /* 0x0000000b17177c24 */ /* 0x000fc8000f8e02ff */
[----:B------:R-:W-:Y:S02]  /*0810*/  @P1 VIADD R10, R10, 0x1 ;  /* 0x000000010a0a1836 */ /* 0x000fe40000000000 */
[----:B------:R-:W-:Y:S01]  /*0820*/  @P4 IADD3 R21, R21, 0x1, RZ ;  /* 0x0000000115154810 */ /* 0x000fe20007ffe0ff */
[----:B------:R-:W-:Y:S02]  /*0830*/  IMAD R20, R20, UR10, R23 ;  /* 0x0000000a14147c24 */ /* 0x000fe4000f8e0217 */
[C---:B------:R-:W-:Y:S02]  /*0840*/  SEL R10, R17.reuse, R10, !P2 ;  /* 0x0000000a110a7207 */ /* 0x040fe40005000000 */
[----:B------:R-:W-:Y:S01]  /*0850*/  SEL R17, R17, R21, !P2 ;  /* 0x0000001511117207 */ /* 0x000fe20005000000 */
[----:B------:R-:W-:Y:S02]  /*0860*/  IMAD R21, R18, UR11, RZ ;  /* 0x0000000b12157c24 */ /* 0x000fe4000f8e02ff */
[----:B------:R-:W-:Y:S01]  /*0870*/  IMAD.MOV R18, RZ, RZ, -R10 ;  /* 0x000000ffff127224 */ /* 0x000fe200078e0a0a */
[----:B------:R-:W-:Y:S01]  /*0880*/  IADD3 R24, -R17, RZ, RZ ;  /* 0x000000ff11187210 */ /* 0x000fe20007ffe1ff */
[----:B------:R-:W-:-:S02]  /*0890*/  IMAD R21, R22, UR10, R21 ;  /* 0x0000000a16157c24 */ /* 0x000fc4000f8e0215 */
[C---:B------:R-:W-:Y:S02]  /*08a0*/  IMAD R18, R4.reuse, R18, R11 ;  /* 0x0000001204127224 */ /* 0x040fe400078e020b */
        /* <DEDUP_REMOVED lines=9> */
[----:B---3--:R-:W-:Y:S01]  /*0940*/  IMAD.MOV.U32 R17, RZ, RZ, R8 ;  /* 0x000000ffff117224 */ /* 0x008fe200078e0008 */
[----:B------:R-:W-:Y:S02]  /*0950*/  MOV R21, R9 ;  /* 0x0000000900157202 */ /* 0x000fe40000000f00 */
[----:B------:R-:W-:Y:S02]  /*0960*/  IADD3 R9, R5, 0x2, RZ ;  /* 0x0000000205097810 */ /* 0x000fe40007ffe0ff */
[----:B------:R0:W-:Y:S02]  /*0970*/  STG.E desc[UR6][R10.64], R17 ;  /* 0x000000110a007986 */ /* 0x0001e4000c101906 */
[----:B------:R-:W-:Y:S02]  /*0980*/  ISETP.GT.U32.AND P0, PT, R9, R0, PT ;  /* 0x000000000900720c */ /* 0x000fe40003f04070 */
[----:B------:R0:W-:Y:S11]  /*0990*/  STG.E desc[UR6][R18.64], R21 ;  /* 0x0000001512007986 */ /* 0x0001f6000c101906 */
[----:B------:R-:W-:Y:S05]  /*09a0*/  @!P0 BRA `(.L_x_204) ;  /* 0xfffffff800248947 */ /* 0x000fea000383ffff */
.L_x_203:
[----:B------:R-:W-:Y:S05]  /*09b0*/  BSYNC B0 ;  /* 0x0000000000007941 */ /* 0x000fea0003800000 */
.L_x_202:
[----:B------:R-:W-:-:S13]  /*09c0*/  ISETP.GT.U32.AND P0, PT, R0, R5, PT ;  /* 0x000000050000720c */ /* 0x000fda0003f04070 */
[----:B------:R-:W-:Y:S05]  /*09d0*/  @!P0 EXIT ;  /* 0x000000000000894d */ /* 0x000fea0003800000 */
[----:B0-----:R-:W-:Y:S01]  /*09e0*/  IMAD.IADD R21, R0, 0x1, -R5 ;  /* 0x0000000100157824 */ /* 0x001fe200078e0a05 */
        /* <DEDUP_REMOVED lines=25> */
[----:B------:R-:W4:Y:S08]  /*0b80*/  I2F.U32.RP R18, R10 ;  /* 0x0000000a00127306 */ /* 0x000f300000209000 */
        /* <DEDUP_REMOVED lines=8> */
[----:B----4-:R-:W-:Y:S01]  /*0c10*/  VIADD R8, R18, 0xffffffe ;  /* 0x0ffffffe12087836 */ /* 0x010fe20000000000 */
[----:B------:R-:W-:Y:S01]  /*0c20*/  LOP3.LUT R18, RZ, R11, RZ, 0x33, !PT ;  /* 0x0000000bff127212 */ /* 0x000fe200078e33ff */
[----:B0-----:R-:W-:-:S02]  /*0c30*/  IMAD.MOV.U32 R14, RZ, RZ, RZ ;  /* 0x000000ffff0e7224 */ /* 0x001fc400078e00ff */
[----:B-----5:R-:W-:-:S03]  /*0c40*/  IMAD R19, R19, R15, RZ ;  /* 0x0000000f13137224 */ /* 0x020fc600078e02ff */
[----:B------:R0:W4:Y:S01]  /*0c50*/  F2I.FTZ.U32.TRUNC.NTZ R9, R8 ;  /* 0x0000000800097305 */ /* 0x000122000021f000 */
[----:B--2---:R-:W-:Y:S01]  /*0c60*/  HFMA2.MMA R16, -RZ, RZ, 0, 0 ;  /* 0x00000000ff107435 */ /* 0x004fe200000001ff */
[----:B------:R-:W-:Y:S01]  /*0c70*/  IMAD.HI.U32 R15, R15, R19, R14 ;  /* 0x000000130f0f7227 */ /* 0x000fe200078e000e */
[----:B------:R-:W-:-:S03]  /*0c80*/  LOP3.LUT R19, RZ, R4, RZ, 0x33, !PT ;  /* 0x00000004ff137212 */ /* 0x000fc600078e33ff */
[----:B---3--:R-:W-:Y:S02]  /*0c90*/  IMAD R23, R23, R17, RZ ;  /* 0x0000001117177224 */ /* 0x008fe400078e02ff */
[----:B0-----:R-:W-:-:S03]  /*0ca0*/  IMAD.MOV.U32 R8, RZ, RZ, RZ ;  /* 0x000000ffff087224 */ /* 0x001fc600078e00ff */
[----:B------:R-:W-:-:S04]  /*0cb0*/  IMAD.HI.U32 R14, R17, R23, R16 ;  /* 0x00000017110e7227 */ /* 0x000fc800078e0010 */
[----:B----4-:R-:W-:-:S04]  /*0cc0*/  IMAD R17, R25, R9, RZ ;  /* 0x0000000919117224 */ /* 0x010fc800078e02ff */
[----:B------:R-:W-:Y:S01]  /*0cd0*/  IMAD.HI.U32 R16, R9, R17, R8 ;  /* 0x0000001109107227 */ /* 0x000fe200078e0008 */
[----:B------:R-:W-:-:S07]  /*0ce0*/  LOP3.LUT R17, RZ, R10, RZ, 0x33, !PT ;  /* 0x0000000aff117212 */ /* 0x000fce00078e33ff */
.L_x_207:
[----:B0-----:R-:W-:-:S05]  /*0cf0*/  IMAD.WIDE.U32 R8, R20, 0x4, R12 ;  /* 0x0000000414087825 */ /* 0x001fca00078e000c */
[----:B------:R0:W2:Y:S01]  /*0d00*/  LDG.E R23, desc[UR6][R8.64] ;  /* 0x0000000608177981 */ /* 0x0000a2000c1e1900 */
        /* <DEDUP_REMOVED lines=11> */
[----:B0-----:R-:W-:-:S04]  /*0dc0*/  IMAD.MOV R9, RZ, RZ, -R22 ;  /* 0x000000ffff097224 */ /* 0x001fc800078e0a16 */
        /* <DEDUP_REMOVED lines=16> */
[----:B------:R-:W-:-:S02]  /*0ed0*/  VIADD R20, R20, 0x1 ;  /* 0x0000000114147836 */ /* 0x000fc40000000000 */
[----:B------:R-:W-:-:S10]  /*0ee0*/  IMAD R22, R25, UR8, R22 ;  /* 0x0000000819167c24 */ /* 0x000fd4000f8e0216 */
        /* <DEDUP_REMOVED lines=12> */
[----:B--2---:R0:W-:Y:S01]  /*0fb0*/  STG.E desc[UR6][R8.64], R23 ;  /* 0x0000001708007986 */ /* 0x0041e2000c101906 */
[----:B------:R-:W-:Y:S05]  /*0fc0*/  @P3 BRA `(.L_x_207) ;  /* 0xfffffffc00483947 */ /* 0x000fea000383ffff */
.L_x_206:
[----:B------:R-:W-:Y:S05]  /*0fd0*/  BSYNC B0 ;  /* 0x0000000000007941 */ /* 0x000fea0003800000 */
.L_x_205:
[----:B------:R-:W-:-:S04]  /*0fe0*/  LOP3.LUT R5, RZ, R5, RZ, 0x33, !PT ;  /* 0x00000005ff057212 */ /* 0x000fc800078e33ff */
[----:B------:R-:W-:-:S04]  /*0ff0*/  IADD3 R5, R0, R5, RZ ;  /* 0x0000000500057210 */ /* 0x000fc80007ffe0ff */
[----:B------:R-:W-:-:S13]  /*1000*/  ISETP.GE.U32.AND P0, PT, R5, 0x3, PT ;  /* 0x000000030500780c */ /* 0x000fda0003f06070 */
[----:B------:R-:W-:Y:S05]  /*1010*/  @!P0 EXIT ;  /* 0x000000000000894d */ /* 0x000fea0003800000 */
[----:B------:R-:W4:Y:S01]  /*1020*/  LDC R6, c[0x0][0xf78] ;  /* 0x0003de00ff067b82 */ /* 0x000f220000000800 */
[----:B------:R-:W-:Y:S01]  /*1030*/  ULDC UR10, c[0x0][0xf7c] ;  /* 0x0003df00000a7ab9 */ /* 0x000fe20000000800 */
[----:B------:R-:W-:Y:S01]  /*1040*/  ULDC.64 UR4, c[0x0][0xf70] ;  /* 0x0003dc0000047ab9 */ /* 0x000fe20000000a00 */
[----:B------:R-:W-:-:S05]  /*1050*/  ULDC.64 UR8, c[0x0][0xf68] ;  /* 0x0003da0000087ab9 */ /* 0x000fca0000000a00 */
[----:B------:R-:W1:Y:S01]  /*1060*/  LDC.64 R4, c[0x0][0xf60] ;  /* 0x0003d800ff047b82 */ /* 0x000e620000000a00 */
[C---:B----4-:R-:W-:Y:S02]  /*1070*/  ISETP.NE.AND P2, PT, R6.reuse, 0x1, PT ;  /* 0x000000010600780c */ /* 0x050fe40003f45270 */
[C---:B------:R-:W-:Y:S02]  /*1080*/  ISETP.NE.AND P0, PT, R6.reuse, 0x3, PT ;  /* 0x000000030600780c */ /* 0x040fe40003f05270 */
[----:B------:R-:W-:Y:S02]  /*1090*/  ISETP.NE.AND P1, PT, R6, 0x2, PT ;  /* 0x000000020600780c */ /* 0x000fe40003f25270 */
[C---:B-1----:R-:W-:Y:S02]  /*10a0*/  SEL R5, R2.reuse, R5, !P0 ;  /* 0x0000000502057207 */ /* 0x042fe40004000000 */
[----:B------:R-:W-:Y:S02]  /*10b0*/  SEL R6, R2, R4, !P1 ;  /* 0x0000000402067207 */ /* 0x000fe40004800000 */
[----:B------:R-:W1:Y:S03]  /*10c0*/  I2F.U32.RP R4, R5 ;  /* 0x0000000500047306 */ /* 0x000e660000209000 */
[----:B------:R-:W4:Y:S01]  /*10d0*/  @P2 LDC R2, c[0x0][0xf5c] ;  /* 0x0003d700ff022b82 */ /* 0x000f220000000800 */
[----:B------:R-:W-:Y:S01]  /*10e0*/  IADD3 R19, RZ, -R5, RZ ;  /* 0x80000005ff137210 */ /* 0x000fe20007ffe0ff */
[----:B------:R-:W-:Y:S01]  /*10f0*/  IMAD.MOV R21, RZ, RZ, -R6 ;  /* 0x000000ffff157224 */ /* 0x000fe200078e0a06 */
[----:B------:R-:W-:-:S02]  /*1100*/  ISETP.NE.U32.AND P0, PT, R5, RZ, PT ;  /* 0x000000ff0500720c */ /* 0x000fc40003f05070 */
[----:B------:R-:W-:Y:S01]  /*1110*/  ISETP.NE.U32.AND P1, PT, R6, RZ, PT ;  /* 0x000000ff0600720c */ /* 0x000fe20003f25070 */
[----:B------:R-:W5:Y:S08]  /*1120*/  I2F.U32.RP R7, R6 ;  /* 0x0000000600077306 */ /* 0x000f700000209000 */
[----:B-1----:R-:W0:Y:S08]  /*1130*/  MUFU.RCP R4, R4 ;  /* 0x0000000400047308 */ /* 0x002e300000001000 */
[----:B-----5:R-:W1:Y:S01]  /*1140*/  MUFU.RCP R7, R7 ;  /* 0x0000000700077308 */ /* 0x020e620000001000 */
[----:B----4-:R-:W-:-:S07]  /*1150*/  ISETP.NE.U32.AND P2, PT, R2, RZ, PT ;  /* 0x000000ff0200720c */ /* 0x010fce0003f45070 */
[----:B------:R-:W4:Y:S01]  /*1160*/  I2F.U32.RP R14, R2 ;  /* 0x00000002000e7306 */ /* 0x000f220000209000 */
[----:B0-----:R-:W-:-:S07]  /*1170*/  VIADD R8, R4, 0xffffffe ;  /* 0x0ffffffe04087836 */ /* 0x001fce0000000000 */
[----:B------:R0:W5:Y:S01]  /*1180*/  F2I.FTZ.U32.TRUNC.NTZ R9, R8 ;  /* 0x0000000800097305 */ /* 0x000162000021f000 */
[----:B-1----:R-:W-:-:S07]  /*1190*/  IADD3 R16, R7, 0xffffffe, RZ ;  /* 0x0ffffffe07107810 */ /* 0x002fce0007ffe0ff */
[----:B----4-:R-:W1:Y:S01]  /*11a0*/  MUFU.RCP R14, R14 ;  /* 0x0000000e000e7308 */ /* 0x010e620000001000 */
[----:B0-----:R-:W-:Y:S01]  /*11b0*/  HFMA2.MMA R8, -RZ, RZ, 0, 0 ;  /* 0x00000000ff087435 */ /* 0x001fe200000001ff */
[----:B-----5:R-:W-:-:S06]  /*11c0*/  IMAD R7, R19, R9, RZ ;  /* 0x0000000913077224 */ /* 0x020fcc00078e02ff */
[----:B------:R0:W4:Y:S03]  /*11d0*/  F2I.FTZ.U32.TRUNC.NTZ R17, R16 ;  /* 0x0000001000117305 */ /* 0x000126000021f000 */
[----:B------:R-:W-:-:S04]  /*11e0*/  IMAD.HI.U32 R7, R9, R7, R8 ;  /* 0x0000000709077227 */ /* 0x000fc800078e0008 */
[----:B-1----:R-:W-:Y:S01]  /*11f0*/  VIADD R10, R14, 0xffffffe ;  /* 0x0ffffffe0e0a7836 */ /* 0x002fe20000000000 */
[----:B0-----:R-:W-:Y:S01]  /*1200*/  MOV R16, RZ ;  /* 0x000000ff00107202 */ /* 0x001fe20000000f00 */
[----:B------:R-:W0:Y:S02]  /*1210*/  LDC.64 R14, c[0x0][0x210] ;  /* 0x00008400ff0e7b82 */ /* 0x000e240000000a00 */
[----:B------:R1:W5:Y:S01]  /*1220*/  F2I.FTZ.U32.TRUNC.NTZ R11, R10 ;  /* 0x0000000a000b7305 */ /* 0x000362000021f000 */
[----:B----4-:R-:W-:-:S04]  /*1230*/  IMAD R19, R21, R17, RZ ;  /* 0x0000001115137224 */ /* 0x010fc800078e02ff */
[----:B------:R-:W-:Y:S01]  /*1240*/  IMAD.HI.U32 R8, R17, R19, R16 ;  /* 0x0000001311087227 */ /* 0x000fe200078e0010 */
[----:B-1----:R-:W-:-:S03]  /*1250*/  HFMA2.MMA R10, -RZ, RZ, 0, 0 ;  /* 0x00000000ff0a7435 */ /* 0x002fc600000001ff */
[----:B-----5:R-:W-:-:S04]  /*1260*/  IMAD R4, R2, R11, RZ ;  /* 0x0000000b02047224 */ /* 0x020fc800078e02ff */
[----:B------:R-:W-:Y:S01]  /*1270*/  IMAD.MOV R9, RZ, RZ, -R4 ;  /* 0x000000ffff097224 */ /* 0x000fe200078e0a04 */
[----:B------:R-:W-:-:S03]  /*1280*/  LOP3.LUT R4, RZ, R2, RZ, 0x33, !PT ;  /* 0x00000002ff047212 */ /* 0x000fc600078e33ff */
[----:B------:R-:W-:Y:S01]  /*1290*/  IMAD.HI.U32 R9, R11, R9, R10 ;  /* 0x000000090b097227 */ /* 0x000fe200078e000a */
[----:B------:R-:W-:Y:S02]  /*12a0*/  LOP3.LUT R10, RZ, R5, RZ, 0x33, !PT ;  /* 0x00000005ff0a7212 */ /* 0x000fe400078e33ff */
[----:B------:R-:W-:-:S07]  /*12b0*/  LOP3.LUT R11, RZ, R6, RZ, 0x33, !PT ;  /* 0x00000006ff0b7212 */ /* 0x000fce00078e33ff */
.L_x_208:
[----:B-1-3--:R-:W-:-:S05]  /*12c0*/  IMAD.WIDE.U32 R16, R20, 0x4, R12 ;  /* 0x0000000414107825 */ /* 0x00afca00078e000c */
[----:B------:R1:W3:Y:S01]  /*12d0*/  LDG.E R25, desc[UR6][R16.64] ;  /* 0x0000000610197981 */ /* 0x0002e2000c1e1900 */
        /* <DEDUP_REMOVED lines=11> */
[----:B-1----:R-:W-:-:S04]  /*1390*/  IMAD.MOV R16, RZ, RZ, -R18 ;  /* 0x000000ffff107224 */ /* 0x002fc800078e0a12 */
        /* <DEDUP_REMOVED lines=23> */
[----:B------:R-:W-:Y:S02]  /*1510*/  IMAD R17, R2, R18, R17 ;  /* 0x0000001202117224 */ /* 0x000fe400078e0211 */
[----:B------:R-:W-:-:S04]  /*1520*/  IMAD.WIDE.U32 R18, R22, 0x4, R12 ;  /* 0x0000000416127825 */ /* 0x000fc800078e000c */
[----:B------:R-:W-:-:S04]  /*1530*/  IMAD R16, R17, UR9, R16 ;  /* 0x0000000911107c24 */ /* 0x000fc8000f8e0210 */
[----:B------:R-:W-:-:S04]  /*1540*/  IMAD R16, R21, UR8, R16 ;  /* 0x0000000815107c24 */ /* 0x000fc8000f8e0210 */
[----:B--2---:R-:W-:-:S04]  /*1550*/  IMAD R17, R3, UR10, R16 ;  /* 0x0000000a03117c24 */ /* 0x004fc8000f8e0210 */
[----:B0-----:R-:W-:-:S05]  /*1560*/  IMAD.WIDE.U32 R16, R17, 0x4, R14 ;  /* 0x0000000411107825 */ /* 0x001fca00078e000e */
[----:B---3--:R0:W-:Y:S04]  /*1570*/  STG.E desc[UR6][R16.64], R25 ;  /* 0x0000001910007986 */ /* 0x0081e8000c101906 */
[----:B------:R1:W2:Y:S01]  /*1580*/  LDG.E R21, desc[UR6][R18.64] ;  /* 0x0000000612157981 */ /* 0x0002a2000c1e1900 */
        /* <DEDUP_REMOVED lines=19> */
[----:B-1----:R-:W-:Y:S01]  /*16c0*/  IADD3 R18, -R17, RZ, RZ ;  /* 0x000000ff11127210 */ /* 0x002fe20007ffe1ff */
[----:B------:R-:W-:-:S04]  /*16d0*/  IMAD.HI.U32 R19, R9, R17, RZ ;  /* 0x0000001109137227 */ /* 0x000fc800078e00ff */
[----:B------:R-:W-:Y:S01]  /*16e0*/  IMAD R22, R5, R16, R22 ;  /* 0x0000001005167224 */ /* 0x000fe200078e0216 */
[----:B------:R-:W-:Y:S01]  /*16f0*/  IADD3 R25, -R19, RZ, RZ ;  /* 0x000000ff13197210 */ /* 0x000fe20007ffe1ff */
[----:B------:R-:W-:Y:S02]  /*1700*/  IMAD R23, R6, R18, R23 ;  /* 0x0000001206177224 */ /* 0x000fe400078e0217 */
[----:B------:R-:W-:Y:S02]  /*1710*/  IMAD R22, R22, UR5, RZ ;  /* 0x0000000516167c24 */ /* 0x000fe4000f8e02ff */
[----:B------:R-:W-:Y:S02]  /*1720*/  IMAD R25, R2, R25, R17 ;  /* 0x0000001902197224 */ /* 0x000fe400078e0211 */
[----:B------:R-:W-:-:S03]  /*1730*/  IMAD R22, R23, UR4, R22 ;  /* 0x0000000417167c24 */ /* 0x000fc6000f8e0216 */
        /* <DEDUP_REMOVED lines=14> */
[----:B--2---:R0:W-:Y:S04]  /*1820*/  STG.E desc[UR6][R16.64], R21 ;  /* 0x0000001510007986 */ /* 0x0041e8000c101906 */
[----:B------:R1:W2:Y:S01]  /*1830*/  LDG.E R23, desc[UR6][R18.64] ;  /* 0x0000000612177981 */ /* 0x0002a2000c1e1900 */
        /* <DEDUP_REMOVED lines=19> */
[----:B-1----:R-:W-:Y:S01]  /*1970*/  IADD3 R18, -R17, RZ, RZ ;  /* 0x000000ff11127210 */ /* 0x002fe20007ffe1ff */
[----:B------:R-:W-:-:S04]  /*1980*/  IMAD.HI.U32 R19, R9, R17, RZ ;  /* 0x0000001109137227 */ /* 0x000fc800078e00ff */
[----:B------:R-:W-:Y:S02]  /*1990*/  IMAD.MOV R21, RZ, RZ, -R19 ;  /* 0x000000ffff157224 */ /* 0x000fe400078e0a13 */
[----:B------:R-:W-:Y:S02]  /*19a0*/  IMAD R22, R5, R16, R22 ;  /* 0x0000001005167224 */ /* 0x000fe400078e0216 */
[----:B------:R-:W-:Y:S02]  /*19b0*/  IMAD R21, R2, R21, R17 ;  /* 0x0000001502157224 */ /* 0x000fe400078e0211 */
[----:B------:R-:W-:Y:S02]  /*19c0*/  IMAD R25, R6, R18, R25 ;  /* 0x0000001206197224 */ /* 0x000fe400078e0219 */
[----:B------:R-:W-:Y:S01]  /*19d0*/  IMAD R22, R22, UR5, RZ ;  /* 0x0000000516167c24 */ /* 0x000fe2000f8e02ff */
[----:B------:R-:W-:-:S03]  /*19e0*/  ISETP.GE.U32.AND P3, PT, R21, R2, PT ;  /* 0x000000021500720c */ /* 0x000fc60003f66070 */
[----:B------:R-:W-:-:S10]  /*19f0*/  IMAD R22, R25, UR4, R22 ;  /* 0x0000000419167c24 */ /* 0x000fd4000f8e0216 */
        /* <DEDUP_REMOVED lines=13> */
[----:B--2---:R0:W-:Y:S04]  /*1ad0*/  STG.E desc[UR6][R16.64], R23 ;  /* 0x0000001710007986 */ /* 0x0041e8000c101906 */
[----:B------:R1:W2:Y:S01]  /*1ae0*/  LDG.E R19, desc[UR6][R18.64] ;  /* 0x0000000612137981 */ /* 0x0002a2000c1e1900 */
        /* <DEDUP_REMOVED lines=21> */
[----:B-1----:R-:W-:Y:S01]  /*1c40*/  IMAD.MOV R18, RZ, RZ, -R17 ;  /* 0x000000ffff127224 */ /* 0x002fe200078e0a11 */
        /* <DEDUP_REMOVED lines=19> */
[----:B--2---:R1:W-:Y:S01]  /*1d80*/  STG.E desc[UR6][R16.64], R19 ;  /* 0x0000001310007986 */ /* 0x0043e2000c101906 */
[----:B------:R-:W-:Y:S05]  /*1d90*/  @!P3 BRA `(.L_x_208) ;  /* 0xfffffff40048b947 */ /* 0x000fea000383ffff */
[----:B------:R-:W-:Y:S05]  /*1da0*/  EXIT ;  /* 0x000000000000794d */ /* 0x000fea0003800000 */
.L_x_209:
        /* <DEDUP_REMOVED lines=13> */
.L_x_1022:


//--------------------- .text._ZN2at6native40_GLOBAL__N__2351210d_8_Shape_cu_49f7391c35CatArrayBatchedCopy_alignedK_contigINS1_10OpaqueTypeILj4EEEjLi4ELi64ELi64ELi16EEEvPT_NS1_25CatArrInputTensorMetadataIS5_T0_XT2_EXT3_EEENS1_16TensorSizeStrideIS8_Lj4EEEiS8_ --------------------------
	.section	.text._ZN2at6native40_GLOBAL__N__2351210d_8_Shape_cu_49f7391c35CatArrayBatchedCopy_alignedK_contigINS1_10OpaqueTypeILj4EEEjLi4ELi64ELi64ELi16EEEvPT_NS1_25CatArrInputTensorMetadataIS5_T0_XT2_EXT3_EEENS1_16TensorSizeStrideIS8_Lj4EEEiS8_,"ax",@progbits
	.align	128
.text._ZN2at6native40_GLOBAL__N__2351210d_8_Shape_cu_49f7391c35CatArrayBatchedCopy_alignedK_contigINS1_10OpaqueTypeILj4EEEjLi4ELi64ELi64ELi16EEEvPT_NS1_25CatArrInputTensorMetadataIS5_T0_XT2_EXT3_EEENS1_16TensorSizeStrideIS8_Lj4EEEiS8_:
        .type           _ZN2at6native40_GLOBAL__N__2351210d_8_Shape_cu_49f7391c35CatArrayBatchedCopy_alignedK_contigINS1_10OpaqueTypeILj4EEEjLi4ELi64ELi64ELi16EEEvPT_NS1_25CatArrInputTensorMetadataIS5_T0_XT2_EXT3_EEENS1_16TensorSizeStrideIS8_Lj4EEEiS8_,@function
        .size           _ZN2at6native40_GLOBAL__N__2351210d_8_Shape_cu_49f7391c35CatArrayBatchedCopy_alignedK_contigINS1_10OpaqueTypeILj4EEEjLi4ELi64ELi64ELi16EEEvPT_NS1_25CatArrInputTensorMetadataIS5_T0_XT2_EXT3_EEENS1_16TensorSizeStrideIS8_Lj4EEEiS8_,(.L_x_1023 - _ZN2at6native40_GLOBAL__N__2351210d_8_Shape_cu_49f7391c35CatArrayBatchedCopy_alignedK_contigINS1_10OpaqueTypeILj4EEEjLi4ELi64ELi64ELi16EEEvPT_NS1_25CatArrInputTensorMetadataIS5_T0_XT2_EXT3_EEENS1_16TensorSizeStrideIS8_Lj4EEEiS8_)
        .other          _ZN2at6native40_GLOBAL__N__2351210d_8_Shape_cu_49f7391c35CatArrayBatchedCopy_alignedK_contigINS1_10OpaqueTypeILj4EEEjLi4ELi64ELi64ELi16EEEvPT_NS1_25CatArrInputTensorMetadataIS5_T0_XT2_EXT3_EEENS1_16TensorSizeStrideIS8_Lj4EEEiS8_,@"STO_CUDA_ENTRY STV_DEFAULT"
_ZN2at6native40_GLOBAL__N__2351210d_8_Shape_cu_49f7391c35CatArrayBatchedCopy_alignedK_contigINS1_10OpaqueTypeILj4EEEjLi4ELi64ELi64ELi16EEEvPT_NS1_25CatArrInputTensorMetadataIS5_T0_XT2_EXT3_EEENS1_16TensorSizeStrideIS8_Lj4EEEiS8_:
        /* <DEDUP_REMOVED lines=28> */
[C---:B0-----:R-:W-:Y:S02]  /*01c0*/  ISETP.NE.AND P0, PT, R4.reuse, 0x3, PT ;  /* 0x000000030400780c */ /* 0x041fe40003f05270 */
[C---:B------:R-:W-:Y:S02]  /*01d0*/  ISETP.NE.AND P1, PT, R4.reuse, 0x2, PT ;  /* 0x000000020400780c */ /* 0x040fe40003f25270 */
[----:B------:R-:W-:Y:S02]  /*01e0*/  ISETP.NE.AND P2, PT, R4, 0x1, PT ;  /* 0x000000010400780c */ /* 0x000fe40003f45270 */
[C---:B-1----:R-:W-:Y:S02]  /*01f0*/  SEL R14, R2.reuse, UR9, !P0 ;  /* 0x00000009020e7c07 */ /* 0x042fe4000c000000 */
[----:B------:R-:W-:Y:S01]  /*0200*/  SEL R15, R2, UR8, !P1 ;  /* 0x00000008020f7c07 */ /* 0x000fe2000c800000 */
[----:B----4-:R-:W-:Y:S01]  /*0210*/  IMAD R16, R16, UR4, RZ ;  /* 0x0000000410107c24 */ /* 0x010fe2000f8e02ff */
[----:B------:R-:W-:-:S07]  /*0220*/  SEL R10, R2, UR5, !P2 ;  /* 0x00000005020a7c07 */ /* 0x000fce000d000000 */
.L_x_212:
[----:B0-----:R-:W0:Y:S01]  /*0230*/  I2F.U32.RP R4, R14 ;  /* 0x0000000e00047306 */ /* 0x001e220000209000 */
[-C--:B------:R-:W-:Y:S01]  /*0240*/  IADD3 R5, RZ, -R14.reuse, RZ ;  /* 0x8000000eff057210 */ /* 0x080fe20007ffe0ff */
[----:B------:R-:W-:Y:S01]  /*0250*/  IMAD.MOV.U32 R8, RZ, RZ, RZ ;  /* 0x000000ffff087224 */ /* 0x000fe200078e00ff */
[C---:B------:R-:W-:Y:S02]  /*0260*/  IADD3 R7, R11.reuse, 0x1, RZ ;  /* 0x000000010b077810 */ /* 0x040fe40007ffe0ff */
[----:B------:R-:W-:Y:S02]  /*0270*/  IADD3 R17, R11, 0x2, RZ ;  /* 0x000000020b117810 */ /* 0x000fe40007ffe0ff */
[----:B------:R-:W-:Y:S01]  /*0280*/  IADD3 R27, RZ, -R15, RZ ;  /* 0x8000000fff1b7210 */ /* 0x000fe20007ffe0ff */
[----:B------:R-:W1:Y:S01]  /*0290*/  I2F.U32.RP R6, R15 ;  /* 0x0000000f00067306 */ /* 0x000e620000209000 */
[----:B------:R-:W-:Y:S02]  /*02a0*/  ISETP.NE.U32.AND P0, PT, R14, RZ, PT ;  /* 0x000000ff0e00720c */ /* 0x000fe40003f05070 */
[----:B------:R-:W-:-:S05]  /*02b0*/  LOP3.LUT R20, RZ, R14, RZ, 0x33, !PT ;  /* 0x0000000eff147212 */ /* 0x000fca00078e33ff */
[----:B0-----:R-:W0:Y:S08]  /*02c0*/  MUFU.RCP R4, R4 ;  /* 0x0000000400047308 */ /* 0x001e300000001000 */
[----:B-1----:R-:W-:Y:S01]  /*02d0*/  MUFU.RCP R6, R6 ;  /* 0x0000000600067308 */ /* 0x002fe20000001000 */
[----:B0-----:R-:W-:-:S07]  /*02e0*/  VIADD R9, R4, 0xffffffe ;  /* 0x0ffffffe04097836 */ /* 0x001fce0000000000 */
[----:B------:R-:W0:Y:S02]  /*02f0*/  F2I.FTZ.U32.TRUNC.NTZ R9, R9 ;  /* 0x0000000900097305 */ /* 0x000e24000021f000 */
[----:B0-----:R-:W-:-:S04]  /*0300*/  IMAD R5, R5, R9, RZ ;  /* 0x0000000905057224 */ /* 0x001fc800078e02ff */
[----:B------:R-:W-:-:S06]  /*0310*/  IMAD.HI.U32 R8, R9, R5, R8 ;  /* 0x0000000509087227 */ /* 0x000fcc00078e0008 */
[----:B------:R-:W-:-:S04]  /*0320*/  IMAD.HI.U32 R21, R8, R7, RZ ;  /* 0x0000000708157227 */ /* 0x000fc800078e00ff */
[----:B------:R-:W-:Y:S02]  /*0330*/  IMAD.MOV R4, RZ, RZ, -R21 ;  /* 0x000000ffff047224 */ /* 0x000fe400078e0a15 */
[----:B------:R-:W-:-:S04]  /*0340*/  IMAD.HI.U32 R19, R8, R11, RZ ;  /* 0x0000000b08137227 */ /* 0x000fc800078e00ff */
[----:B------:R-:W-:Y:S01]  /*0350*/  IMAD R9, R14, R4, R7 ;  /* 0x000000040e097224 */ /* 0x000fe200078e0207 */
[----:B------:R-:W-:Y:S01]  /*0360*/  IADD3 R4, R6, 0xffffffe, RZ ;  /* 0x0ffffffe06047810 */ /* 0x000fe20007ffe0ff */
[----:B------:R-:W-:Y:S01]  /*0370*/  IMAD.MOV R23, RZ, RZ, -R19 ;  /* 0x000000ffff177224 */ /* 0x000fe200078e0a13 */
[----:B------:R-:W0:Y:S02]  /*0380*/  I2F.U32.RP R6, R10 ;  /* 0x0000000a00067306 */ /* 0x000e240000209000 */
[----:B------:R-:W-:Y:S01]  /*0390*/  ISETP.GE.U32.AND P2, PT, R9, R14, PT ;  /* 0x0000000e0900720c */ /* 0x000fe20003f46070 */
[----:B------:R-:W-:-:S05]  /*03a0*/  IMAD R23, R14, R23, R11 ;  /* 0x000000170e177224 */ /* 0x000fca00078e020b */
[----:B------:R1:W4:Y:S01]  /*03b0*/  F2I.FTZ.U32.TRUNC.NTZ R5, R4 ;  /* 0x0000000400057305 */ /* 0x000322000021f000 */
[----:B------:R-:W-:-:S06]  /*03c0*/  ISETP.GE.U32.AND P1, PT, R23, R14, PT ;  /* 0x0000000e1700720c */ /* 0x000fcc0003f26070 */
[----:B------:R-:W-:Y:S01]  /*03d0*/  @P2 IMAD.IADD R9, R9, 0x1, -R14 ;  /* 0x0000000109092824 */ /* 0x000fe200078e0a0e */
[----:B------:R-:W-:Y:S01]  /*03e0*/  @P2 IADD3 R21, R21, 0x1, RZ ;  /* 0x0000000115152810 */ /* 0x000fe20007ffe0ff */
[----:B-1----:R-:W-:Y:S01]  /*03f0*/  HFMA2.MMA R4, -RZ, RZ, 0, 0 ;  /* 0x00000000ff047435 */ /* 0x002fe200000001ff */
[----:B0-----:R-:W0:Y:S02]  /*0400*/  MUFU.RCP R6, R6 ;  /* 0x0000000600067308 */ /* 0x001e240000001000 */
[----:B------:R-:W-:Y:S01]  /*0410*/  ISETP.GE.U32.AND P3, PT, R9, R14, PT ;  /* 0x0000000e0900720c */ /* 0x000fe20003f66070 */
[----:B------:R-:W-:Y:S01]  /*0420*/  IMAD.HI.U32 R9, R8, R17, RZ ;  /* 0x0000001108097227 */ /* 0x000fe200078e00ff */
[----:B------:R-:W-:-:S03]  /*0430*/  @P1 IADD3 R19, R19, 0x1, RZ ;  /* 0x0000000113131810 */ /* 0x000fc60007ffe0ff */
[----:B------:R-:W-:Y:S02]  /*0440*/  IMAD.MOV R25, RZ, RZ, -R9 ;  /* 0x000000ffff197224 */ /* 0x000fe400078e0a09 */
[----:B----4-:R-:W-:Y:S02]  /*0450*/  IMAD R27, R27, R5, RZ ;  /* 0x000000051b1b7224 */ /* 0x010fe400078e02ff */
[----:B------:R-:W-:Y:S02]  /*0460*/  IMAD R25, R14, R25, R17 ;  /* 0x000000190e197224 */ /* 0x000fe400078e0211 */
[----:B------:R-:W-:Y:S02]  /*0470*/  @P1 IMAD.IADD R23, R23, 0x1, -R14 ;  /* 0x0000000117171824 */ /* 0x000fe400078e0a0e */
[----:B------:R-:W-:Y:S01]  /*0480*/  @P3 VIADD R21, R21, 0x1 ;  /* 0x0000000115153836 */ /* 0x000fe20000000000 */
[-C--:B------:R-:W-:Y:S01]  /*0490*/  ISETP.GE.U32.AND P3, PT, R25, R14.reuse, PT ;  /* 0x0000000e1900720c */ /* 0x080fe20003f66070 */
[----:B------:R-:W-:Y:S01]  /*04a0*/  IMAD.HI.U32 R5, R5, R27, R4 ;  /* 0x0000001b05057227 */ /* 0x000fe200078e0004 */
[----:B------:R-:W-:-:S02]  /*04b0*/  ISETP.GE.U32.AND P2, PT, R23, R14, PT ;  /* 0x0000000e1700720c */ /* 0x000fc40003f46070 */
[----:B------:R-:W-:Y:S01]  /*04c0*/  SEL R4, R20, R21, !P0 ;  /* 0x0000001514047207 */ /* 0x000fe20004000000 */
[----:B0-----:R-:W-:Y:S01]  /*04d0*/  VIADD R23, R6, 0xffffffe ;  /* 0x0ffffffe06177836 */ /* 0x001fe20000000000 */
[----:B------:R-:W-:-:S03]  /*04e0*/  IADD3 R27, R11, 0x3, RZ ;  /* 0x000000030b1b7810 */ /* 0x000fc60007ffe0ff */
[----:B------:R-:W-:Y:S02]  /*04f0*/  IMAD.HI.U32 R18, R5, R4, RZ ;  /* 0x0000000405127227 */ /* 0x000fe400078e00ff */
[----:B------:R-:W0:Y:S02]  /*0500*/  F2I.FTZ.U32.TRUNC.NTZ R23, R23 ;  /* 0x0000001700177305 */ /* 0x000e24000021f000 */
[----:B------:R-:W-:Y:S01]  /*0510*/  @P3 IMAD.IADD R25, R25, 0x1, -R14 ;  /* 0x0000000119193824 */ /* 0x000fe200078e0a0e */
[----:B------:R-:W-:Y:S01]  /*0520*/  IADD3 R22, -R18, RZ, RZ ;  /* 0x000000ff12167210 */ /* 0x000fe20007ffe1ff */
[----:B------:R-:W-:Y:S01]  /*0530*/  @P3 VIADD R9, R9, 0x1 ;  /* 0x0000000109093836 */ /* 0x000fe20000000000 */
[----:B------:R-:W-:Y:S02]  /*0540*/  @P2 IADD3 R19, R19, 0x1, RZ ;  /* 0x0000000113132810 */ /* 0x000fe40007ffe0ff */
[----:B------:R-:W-:Y:S01]  /*0550*/  ISETP.GE.U32.AND P4, PT, R25, R14, PT ;  /* 0x0000000e1900720c */ /* 0x000fe20003f86070 */
[----:B------:R-:W-:Y:S01]  /*0560*/  IMAD R22, R15, R22, R4 ;  /* 0x000000160f167224 */ /* 0x000fe200078e0204 */
[----:B------:R-:W-:-:S02]  /*0570*/  SEL R26, R20, R19, !P0 ;  /* 0x00000013141a7207 */ /* 0x000fc40004000000 */
[----:B------:R-:W-:Y:S02]  /*0580*/  IADD3 R19, RZ, -R10, RZ ;  /* 0x8000000aff137210 */ /* 0x000fe40007ffe0ff */
[----:B------:R-:W-:Y:S01]  /*0590*/  ISETP.GE.U32.AND P1, PT, R22, R15, PT ;  /* 0x0000000f1600720c */ /* 0x000fe20003f26070 */
[----:B------:R-:W-:-:S04]  /*05a0*/  IMAD.HI.U32 R6, R5, R26, RZ ;  /* 0x0000001a05067227 */ /* 0x000fc800078e00ff */
[----:B------:R-:W-:Y:S02]  /*05b0*/  IMAD.MOV R28, RZ, RZ, -R6 ;  /* 0x000000ffff1c7224 */ /* 0x000fe400078e0a06 */
[----:B------:R-:W-:Y:S02]  /*05c0*/  @P4 VIADD R9, R9, 0x1 ;  /* 0x0000000109094836 */ /* 0x000fe40000000000 */
[----:B------:R-:W-:-:S03]  /*05d0*/  IMAD R28, R15, R28, R26 ;  /* 0x0000001c0f1c7224 */ /* 0x000fc600078e021a */
[----:B------:R-:W-:Y:S01]  /*05e0*/  SEL R20, R20, R9, !P0 ;  /* 0x0000000914147207 */ /* 0x000fe20004000000 */
[----:B0-----:R-:W-:Y:S01]  /*05f0*/  IMAD R9, R19, R23, RZ ;  /* 0x0000001713097224 */ /* 0x001fe200078e02ff */
[----:B------:R-:W-:Y:S02]  /*0600*/  @P1 IADD3 R22, -R15, R22, RZ ;  /* 0x000000160f161210 */ /* 0x000fe40007ffe1ff */
[-C--:B------:R-:W-:Y:S01]  /*0610*/  ISETP.GE.U32.AND P2, PT, R28, R15.reuse, PT ;  /* 0x0000000f1c00720c */ /* 0x080fe20003f46070 */
[----:B------:R-:W-:Y:S01]  /*0620*/  IMAD.HI.U32 R24, R5, R20, RZ ;  /* 0x0000001405187227 */ /* 0x000fe200078e00ff */
[----:B------:R-:W-:Y:S02]  /*0630*/  ISETP.GE.U32.AND P3, PT, R22, R15, PT ;  /* 0x0000000f1600720c */ /* 0x000fe40003f66070 */
[----:B------:R-:W-:Y:S01]  /*0640*/  @P1 IADD3 R18, R18, 0x1, RZ ;  /* 0x0000000112121810 */ /* 0x000fe20007ffe0ff */
[----:B------:R-:W-:Y:S01]  /*0650*/  IMAD.MOV R21, RZ, RZ, -R24 ;  /* 0x000000ffff157224 */ /* 0x000fe200078e0a18 */
[----:B------:R-:W-:-:S02]  /*0660*/  MOV R22, RZ ;  /* 0x000000ff00167202 */ /* 0x000fc40000000f00 */
[C---:B------:R-:W-:Y:S01]  /*0670*/  ISETP.NE.U32.AND P1, PT, R15.reuse, RZ, PT ;  /* 0x000000ff0f00720c */ /* 0x040fe20003f25070 */
[----:B------:R-:W-:Y:S01]  /*0680*/  IMAD R21, R15, R21, R20 ;  /* 0x000000150f157224 */ /* 0x000fe200078e0214 */
[----:B------:R-:W-:Y:S01]  /*0690*/  LOP3.LUT R19, RZ, R15, RZ, 0x33, !PT ;  /* 0x0000000fff137212 */ /* 0x000fe200078e33ff */
[----:B------:R-:W-:Y:S02]  /*06a0*/  IMAD.HI.U32 R22, R23, R9, R22 ;  /* 0x0000000917167227 */ /* 0x000fe400078e0016 */
[----:B------:R-:W-:Y:S02]  /*06b0*/  @P2 IADD3 R28, -R15, R28, RZ ;  /* 0x0000001c0f1c2210 */ /* 0x000fe40007ffe1ff */
[-C--:B------:R-:W-:Y:S01]  /*06c0*/  ISETP.GE.U32.AND P4, PT, R21, R15.reuse, PT ;  /* 0x0000000f1500720c */ /* 0x080fe20003f86070 */
[----:B------:R-:W-:Y:S01]  /*06d0*/  @P3 VIADD R18, R18, 0x1 ;  /* 0x0000000112123836 */ /* 0x000fe20000000000 */
[----:B------:R-:W-:Y:S02]  /*06e0*/  ISETP.GE.U32.AND P6, PT, R28, R15, PT ;  /* 0x0000000f1c00720c */ /* 0x000fe40003fc6070 */
[----:B------:R-:W-:-:S02]  /*06f0*/  @P2 IADD3 R6, R6, 0x1, RZ ;  /* 0x0000000106062810 */ /* 0x000fc40007ffe0ff */
[----:B------:R-:W-:-:S04]  /*0700*/  SEL R25, R19, R18, !P1 ;  /* 0x0000001213197207 */ /* 0x000fc80004800000 */
[----:B------:R-:W-:Y:S01]  /*0710*/  IADD3 R23, -R25, RZ, RZ ;  /* 0x000000ff19177210 */ /* 0x000fe20007ffe1ff */
[----:B------:R-:W-:Y:S02]  /*0720*/  IMAD.HI.U32 R18, R22, R25, RZ ;  /* 0x0000001916127227 */ /* 0x000fe400078e00ff */
[----:B------:R-:W-:Y:S02]  /*0730*/  @P4 IADD3 R21, -R15, R21, RZ ;  /* 0x000000150f154210 */ /* 0x000fe40007ffe1ff */
[----:B------:R-:W-:Y:S01]  /*0740*/  IMAD.MOV R9, RZ, RZ, -R18 ;  /* 0x000000ffff097224 */ /* 0x000fe200078e0a12 */
[----:B------:R-:W-:Y:S01]  /*0750*/  @P4 IADD3 R24, R24, 0x1, RZ ;  /* 0x0000000118184810 */ /* 0x000fe20007ffe0ff */
[----:B------:R-:W-:Y:S01]  /*0760*/  @P6 VIADD R6, R6, 0x1 ;  /* 0x0000000106066836 */ /* 0x000fe20000000000 */
[----:B------:R-:W-:Y:S01]  /*0770*/  ISETP.GE.U32.AND P5, PT, R21, R15, PT ;  /* 0x0000000f1500720c */ /* 0x000fe20003fa6070 */
[----:B------:R-:W-:Y:S02]  /*0780*/  IMAD.MOV R21, RZ, RZ, -R4 ;  /* 0x000000ffff157224 */ /* 0x000fe400078e0a04 */
[----:B------:R-:W-:-:S02]  /*0790*/  IMAD R9, R10, R9, R25 ;  /* 0x000000090a097224 */ /* 0x000fc400078e0219 */
[----:B------:R-:W-:Y:S01]  /*07a0*/  IMAD R21, R14, R21, R7 ;  /* 0x000000150e157224 */ /* 0x000fe200078e0207 */
[----:B------:R-:W-:Y:S01]  /*07b0*/  SEL R7, R19, R6, !P1 ;  /* 0x0000000613077207 */ /* 0x000fe20004800000 */
[----:B------:R-:W-:Y:S01]  /*07c0*/  IMAD R23, R15, R23, R4 ;  /* 0x000000170f177224 */ /* 0x000fe200078e0204 */
[----:B------:R-:W-:Y:S01]  /*07d0*/  ISETP.GE.U32.AND P3, PT, R9, R10, PT ;  /* 0x0000000a0900720c */ /* 0x000fe20003f66070 */
[----:B------:R-:W-:Y:S02]  /*07e0*/  IMAD R4, R21, UR11, RZ ;  /* 0x0000000b15047c24 */ /* 0x000fe4000f8e02ff */
[----:B------:R-:W-:Y:S02]  /*07f0*/  IMAD.HI.U32 R6, R22, R7, RZ ;  /* 0x0000000716067227 */ /* 0x000fe400078e00ff */
[----:B------:R-:W-:Y:S02]  /*0800*/  @P5 IADD3 R24, R24, 0x1, RZ ;  /* 0x0000000118185810 */ /* 0x000fe40007ffe0ff */
[----:B------:R-:W-:Y:S01]  /*0810*/  IMAD R4, R23, UR10, R4 ;  /* 0x0000000a17047c24 */ /* 0x000fe2000f8e0204 */
[----:B------:R-:W-:Y:S01]  /*0820*/  IADD3 R29, -R6, RZ, RZ ;  /* 0x000000ff061d7210 */ /* 0x000fe20007ffe1ff */
[----:B------:R-:W-:-:S02]  /*0830*/  IMAD.MOV R23, RZ, RZ, -R26 ;  /* 0x000000ffff177224 */ /* 0x000fc400078e0a1a */
[--C-:B------:R-:W-:Y:S02]  /*0840*/  IMAD.MOV R21, RZ, RZ, -R7.reuse ;  /* 0x000000ffff157224 */ /* 0x100fe400078e0a07 */
[----:B------:R-:W-:Y:S02]  /*0850*/  @P3 IMAD.IADD R9, R9, 0x1, -R10 ;  /* 0x0000000109093824 */ /* 0x000fe400078e0a0a */
[----:B------:R-:W-:Y:S02]  /*0860*/  IMAD R29, R10, R29, R7 ;  /* 0x0000001d0a1d7224 */ /* 0x000fe400078e0207 */
[----:B------:R-:W-:Y:S01]  /*0870*/  IMAD R23, R14, R23, R11 ;  /* 0x000000170e177224 */ /* 0x000fe200078e020b */
[-C--:B------:R-:W-:Y:S01]  /*0880*/  ISETP.GE.U32.AND P2, PT, R9, R10.reuse, PT ;  /* 0x0000000a0900720c */ /* 0x080fe20003f46070 */
[----:B------:R-:W-:Y:S01]  /*0890*/  IMAD R21, R15, R21, R26 ;  /* 0x000000150f157224 */ /* 0x000fe200078e021a */
[----:B------:R-:W-:Y:S01]  /*08a0*/  ISETP.GE.U32.AND P5, PT, R29, R10, PT ;  /* 0x0000000a1d00720c */ /* 0x000fe20003fa6070 */
[----:B------:R-:W-:Y:S01]  /*08b0*/  IMAD.MOV R26, RZ, RZ, -R20 ;  /* 0x000000ffff1a7224 */ /* 0x000fe200078e0a14 */
[----:B------:R-:W-:Y:S01]  /*08c0*/  SEL R9, R19, R24, !P1 ;  /* 0x0000001813097207 */ /* 0x000fe20004800000 */
[----:B------:R-:W-:-:S02]  /*08d0*/  IMAD R24, R23, UR11, RZ ;  /* 0x0000000b17187c24 */ /* 0x000fc4000f8e02ff */
[----:B------:R-:W-:Y:S01]  /*08e0*/  IMAD R17, R14, R26, R17 ;  /* 0x0000001a0e117224 */ /* 0x000fe200078e0211 */
[----:B------:R-:W-:Y:S01]  /*08f0*/  IADD3 R23, -R9, RZ, RZ ;  /* 0x000000ff09177210 */ /* 0x000fe20007ffe1ff */
[----:B------:R-:W-:Y:S01]  /*0900*/  @P3 VIADD R18, R18, 0x1 ;  /* 0x0000000112123836 */ /* 0x000fe20000000000 */
[----:B------:R-:W-:Y:S01]  /*0910*/  ISETP.NE.U32.AND P3, PT, R10, RZ, PT ;  /* 0x000000ff0a00720c */ /* 0x000fe20003f65070 */
[----:B------:R-:W-:Y:S02]  /*0920*/  IMAD R17, R17, UR11, RZ ;  /* 0x0000000b11117c24 */ /* 0x000fe4000f8e02ff */
[----:B------:R-:W-:Y:S01]  /*0930*/  IMAD R20, R15, R23, R20 ;  /* 0x000000170f147224 */ /* 0x000fe200078e0214 */
[----:B------:R-:W-:Y:S01]  /*0940*/  @P2 IADD3 R18, R18, 0x1, RZ ;  /* 0x0000000112122810 */ /* 0x000fe20007ffe0ff */
[----:B------:R-:W-:Y:S02]  /*0950*/  @P5 IMAD.IADD R29, R29, 0x1, -R10 ;  /* 0x000000011d1d5824 */ /* 0x000fe400078e0a0a */
[----:B------:R-:W-:Y:S01]  /*0960*/  IMAD R23, R20, UR10, R17 ;  /* 0x0000000a14177c24 */ /* 0x000fe2000f8e0211 */
[-C--:B------:R-:W-:Y:S01]  /*0970*/  LOP3.LUT R17, RZ, R10.reuse, RZ, 0x33, !PT ;  /* 0x0000000aff117212 */ /* 0x080fe200078e33ff */
[----:B------:R-:W-:Y:S01]  /*0980*/  IMAD.HI.U32 R20, R8, R27, RZ ;  /* 0x0000001b08147227 */ /* 0x000fe200078e00ff */
[----:B------:R-:W-:-:S02]  /*0990*/  ISETP.GE.U32.AND P4, PT, R29, R10, PT ;  /* 0x0000000a1d00720c */ /* 0x000fc40003f86070 */
[----:B------:R-:W-:Y:S01]  /*09a0*/  SEL R18, R17, R18, !P3 ;  /* 0x0000001211127207 */ /* 0x000fe20005800000 */
[----:B------:R-:W-:Y:S02]  /*09b0*/  IMAD.MOV R29, RZ, RZ, -R20 ;  /* 0x000000ffff1d7224 */ /* 0x000fe400078e0a14 */
[----:B------:R-:W-:Y:S01]  /*09c0*/  IMAD R21, R21, UR10, R24 ;  /* 0x0000000a15157c24 */ /* 0x000fe2000f8e0218 */
[----:B------:R-:W-:Y:S01]  /*09d0*/  IADD3 R8, -R18, RZ, RZ ;  /* 0x000000ff12087210 */ /* 0x000fe20007ffe1ff */
[----:B------:R-:W-:Y:S02]  /*09e0*/  IMAD R29, R14, R29, R27 ;  /* 0x0000001d0e1d7224 */ /* 0x000fe400078e021b */
[----:B------:R-:W-:Y:S02]  /*09f0*/  @P5 VIADD R6, R6, 0x1 ;  /* 0x0000000106065836 */ /* 0x000fe40000000000 */
[----:B------:R-:W-:Y:S01]  /*0a00*/  IMAD R25, R10, R8, R25 ;  /* 0x000000080a197224 */ /* 0x000fe200078e0219 */
[----:B------:R-:W-:Y:S01]  /*0a10*/  ISETP.GE.U32.AND P2, PT, R29, R14, PT ;  /* 0x0000000e1d00720c */ /* 0x000fe20003f46070 */
[----:B------:R-:W-:-:S04]  /*0a20*/  IMAD.HI.U32 R8, R22, R9, RZ ;  /* 0x0000000916087227 */ /* 0x000fc800078e00ff */
[----:B------:R-:W-:Y:S02]  /*0a30*/  IMAD.MOV R24, RZ, RZ, -R8 ;  /* 0x000000ffff187224 */ /* 0x000fe400078e0a08 */
[----:B------:R-:W-:Y:S02]  /*0a40*/  @P4 VIADD R6, R6, 0x1 ;  /* 0x0000000106064836 */ /* 0x000fe40000000000 */
[----:B------:R-:W-:Y:S02]  /*0a50*/  IMAD R24, R10, R24, R9 ;  /* 0x000000180a187224 */ /* 0x000fe400078e0209 */
[----:B------:R-:W-:Y:S02]  /*0a60*/  IMAD R25, R25, UR13, R4 ;  /* 0x0000000d19197c24 */ /* 0x000fe4000f8e0204 */
[----:B------:R-:W-:Y:S01]  /*0a70*/  @P2 IMAD.IADD R29, R29, 0x1, -R14 ;  /* 0x000000011d1d2824 */ /* 0x000fe200078e0a0e */
[----:B------:R-:W-:Y:S02]  /*0a80*/  @P2 IADD3 R20, R20, 0x1, RZ ;  /* 0x0000000114142810 */ /* 0x000fe40007ffe0ff */
[----:B------:R-:W-:-:S02]  /*0a90*/  ISETP.GE.U32.AND P2, PT, R24, R10, PT ;  /* 0x0000000a1800720c */ /* 0x000fc40003f46070 */
[-C--:B------:R-:W-:Y:S02]  /*0aa0*/  ISETP.GE.U32.AND P6, PT, R29, R14.reuse, PT ;  /* 0x0000000e1d00720c */ /* 0x080fe40003fc6070 */
[----:B------:R-:W-:-:S09]  /*0ab0*/  LOP3.LUT R29, RZ, R14, RZ, 0x33, !PT ;  /* 0x0000000eff1d7212 */ /* 0x000fd200078e33ff */
[----:B------:R-:W-:Y:S02]  /*0ac0*/  @P2 IADD3 R24, -R10, R24, RZ ;  /* 0x000000180a182210 */ /* 0x000fe40007ffe1ff */
[----:B------:R-:W-:Y:S02]  /*0ad0*/  @P6 VIADD R20, R20, 0x1 ;  /* 0x0000000114146836 */ /* 0x000fe40000000000 */
[----:B------:R-:W-:-:S03]  /*0ae0*/  ISETP.GE.U32.AND P6, PT, R24, R10, PT ;  /* 0x0000000a1800720c */ /* 0x000fc60003fc6070 */
[----:B------:R-:W-:-:S05]  /*0af0*/  SEL R20, R29, R20, !P0 ;  /* 0x000000141d147207 */ /* 0x000fca0004000000 */
[----:B------:R-:W-:Y:S01]  /*0b00*/  IMAD.HI.U32 R24, R5, R20, RZ ;  /* 0x0000001405187227 */ /* 0x000fe200078e00ff */
[----:B------:R-:W-:-:S04]  /*0b10*/  IADD3 R5, -R20, RZ, RZ ;  /* 0x000000ff14057210 */ /* 0x000fc80007ffe1ff */
[----:B------:R-:W-:Y:S01]  /*0b20*/  IADD3 R26, -R24, RZ, RZ ;  /* 0x000000ff181a7210 */ /* 0x000fe20007ffe1ff */
[----:B------:R-:W-:-:S04]  /*0b30*/  IMAD R27, R14, R5, R27 ;  /* 0x000000050e1b7224 */ /* 0x000fc800078e021b */
[----:B------:R-:W-:-:S05]  /*0b40*/  IMAD R26, R15, R26, R20 ;  /* 0x0000001a0f1a7224 */ /* 0x000fca00078e0214 */
[----:B------:R-:W-:-:S13]  /*0b50*/  ISETP.GE.U32.AND P0, PT, R26, R15, PT ;  /* 0x0000000f1a00720c */ /* 0x000fda0003f06070 */
[----:B------:R-:W-:Y:S01]  /*0b60*/  @P0 IADD3 R26, -R15, R26, RZ ;  /* 0x0000001a0f1a0210 */ /* 0x000fe20007ffe1ff */
[----:B------:R-:W-:-:S03]  /*0b70*/  @P0 VIADD R24, R24, 0x1 ;  /* 0x0000000118180836 */ /* 0x000fc60000000000 */
[----:B------:R-:W-:-:S13]  /*0b80*/  ISETP.GE.U32.AND P0, PT, R26, R15, PT ;  /* 0x0000000f1a00720c */ /* 0x000fda0003f06070 */
[----:B------:R-:W-:-:S05]  /*0b90*/  @P0 VIADD R24, R24, 0x1 ;  /* 0x0000000118180836 */ /* 0x000fca0000000000 */
[----:B------:R-:W-:Y:S02]  /*0ba0*/  SEL R19, R19, R24, !P1 ;  /* 0x0000001813137207 */ /* 0x000fe40004800000 */
[----:B------:R-:W-:Y:S02]  /*0bb0*/  SEL R24, R17, R6, !P3 ;  /* 0x0000000611187207 */ /* 0x000fe40005800000 */
[----:B------:R-:W-:Y:S02]  /*0bc0*/  IADD3 R5, -R19, RZ, RZ ;  /* 0x000000ff13057210 */ /* 0x000fe40007ffe1ff */
[----:B------:R-:W-:-:S03]  /*0bd0*/  IADD3 R26, -R24, RZ, RZ ;  /* 0x000000ff181a7210 */ /* 0x000fc60007ffe1ff */
[----:B------:R-:W-:Y:S02]  /*0be0*/  IMAD R5, R15, R5, R20 ;  /* 0x000000050f057224 */ /* 0x000fe400078e0214 */
[----:B------:R-:W-:Y:S02]  /*0bf0*/  IMAD R20, R27, UR11, RZ ;  /* 0x0000000b1b147c24 */ /* 0x000fe4000f8e02ff */
[----:B------:R-:W-:Y:S02]  /*0c00*/  IMAD R26, R10, R26, R7 ;  /* 0x0000001a0a1a7224 */ /* 0x000fe400078e0207 */
[----:B------:R-:W-:Y:S02]  /*0c10*/  IMAD R20, R5, UR10, R20 ;  /* 0x0000000a05147c24 */ /* 0x000fe4000f8e0214 */
[----:B---3--:R-:W-:-:S06]  /*0c20*/  IMAD.WIDE.U32 R4, R11, 0x4, R12 ;  /* 0x000000040b047825 */ /* 0x008fcc00078e000c */
[----:B------:R-:W3:Y:S01]  /*0c30*/  LDG.E.128 R4, desc[UR6][R4.64] ;  /* 0x0000000604047981 */ /* 0x000ee2000c1e1d00 */
[----:B------:R-:W-:Y:S02]  /*0c40*/  @P2 VIADD R8, R8, 0x1 ;  /* 0x0000000108082836 */ /* 0x000fe40000000000 */
[----:B------:R-:W-:Y:S02]  /*0c50*/  IMAD R27, R26, UR13, R21 ;  /* 0x0000000d1a1b7c24 */ /* 0x000fe4000f8e0215 */
[----:B------:R-:W-:Y:S01]  /*0c60*/  IMAD.HI.U32 R22, R22, R19, RZ ;  /* 0x0000001316167227 */ /* 0x000fe200078e00ff */
[----:B------:R-:W-:-:S03]  /*0c70*/  @P6 IADD3 R8, R8, 0x1, RZ ;  /* 0x0000000108086810 */ /* 0x000fc60007ffe0ff */
[----:B------:R-:W-:Y:S01]  /*0c80*/  IMAD R24, R24, UR12, R27 ;  /* 0x0000000c18187c24 */ /* 0x000fe2000f8e021b */
[----:B------:R-:W-:Y:S01]  /*0c90*/  SEL R21, R17, R8, !P3 ;  /* 0x0000000811157207 */ /* 0x000fe20005800000 */
[----:B------:R-:W-:Y:S02]  /*0ca0*/  IMAD R18, R18, UR12, R25 ;  /* 0x0000000c12127c24 */ /* 0x000fe4000f8e0219 */
[----:B------:R-:W-:Y:S02]  /*0cb0*/  IMAD R11, R16, 0x4, R11 ;  /* 0x00000004100b7824 */ /* 0x000fe400078e020b */
[----:B------:R-:W-:-:S04]  /*0cc0*/  IMAD.MOV R26, RZ, RZ, -R21 ;  /* 0x000000ffff1a7224 */ /* 0x000fc800078e0a15 */
[----:B------:R-:W-:Y:S01]  /*0cd0*/  IMAD R26, R10, R26, R9 ;  /* 0x0000001a0a1a7224 */ /* 0x000fe200078e0209 */
[----:B------:R-:W-:-:S03]  /*0ce0*/  IADD3 R9, -R22, RZ, RZ ;  /* 0x000000ff16097210 */ /* 0x000fc60007ffe1ff */
[----:B------:R-:W-:Y:S02]  /*0cf0*/  IMAD R26, R26, UR13, R23 ;  /* 0x0000000d1a1a7c24 */ /* 0x000fe4000f8e0217 */
[----:B------:R-:W-:Y:S02]  /*0d00*/  IMAD R9, R10, R9, R19 ;  /* 0x000000090a097224 */ /* 0x000fe400078e0213 */
[----:B------:R-:W-:Y:S02]  /*0d10*/  IMAD R26, R21, UR12, R26 ;  /* 0x0000000c151a7c24 */ /* 0x000fe4000f8e021a */
[----:B--2---:R-:W-:Y:S01]  /*0d20*/  IMAD R23, R3, UR14, R24 ;  /* 0x0000000e03177c24 */ /* 0x004fe2000f8e0218 */
[----:B------:R-:W-:Y:S01]  /*0d30*/  ISETP.GE.U32.AND P0, PT, R9, R10, PT ;  /* 0x0000000a0900720c */ /* 0x000fe20003f06070 */
[----:B------:R-:W-:-:S12]  /*0d40*/  IMAD R21, R3, UR14, R18 ;  /* 0x0000000e03157c24 */ /* 0x000fd8000f8e0212 */
[----:B------:R-:W-:Y:S01]  /*0d50*/  @P0 IMAD.IADD R9, R9, 0x1, -R10 ;  /* 0x0000000109090824 */ /* 0x000fe200078e0a0a */
[----:B------:R-:W-:-:S04]  /*0d60*/  @P0 IADD3 R22, R22, 0x1, RZ ;  /* 0x0000000116160810 */ /* 0x000fc80007ffe0ff */
[----:B------:R-:W-:Y:S02]  /*0d70*/  ISETP.GE.U32.AND P1, PT, R9, R10, PT ;  /* 0x0000000a0900720c */ /* 0x000fe40003f26070 */
[----:B------:R-:W0:Y:S11]  /*0d80*/  LDC.64 R8, c[0x0][0x210] ;  /* 0x00008400ff087b82 */ /* 0x000e360000000a00 */
[----:B------:R-:W-:-:S05]  /*0d90*/  @P1 VIADD R22, R22, 0x1 ;  /* 0x0000000116161836 */ /* 0x000fca0000000000 */
[----:B------:R-:W-:-:S04]  /*0da0*/  SEL R17, R17, R22, !P3 ;  /* 0x0000001611117207 */ /* 0x000fc80005800000 */
[----:B------:R-:W-:-:S05]  /*0db0*/  IADD3 R22, -R17, RZ, RZ ;  /* 0x000000ff11167210 */ /* 0x000fca0007ffe1ff */
[----:B------:R-:W-:Y:S02]  /*0dc0*/  IMAD R19, R10, R22, R19 ;  /* 0x000000160a137224 */ /* 0x000fe400078e0213 */
[----:B0-----:R-:W-:-:S04]  /*0dd0*/  IMAD.WIDE.U32 R22, R23, 0x4, R8 ;  /* 0x0000000417167825 */ /* 0x001fc800078e0008 */
[----:B------:R-:W-:Y:S02]  /*0de0*/  IMAD R20, R19, UR13, R20 ;  /* 0x0000000d13147c24 */ /* 0x000fe4000f8e0214 */
[----:B------:R-:W-:Y:S02]  /*0df0*/  IMAD R19, R3, UR14, R26 ;  /* 0x0000000e03137c24 */ /* 0x000fe4000f8e021a */
[----:B------:R-:W-:Y:S02]  /*0e00*/  IMAD R20, R17, UR12, R20 ;  /* 0x0000000c11147c24 */ /* 0x000fe4000f8e0214 */
[----:B------:R-:W-:-:S04]  /*0e10*/  IMAD.WIDE.U32 R18, R19, 0x4, R8 ;  /* 0x0000000413127825 */ /* 0x000fc800078e0008 */
[----:B------:R-:W-:Y:S02]  /*0e20*/  IMAD R17, R3, UR14, R20 ;  /* 0x0000000e03117c24 */ /* 0x000fe4000f8e0214 */
[----:B------:R-:W-:-:S04]  /*0e30*/  IMAD.WIDE.U32 R20, R21, 0x4, R8 ;  /* 0x0000000415147825 */ /* 0x000fc800078e0008 */
[----:B------:R-:W-:Y:S01]  /*0e40*/  IMAD.WIDE.U32 R8, R17, 0x4, R8 ;  /* 0x0000000411087825 */ /* 0x000fe200078e0008 */
[----:B------:R-:W-:-:S04]  /*0e50*/  IADD3 R17, R11, 0x4, RZ ;  /* 0x000000040b117810 */ /* 0x000fc80007ffe0ff */
[----:B------:R-:W-:Y:S01]  /*0e60*/  ISETP.GT.U32.AND P0, PT, R17, R0, PT ;  /* 0x000000001100720c */ /* 0x000fe20003f04070 */
[----:B---3--:R0:W-:Y:S04]  /*0e70*/  STG.E desc[UR6][R22.64], R4 ;  /* 0x0000000416007986 */ /* 0x0081e8000c101906 */
[----:B------:R0:W-:Y:S04]  /*0e80*/  STG.E desc[UR6][R20.64], R5 ;  /* 0x0000000514007986 */ /* 0x0001e8000c101906 */
[----:B------:R0:W-:Y:S04]  /*0e90*/  STG.E desc[UR6][R18.64], R6 ;  /* 0x0000000612007986 */ /* 0x0001e8000c101906 */
[----:B------:R0:W-:Y:S01]  /*0ea0*/  STG.E desc[UR6][R8.64], R7 ;  /* 0x0000000708007986 */ /* 0x0001e2000c101906 */
[----:B------:R-:W-:Y:S05]  /*0eb0*/  @!P0 BRA `(.L_x_212) ;  /* 0xfffffff000dc8947 */ /* 0x000fea000383ffff */
.L_x_211:
[----:B------:R-:W-:Y:S05]  /*0ec0*/  BSYNC B0 ;  /* 0x0000000000007941 */ /* 0x000fea0003800000 */
.L_x_210:
[----:B------:R-:W-:-:S13]  /*0ed0*/  ISETP.GT.U32.AND P0, PT, R0, R11, PT ;  /* 0x0000000b0000720c */ /* 0x000fda0003f04070 */
[----:B------:R-:W-:Y:S05]  /*0ee0*/  @!P0 EXIT ;  /* 0x000000000000894d */ /* 0x000fea0003800000 */
[----:B0-----:R-:W-:Y:S01]  /*0ef0*/  IADD3 R21, R0, -R11, RZ ;  /* 0x8000000b00157210 */ /* 0x001fe20007ffe0ff */
[----:B------:R-:W-:Y:S01]  /*0f00*/  ULDC UR12, c[0x0][0xf7c] ;  /* 0x0003df00000c7ab9 */ /* 0x000fe20000000800 */
[----:B------:R-:W-:Y:S01]  /*0f10*/  ULDC.64 UR8, c[0x0][0xf70] ;  /* 0x0003dc0000087ab9 */ /* 0x000fe20000000a00 */
[----:B------:R-:W-:Y:S01]  /*0f20*/  ULDC.64 UR10, c[0x0][0xf68] ;  /* 0x0003da00000a7ab9 */ /* 0x000fe20000000a00 */
[----:B------:R-:W-:Y:S01]  /*0f30*/  LOP3.LUT P0, R21, R21, 0x3, RZ, 0xc0, !PT ;  /* 0x0000000315157812 */ /* 0x000fe2000780c0ff */
[----:B------:R-:W-:Y:S01]  /*0f40*/  BSSY B0, `(.L_x_213) ;  /* 0x000005a000007945 */ /* 0x000fe20003800000 */
[----:B------:R-:W-:-:S11]  /*0f50*/  IMAD.MOV.U32 R20, RZ, RZ, R11 ;  /* 0x000000ffff147224 */ /* 0x000fd600078e000b */
        /* <DEDUP_REMOVED lines=9> */
[C---:B------:R-:W-:Y:S01]  /*0ff0*/  SEL R8, R2.reuse, UR4, !P0 ;  /* 0x0000000402087c07 */ /* 0x040fe2000c000000 */
[----:B------:R-:W-:Y:S01]  /*1000*/  ULDC UR4, c[0x0][0xf5c] ;  /* 0x0003d70000047ab9 */ /* 0x000fe20000000800 */
[----:B------:R-:W-:Y:S02]  /*1010*/  ISETP.NE.AND P0, PT, R5, 0x1, PT ;  /* 0x000000010500780c */ /* 0x000fe40003f05270 */
[----:B------:R-:W-:Y:S01]  /*1020*/  IADD3 R23, RZ, -R8, RZ ;  /* 0x80000008ff177210 */ /* 0x000fe20007ffe0ff */
[----:B------:R-:W1:Y:S01]  /*1030*/  I2F.U32.RP R5, R8 ;  /* 0x0000000800057306 */ /* 0x000e620000209000 */
[----:B------:R-:W-:-:S02]  /*1040*/  SEL R10, R2, UR4, !P0 ;  /* 0x00000004020a7c07 */ /* 0x000fc4000c000000 */
[----:B------:R-:W-:Y:S02]  /*1050*/  ISETP.NE.U32.AND P0, PT, R9, RZ, PT ;  /* 0x000000ff0900720c */ /* 0x000fe40003f05070 */
[----:B------:R-:W-:Y:S01]  /*1060*/  ISETP.NE.U32.AND P1, PT, R8, RZ, PT ;  /* 0x000000ff0800720c */ /* 0x000fe20003f25070 */
[----:B------:R-:W-:Y:S01]  /*1070*/  IMAD.MOV R25, RZ, RZ, -R10 ;  /* 0x000000ffff197224 */ /* 0x000fe200078e0a0a */
[----:B------:R-:W-:Y:S01]  /*1080*/  ISETP.NE.U32.AND P2, PT, R10, RZ, PT ;  /* 0x000000ff0a00720c */ /* 0x000fe20003f45070 */
[----:B------:R-:W4:Y:S08]  /*1090*/  I2F.U32.RP R18, R10 ;  /* 0x0000000a00127306 */ /* 0x000f300000209000 */
[----:B0-----:R-:W0:Y:S08]  /*10a0*/  MUFU.RCP R4, R4 ;  /* 0x0000000400047308 */ /* 0x001e300000001000 */
[----:B-1----:R-:W1:Y:S08]  /*10b0*/  MUFU.RCP R5, R5 ;  /* 0x0000000500057308 */ /* 0x002e700000001000 */
[----:B----4-:R-:W4:Y:S01]  /*10c0*/  MUFU.RCP R18, R18 ;  /* 0x0000001200127308 */ /* 0x010f220000001000 */
[----:B0-----:R-:W-:-:S07]  /*10d0*/  IADD3 R14, R4, 0xffffffe, RZ ;  /* 0x0ffffffe040e7810 */ /* 0x001fce0007ffe0ff */
[----:B------:R0:W5:Y:S01]  /*10e0*/  F2I.FTZ.U32.TRUNC.NTZ R15, R14 ;  /* 0x0000000e000f7305 */ /* 0x000162000021f000 */
[----:B-1----:R-:W-:Y:S02]  /*10f0*/  IADD3 R16, R5, 0xffffffe, RZ ;  /* 0x0ffffffe05107810 */ /* 0x002fe40007ffe0ff */
[----:B------:R-:W1:Y:S05]  /*1100*/  LDC.64 R4, c[0x0][0x210] ;  /* 0x00008400ff047b82 */ /* 0x000e6a0000000a00 */
[----:B------:R2:W3:Y:S01]  /*1110*/  F2I.FTZ.U32.TRUNC.NTZ R17, R16 ;  /* 0x0000001000117305 */ /* 0x0004e2000021f000 */
[----:B----4-:R-:W-:Y:S01]  /*1120*/  VIADD R6, R18, 0xffffffe ;  /* 0x0ffffffe12067836 */ /* 0x010fe20000000000 */
[----:B0-----:R-:W-:Y:S01]  /*1130*/  HFMA2.MMA R14, -RZ, RZ, 0, 0 ;  /* 0x00000000ff0e7435 */ /* 0x001fe200000001ff */
[----:B------:R-:W-:Y:S01]  /*1140*/  LOP3.LUT R18, RZ, R9, RZ, 0x33, !PT ;  /* 0x00000009ff127212 */ /* 0x000fe200078e33ff */
[----:B-----5:R-:W-:-:S04]  /*1150*/  IMAD R19, R19, R15, RZ ;  /* 0x0000000f13137224 */ /* 0x020fc800078e02ff */
[----:B------:R0:W4:Y:S01]  /*1160*/  F2I.FTZ.U32.TRUNC.NTZ R7, R6 ;  /* 0x0000000600077305 */ /* 0x000122000021f000 */
[----:B--2---:R-:W-:-:S03]  /*1170*/  MOV R16, RZ ;  /* 0x000000ff00107202 */ /* 0x004fc60000000f00 */
[----:B------:R-:W-:Y:S01]  /*1180*/  IMAD.HI.U32 R15, R15, R19, R14 ;  /* 0x000000130f0f7227 */ /* 0x000fe200078e000e */
[----:B------:R-:W-:-:S03]  /*1190*/  LOP3.LUT R19, RZ, R8, RZ, 0x33, !PT ;  /* 0x00000008ff137212 */ /* 0x000fc600078e33ff */
[----:B---3--:R-:W-:Y:S02]  /*11a0*/  IMAD R23, R23, R17, RZ ;  /* 0x0000001117177224 */ /* 0x008fe400078e02ff */
[----:B0-----:R-:W-:Y:S02]  /*11b0*/  IMAD.MOV.U32 R6, RZ, RZ, RZ ;  /* 0x000000ffff067224 */ /* 0x001fe400078e00ff */
[----:B------:R-:W-:-:S04]  /*11c0*/  IMAD.HI.U32 R14, R17, R23, R16 ;  /* 0x00000017110e7227 */ /* 0x000fc800078e0010 */
[----:B----4-:R-:W-:-:S04]  /*11d0*/  IMAD R17, R25, R7, RZ ;  /* 0x0000000719117224 */ /* 0x010fc800078e02ff */
[----:B------:R-:W-:Y:S01]  /*11e0*/  IMAD.HI.U32 R16, R7, R17, R6 ;  /* 0x0000001107107227 */ /* 0x000fe200078e0006 */
[----:B------:R-:W-:-:S07]  /*11f0*/  LOP3.LUT R17, RZ, R10, RZ, 0x33, !PT ;  /* 0x0000000aff117212 */ /* 0x000fce00078e33ff */
.L_x_215:
[----:B0-----:R-:W-:-:S05]  /*1200*/  IMAD.WIDE.U32 R6, R20, 0x4, R12 ;  /* 0x0000000414067825 */ /* 0x001fca00078e000c */
[----:B------:R0:W2:Y:S01]  /*1210*/  LDG.E R23, desc[UR6][R6.64] ;  /* 0x0000000606177981 */ /* 0x0000a2000c1e1900 */
[----:B------:R-:W-:Y:S01]  /*1220*/  IMAD.HI.U32 R25, R15, R20, RZ ;  /* 0x000000140f197227 */ /* 0x000fe200078e00ff */
[----:B------:R-:W-:-:S04]  /*1230*/  IADD3 R21, R21, -0x1, RZ ;  /* 0xffffffff15157810 */ /* 0x000fc80007ffe0ff */
        /* <DEDUP_REMOVED lines=9> */
[----:B0-----:R-:W-:-:S04]  /*12d0*/  IMAD.MOV R7, RZ, RZ, -R22 ;  /* 0x000000ffff077224 */ /* 0x001fc800078e0a16 */
        /* <DEDUP_REMOVED lines=14> */
[----:B------:R-:W-:Y:S02]  /*13c0*/  IMAD R22, R22, UR9, RZ ;  /* 0x0000000916167c24 */ /* 0x000fe4000f8e02ff */
[----:B------:R-:W-:Y:S01]  /*13d0*/  VIADD R20, R20, 0x1 ;  /* 0x0000000114147836 */ /* 0x000fe20000000000 */
[----:B------:R-:W-:Y:S01]  /*13e0*/  ISETP.GE.U32.AND P3, PT, R27, R10, PT ;  /* 0x0000000a1b00720c */ /* 0x000fe20003f66070 */
[----:B------:R-:W-:-:S12]  /*13f0*/  IMAD R22, R25, UR8, R22 ;  /* 0x0000000819167c24 */ /* 0x000fd8000f8e0216 */
        /* <DEDUP_REMOVED lines=13> */
[----:B------:R-:W-:Y:S05]  /*14d0*/  @P3 BRA `(.L_x_215) ;  /* 0xfffffffc00483947 */ /* 0x000fea000383ffff */
.L_x_214:
[----:B------:R-:W-:Y:S05]  /*14e0*/  BSYNC B0 ;  /* 0x0000000000007941 */ /* 0x000fea0003800000 */
.L_x_213:
        /* <DEDUP_REMOVED lines=8> */
[----:B------:R-:W1:Y:S01]  /*1570*/  LDC.64 R4, c[0x0][0xf60] ;  /* 0x0003d800ff047b82 */ /* 0x000e620000000a00 */
[C---:B0-----:R-:W-:Y:S02]  /*1580*/  ISETP.NE.AND P2, PT, R6.reuse, 0x1, PT ;  /* 0x000000010600780c */ /* 0x041fe40003f45270 */
[C---:B------:R-:W-:Y:S02]  /*1590*/  ISETP.NE.AND P0, PT, R6.reuse, 0x3, PT ;  /* 0x000000030600780c */ /* 0x040fe40003f05270 */
        /* <DEDUP_REMOVED lines=9> */
[----:B------:R-:W4:Y:S08]  /*1630*/  I2F.U32.RP R7, R6 ;  /* 0x0000000600077306 */ /* 0x000f300000209000 */
[----:B0-----:R-:W0:Y:S08]  /*1640*/  MUFU.RCP R4, R4 ;  /* 0x0000000400047308 */ /* 0x001e300000001000 */
[----:B----4-:R-:W4:Y:S01]  /*1650*/  MUFU.RCP R7, R7 ;  /* 0x0000000700077308 */ /* 0x010f220000001000 */
[----:B-1----:R-:W-:-:S07]  /*1660*/  ISETP.NE.U32.AND P2, PT, R2, RZ, PT ;  /* 0x000000ff0200720c */ /* 0x002fce0003f45070 */
[----:B------:R-:W1:Y:S01]  /*1670*/  I2F.U32.RP R14, R2 ;  /* 0x00000002000e7306 */ /* 0x000e620000209000 */
[----:B0-----:R-:W-:-:S07]  /*1680*/  IADD3 R8, R4, 0xffffffe, RZ ;  /* 0x0ffffffe04087810 */ /* 0x001fce0007ffe0ff */
[----:B------:R0:W5:Y:S01]  /*1690*/  F2I.FTZ.U32.TRUNC.NTZ R9, R8 ;  /* 0x0000000800097305 */ /* 0x000162000021f000 */
[----:B----4-:R-:W-:-:S07]  /*16a0*/  VIADD R16, R7, 0xffffffe ;  /* 0x0ffffffe07107836 */ /* 0x010fce0000000000 */
[----:B-1----:R-:W1:Y:S01]  /*16b0*/  MUFU.RCP R14, R14 ;  /* 0x0000000e000e7308 */ /* 0x002e620000001000 */
[----:B0-----:R-:W-:Y:S01]  /*16c0*/  HFMA2.MMA R8, -RZ, RZ, 0, 0 ;  /* 0x00000000ff087435 */ /* 0x001fe200000001ff */
[----:B-----5:R-:W-:-:S06]  /*16d0*/  IMAD R7, R19, R9, RZ ;  /* 0x0000000913077224 */ /* 0x020fcc00078e02ff */
[----:B------:R0:W4:Y:S03]  /*16e0*/  F2I.FTZ.U32.TRUNC.NTZ R17, R16 ;  /* 0x0000001000117305 */ /* 0x000126000021f000 */
[----:B------:R-:W-:Y:S01]  /*16f0*/  IMAD.HI.U32 R7, R9, R7, R8 ;  /* 0x0000000709077227 */ /* 0x000fe200078e0008 */
[----:B-1----:R-:W-:Y:S02]  /*1700*/  IADD3 R10, R14, 0xffffffe, RZ ;  /* 0x0ffffffe0e0a7810 */ /* 0x002fe40007ffe0ff */
[----:B------:R-:W1:Y:S01]  /*1710*/  LDC.64 R14, c[0x0][0x210] ;  /* 0x00008400ff0e7b82 */ /* 0x000e620000000a00 */
[----:B0-----:R-:W-:Y:S01]  /*1720*/  MOV R16, RZ ;  /* 0x000000ff00107202 */ /* 0x001fe20000000f00 */
[----:B------:R0:W5:Y:S01]  /*1730*/  F2I.FTZ.U32.TRUNC.NTZ R11, R10 ;  /* 0x0000000a000b7305 */ /* 0x000162000021f000 */
[----:B----4-:R-:W-:-:S04]  /*1740*/  IMAD R19, R21, R17, RZ ;  /* 0x0000001115137224 */ /* 0x010fc800078e02ff */
[----:B------:R-:W-:Y:S01]  /*1750*/  IMAD.HI.U32 R8, R17, R19, R16 ;  /* 0x0000001311087227 */ /* 0x000fe200078e0010 */
[----:B0-----:R-:W-:-:S03]  /*1760*/  HFMA2.MMA R10, -RZ, RZ, 0, 0 ;  /* 0x00000000ff0a7435 */ /* 0x001fc600000001ff */
[----:B-----5:R-:W-:-:S04]  /*1770*/  IMAD R4, R2, R11, RZ ;  /* 0x0000000b02047224 */ /* 0x020fc800078e02ff */
[----:B------:R-:W-:Y:S01]  /*1780*/  IMAD.MOV R9, RZ, RZ, -R4 ;  /* 0x000000ffff097224 */ /* 0x000fe200078e0a04 */
[----:B------:R-:W-:-:S03]  /*1790*/  LOP3.LUT R4, RZ, R2, RZ, 0x33, !PT ;  /* 0x00000002ff047212 */ /* 0x000fc600078e33ff */
[----:B------:R-:W-:Y:S01]  /*17a0*/  IMAD.HI.U32 R9, R11, R9, R10 ;  /* 0x000000090b097227 */ /* 0x000fe200078e000a */
[----:B------:R-:W-:Y:S02]  /*17b0*/  LOP3.LUT R10, RZ, R5, RZ, 0x33, !PT ;  /* 0x00000005ff0a7212 */ /* 0x000fe400078e33ff */
[----:B------:R-:W-:-:S07]  /*17c0*/  LOP3.LUT R11, RZ, R6, RZ, 0x33, !PT ;  /* 0x00000006ff0b7212 */ /* 0x000fce00078e33ff */
.L_x_216:
[----:B0--3--:R-:W-:-:S05]  /*17d0*/  IMAD.WIDE.U32 R16, R20, 0x4, R12 ;  /* 0x0000000414107825 */ /* 0x009fca00078e000c */
        /* <DEDUP_REMOVED lines=41> */
[----:B-1----:R-:W-:-:S05]  /*1a70*/  IMAD.WIDE.U32 R16, R17, 0x4, R14 ;  /* 0x0000000411107825 */ /* 0x002fca00078e000e */
        /* <DEDUP_REMOVED lines=132> */
.L_x_217:
        /* <DEDUP_REMOVED lines=12> */
.L_x_1023:


//--------------------- .text._ZN2at6native40_GLOBAL__N__2351210d_8_Shape_cu_49f7391c30CatArrayBatchedCopy_vectorizedINS1_10OpaqueTypeILj4EEEjLi4ELi64ELi64ELi16ELi4EEEvPcNS1_25CatArrInputTensorMetadataIT_T0_XT2_EXT3_EEENS1_16TensorSizeStrideIS8_Lj4EEEiS8_ --------------------------
	.section	.text._ZN2at6native40_GLOBAL__N__2351210d_8_Shape_cu_49f7391c30CatArrayBatchedCopy_vectorizedINS1_10OpaqueTypeILj4EEEjLi4ELi64ELi64ELi16ELi4EEEvPcNS1_25CatArrInputTensorMetadataIT_T0_XT2_EXT3_EEENS1_16TensorSizeStrideIS8_Lj4EEEiS8_,"ax",@progbits
	.align	128
.text._ZN2at6native40_GLOBAL__N__2351210d_8_Shape_cu_49f7391c30CatArrayBatchedCopy_vectorizedINS1_10OpaqueTypeILj4EEEjLi4ELi64ELi64ELi16ELi4EEEvPcNS1_25CatArrInputTensorMetadataIT_T0_XT2_EXT3_EEENS1_16TensorSizeStrideIS8_Lj4EEEiS8_:
        .type           _ZN2at6native40_GLOBAL__N__2351210d_8_Shape_cu_49f7391c30CatArrayBatchedCopy_vectorizedINS1_10OpaqueTypeILj4EEEjLi4ELi64ELi64ELi16ELi4EEEvPcNS1_25CatArrInputTensorMetadataIT_T0_XT2_EXT3_EEENS1_16TensorSizeStrideIS8_Lj4EEEiS8_,@function
        .size           _ZN2at6native40_GLOBAL__N__2351210d_8_Shape_cu_49f7391c30CatArrayBatchedCopy_vectorizedINS1_10OpaqueTypeILj4EEEjLi4ELi64ELi64ELi16ELi4EEEvPcNS1_25CatArrInputTensorMetadataIT_T0_XT2_EXT3_EEENS1_16TensorSizeStrideIS8_Lj4EEEiS8_,(.L_x_1024 - _ZN2at6native40_GLOBAL__N__2351210d_8_Shape_cu_49f7391c30CatArrayBatchedCopy_vectorizedINS1_10OpaqueTypeILj4EEEjLi4ELi64ELi64ELi16ELi4EEEvPcNS1_25CatArrInputTensorMetadataIT_T0_XT2_EXT3_EEENS1_16TensorSizeStrideIS8_Lj4EEEiS8_)
        .other          _ZN2at6native40_GLOBAL__N__2351210d_8_Shape_cu_49f7391c30CatArrayBatchedCopy_vectorizedINS1_10OpaqueTypeILj4EEEjLi4ELi64ELi64ELi16ELi4EEEvPcNS1_25CatArrInputTensorMetadataIT_T0_XT2_EXT3_EEENS1_16TensorSizeStrideIS8_Lj4EEEiS8_,@"STO_CUDA_ENTRY STV_DEFAULT"
_ZN2at6native40_GLOBAL__N__2351210d_8_Shape_cu_49f7391c30CatArrayBatchedCopy_vectorizedINS1_10OpaqueTypeILj4EEEjLi4ELi64ELi64ELi16ELi4EEEvPcNS1_25CatArrInputTensorMetadataIT_T0_XT2_EXT3_EEENS1_16TensorSizeStrideIS8_Lj4EEEiS8_:
        /* <DEDUP_REMOVED lines=39> */
[----:B-1----:R-:W-:-:S07]  /*0270*/  IMAD R13, R4, R13, RZ ;  /* 0x0000000d040d7224 */ /* 0x002fce00078e02ff */
[----:B----4-:R-:W1:Y:S01]  /*0280*/  MUFU.RCP R16, R16 ;  /* 0x0000001000107308 */ /* 0x010e620000001000 */
[----:B---3--:R-:W-:-:S07]  /*0290*/  ISETP.NE.U32.AND P2, PT, R10, RZ, PT ;  /* 0x000000ff0a00720c */ /* 0x008fce0003f45070 */
[----:B------:R-:W3:Y:S01]  /*02a0*/  I2F.U32.RP R17, R10 ;  /* 0x0000000a00117306 */ /* 0x000ee20000209000 */
[----:B--2---:R-:W-:-:S07]  /*02b0*/  IADD3 R14, R6, 0xffffffe, RZ ;  /* 0x0ffffffe060e7810 */ /* 0x004fce0007ffe0ff */
[----:B------:R2:W-:Y:S01]  /*02c0*/  F2I.FTZ.U32.TRUNC.NTZ R15, R14 ;  /* 0x0000000e000f7305 */ /* 0x0005e2000021f000 */
[----:B-1----:R-:W-:-:S07]  /*02d0*/  VIADD R8, R16, 0xffffffe ;  /* 0x0ffffffe10087836 */ /* 0x002fce0000000000 */
        /* <DEDUP_REMOVED lines=9> */
[----:B------:R-:W-:Y:S01]  /*0370*/  IMAD.HI.U32 R14, R15, R17, R14 ;  /* 0x000000110f0e7227 */ /* 0x000fe200078e000e */
[----:B------:R-:W-:-:S03]  /*0380*/  LOP3.LUT R17, RZ, R10, RZ, 0x33, !PT ;  /* 0x0000000aff117212 */ /* 0x000fc600078e33ff */
[----:B------:R-:W-:Y:S01]  /*0390*/  IMAD.HI.U32 R15, R9, R19, R8 ;  /* 0x00000013090f7227 */ /* 0x000fe200078e0008 */
[----:B------:R-:W-:-:S03]  /*03a0*/  LOP3.LUT R19, RZ, R12, RZ, 0x33, !PT ;  /* 0x0000000cff137212 */ /* 0x000fc600078e33ff */
[----:B-1----:R-:W-:-:S05]  /*03b0*/  IMAD R4, R10, R5, RZ ;  /* 0x000000050a047224 */ /* 0x002fca00078e02ff */
[----:B------:R-:W-:Y:S01]  /*03c0*/  IADD3 R21, -R4, RZ, RZ ;  /* 0x000000ff04157210 */ /* 0x000fe20007ffe1ff */
[----:B------:R-:W-:-:S10]  /*03d0*/  HFMA2.MMA R4, -RZ, RZ, 0, 0 ;  /* 0x00000000ff047435 */ /* 0x000fd400000001ff */
[----:B------:R-:W-:-:S04]  /*03e0*/  IMAD.HI.U32 R16, R5, R21, R4 ;  /* 0x0000001505107227 */ /* 0x000fc800078e0004 */
[----:B0-----:R-:W-:-:S07]  /*03f0*/  IMAD.MOV.U32 R21, RZ, RZ, R7 ;  /* 0x000000ffff157224 */ /* 0x001fce00078e0007 */
.L_x_218:
        /* <DEDUP_REMOVED lines=22> */
[----:B------:R-:W-:Y:S01]  /*0560*/  IMAD.MOV R22, RZ, RZ, -R23 ;  /* 0x000000ffff167224 */ /* 0x000fe200078e0a17 */
[----:B------:R-:W-:Y:S01]  /*0570*/  IADD3 R25, -R20, RZ, RZ ;  /* 0x000000ff14197210 */ /* 0x000fe20007ffe1ff */
[----:B------:R-:W-:Y:S01]  /*0580*/  IMAD R8, R11, R8, R21 ;  /* 0x000000080b087224 */ /* 0x000fe200078e0215 */
[----:B------:R-:W-:Y:S01]  /*0590*/  IADD3 R21, R21, UR4, RZ ;  /* 0x0000000415157c10 */ /* 0x000fe2000fffe0ff */
[----:B------:R-:W-:Y:S02]  /*05a0*/  IMAD R9, R12, R22, R9 ;  /* 0x000000160c097224 */ /* 0x000fe400078e0209 */
[----:B------:R-:W-:Y:S02]  /*05b0*/  IMAD R25, R10, R25, R23 ;  /* 0x000000190a197224 */ /* 0x000fe400078e0217 */
[----:B------:R-:W-:-:S03]  /*05c0*/  IMAD R8, R8, UR9, RZ ;  /* 0x0000000908087c24 */ /* 0x000fc6000f8e02ff */
[----:B------:R-:W-:Y:S01]  /*05d0*/  ISETP.GE.U32.AND P3, PT, R25, R10, PT ;  /* 0x0000000a1900720c */ /* 0x000fe20003f66070 */
[----:B------:R-:W-:-:S12]  /*05e0*/  IMAD R8, R9, UR8, R8 ;  /* 0x0000000809087c24 */ /* 0x000fd8000f8e0208 */
        /* <DEDUP_REMOVED lines=8> */
[----:B------:R-:W-:-:S05]  /*0670*/  IMAD R20, R20, UR10, R23 ;  /* 0x0000000a14147c24 */ /* 0x000fca000f8e0217 */
[----:B------:R-:W-:-:S05]  /*0680*/  LEA.HI R20, P3, R13, R20, RZ, 0x1e ;  /* 0x000000140d147211 */ /* 0x000fca000787f0ff */
[----:B------:R-:W-:Y:S01]  /*0690*/  IMAD.X R9, RZ, RZ, RZ, P3 ;  /* 0x000000ffff097224 */ /* 0x000fe200018e06ff */
[----:B------:R-:W-:-:S04]  /*06a0*/  LEA R8, P3, R20, UR12, 0x4 ;  /* 0x0000000c14087c11 */ /* 0x000fc8000f8620ff */
[----:B------:R-:W-:Y:S02]  /*06b0*/  LEA.HI.X R9, R20, UR13, R9, 0x4, P3 ;  /* 0x0000000d14097c11 */ /* 0x000fe400098f2409 */
[----:B------:R-:W-:-:S03]  /*06c0*/  ISETP.GE.U32.AND P3, PT, R21, R0, PT ;  /* 0x000000001500720c */ /* 0x000fc60003f66070 */
[----:B--2---:R0:W-:Y:S10]  /*06d0*/  STG.E.128 desc[UR6][R8.64], R4 ;  /* 0x0000000408007986 */ /* 0x0041f4000c101d06 */
[----:B------:R-:W-:Y:S05]  /*06e0*/  @!P3 BRA `(.L_x_218) ;  /* 0xfffffffc0044b947 */ /* 0x000fea000383ffff */
[----:B------:R-:W-:Y:S05]  /*06f0*/  EXIT ;  /* 0x000000000000794d */ /* 0x000fea0003800000 */
.L_x_219:
        /* <DEDUP_REMOVED lines=16> */
.L_x_1024:


//--------------------- .text._ZN2at6native40_GLOBAL__N__2351210d_8_Shape_cu_49f7391c19CatArrayBatchedCopyINS1_10OpaqueTypeILj4EEEjLi3ELi64ELi64EEEvPT_NS1_25CatArrInputTensorMetadataIS5_T0_XT2_EXT3_EEENS1_16TensorSizeStrideIS8_Lj4EEEiS8_ --------------------------
	.section	.text._ZN2at6native40_GLOBAL__N__2351210d_8_Shape_cu_49f7391c19CatArrayBatchedCopyINS1_10OpaqueTypeILj4EEEjLi3ELi64ELi64EEEvPT_NS1_25CatArrInputTensorMetadataIS5_T0_XT2_EXT3_EEENS1_16TensorSizeStrideIS8_Lj4EEEiS8_,"ax",@progbits
	.align	128
.text._ZN2at6native40_GLOBAL__N__2351210d_8_Shape_cu_49f7391c19CatArrayBatchedCopyINS1_10OpaqueTypeILj4EEEjLi3ELi64ELi64EEEvPT_NS1_25CatArrInputTensorMetadataIS5_T0_XT2_EXT3_EEENS1_16TensorSizeStrideIS8_Lj4EEEiS8_:
        .type           _ZN2at6native40_GLOBAL__N__2351210d_8_Shape_cu_49f7391c19CatArrayBatchedCopyINS1_10OpaqueTypeILj4EEEjLi3ELi64ELi64EEEvPT_NS1_25CatArrInputTensorMetadataIS5_T0_XT2_EXT3_EEENS1_16TensorSizeStrideIS8_Lj4EEEiS8_,@function
        .size           _ZN2at6native40_GLOBAL__N__2351210d_8_Shape_cu_49f7391c19CatArrayBatchedCopyINS1_10OpaqueTypeILj4EEEjLi3ELi64ELi64EEEvPT_NS1_25CatArrInputTensorMetadataIS5_T0_XT2_EXT3_EEENS1_16TensorSizeStrideIS8_Lj4EEEiS8_,(.L_x_1025 - _ZN2at6native40_GLOBAL__N__2351210d_8_Shape_cu_49f7391c19CatArrayBatchedCopyINS1_10OpaqueTypeILj4EEEjLi3ELi64ELi64EEEvPT_NS1_25CatArrInputTensorMetadataIS5_T0_XT2_EXT3_EEENS1_16TensorSizeStrideIS8_Lj4EEEiS8_)
        .other          _ZN2at6native40_GLOBAL__N__2351210d_8_Shape_cu_49f7391c19CatArrayBatchedCopyINS1_10OpaqueTypeILj4EEEjLi3ELi64ELi64EEEvPT_NS1_25CatArrInputTensorMetadataIS5_T0_XT2_EXT3_EEENS1_16TensorSizeStrideIS8_Lj4EEEiS8_,@"STO_CUDA_ENTRY STV_DEFAULT"
_ZN2at6native40_GLOBAL__N__2351210d_8_Shape_cu_49f7391c19CatArrayBatchedCopyINS1_10OpaqueTypeILj4EEEjLi3ELi64ELi64EEEvPT_NS1_25CatArrInputTensorMetadataIS5_T0_XT2_EXT3_EEENS1_16TensorSizeStrideIS8_Lj4EEEiS8_:
        /* <DEDUP_REMOVED lines=41> */
[----:B0-----:R-:W-:Y:S02]  /*0290*/  IADD3 R6, R0, 0xffffffe, RZ ;  /* 0x0ffffffe00067810 */ /* 0x001fe40007ffe0ff */
[----:B------:R-:W-:-:S05]  /*02a0*/  LOP3.LUT R0, RZ, R12, RZ, 0x33, !PT ;  /* 0x0000000cff007212 */ /* 0x000fca00078e33ff */
[----:B------:R0:W5:Y:S01]  /*02b0*/  F2I.FTZ.U32.TRUNC.NTZ R7, R6 ;  /* 0x0000000600077305 */ /* 0x000162000021f000 */
[----:B--2---:R-:W-:-:S07]  /*02c0*/  VIADD R8, R10, 0xffffffe ;  /* 0x0ffffffe0a087836 */ /* 0x004fce0000000000 */
[----:B------:R2:W3:Y:S01]  /*02d0*/  F2I.FTZ.U32.TRUNC.NTZ R9, R8 ;  /* 0x0000000800097305 */ /* 0x0004e2000021f000 */
[----:B0-----:R-:W-:Y:S01]  /*02e0*/  HFMA2.MMA R6, -RZ, RZ, 0, 0 ;  /* 0x00000000ff067435 */ /* 0x001fe200000001ff */
[----:B-----5:R-:W-:Y:S02]  /*02f0*/  IMAD R11, R11, R7, RZ ;  /* 0x000000070b0b7224 */ /* 0x020fe400078e02ff */
[----:B--2---:R-:W-:-:S07]  /*0300*/  IMAD.MOV.U32 R8, RZ, RZ, RZ ;  /* 0x000000ffff087224 */ /* 0x004fce00078e00ff */
[----:B------:R-:W-:-:S04]  /*0310*/  IMAD.HI.U32 R7, R7, R11, R6 ;  /* 0x0000000b07077227 */ /* 0x000fc800078e0006 */
[----:B---3--:R-:W-:-:S04]  /*0320*/  IMAD R17, R17, R9, RZ ;  /* 0x0000000911117224 */ /* 0x008fc800078e02ff */
[----:B------:R-:W-:Y:S01]  /*0330*/  IMAD.HI.U32 R6, R9, R17, R8 ;  /* 0x0000001109067227 */ /* 0x000fe200078e0008 */
[----:B-1----:R-:W-:-:S07]  /*0340*/  LOP3.LUT R8, RZ, R13, RZ, 0x33, !PT ;  /* 0x0000000dff087212 */ /* 0x002fce00078e33ff */
.L_x_221:
[----:B0---4-:R-:W-:-:S05]  /*0350*/  IMAD.WIDE.U32 R10, R14, 0x4, R2 ;  /* 0x000000040e0a7825 */ /* 0x011fca00078e0002 */
        /* <DEDUP_REMOVED lines=10> */
[----:B0-----:R-:W-:Y:S01]  /*0400*/  IADD3 R10, -R17, RZ, RZ ;  /* 0x000000ff110a7210 */ /* 0x001fe20007ffe1ff */
        /* <DEDUP_REMOVED lines=22> */
.L_x_220:
        /* <DEDUP_REMOVED lines=23> */
[----:B--2---:R-:W-:Y:S02]  /*06e0*/  ISETP.NE.U32.AND P3, PT, R17, RZ, PT ;  /* 0x000000ff1100720c */ /* 0x004fe40003f65070 */
[----:B------:R-:W-:Y:S01]  /*06f0*/  LOP3.LUT R18, RZ, R17, RZ, 0x33, !PT ;  /* 0x00000011ff127212 */ /* 0x000fe200078e33ff */
[----:B---3--:R-:W-:-:S03]  /*0700*/  IMAD R23, R23, R5, RZ ;  /* 0x0000000517177224 */ /* 0x008fc600078e02ff */
[----:B------:R-:W1:Y:S08]  /*0710*/  I2F.U32.RP R10, R17 ;  /* 0x00000011000a7306 */ /* 0x000e700000209000 */
[----:B------:R2:W3:Y:S01]  /*0720*/  F2I.FTZ.U32.TRUNC.NTZ R21, R20 ;  /* 0x0000001400157305 */ /* 0x0004e2000021f000 */
[----:B0-----:R-:W-:Y:S02]  /*0730*/  VIADD R7, R0, 0xffffffe ;  /* 0x0ffffffe00077836 */ /* 0x001fe40000000000 */
[----:B------:R-:W-:-:S05]  /*0740*/  IMAD.MOV R0, RZ, RZ, -R11 ;  /* 0x000000ffff007224 */ /* 0x000fca00078e0a0b */
[----:B-1----:R-:W0:Y:S01]  /*0750*/  MUFU.RCP R10, R10 ;  /* 0x0000000a000a7308 */ /* 0x002e220000001000 */
[----:B--2---:R-:W-:Y:S01]  /*0760*/  HFMA2.MMA R20, -RZ, RZ, 0, 0 ;  /* 0x00000000ff147435 */ /* 0x004fe200000001ff */
[----:B---3--:R-:W-:-:S06]  /*0770*/  IMAD R25, R25, R21, RZ ;  /* 0x0000001519197224 */ /* 0x008fcc00078e02ff */
[----:B------:R-:W1:Y:S03]  /*0780*/  F2I.FTZ.U32.TRUNC.NTZ R7, R7 ;  /* 0x0000000700077305 */ /* 0x000e66000021f000 */
[----:B------:R-:W-:-:S04]  /*0790*/  IMAD.HI.U32 R16, R21, R25, R20 ;  /* 0x0000001915107227 */ /* 0x000fc800078e0014 */
[----:B0-----:R-:W-:Y:S02]  /*07a0*/  VIADD R8, R10, 0xffffffe ;  /* 0x0ffffffe0a087836 */ /* 0x001fe40000000000 */
[----:B------:R-:W-:Y:S02]  /*07b0*/  IMAD.HI.U32 R10, R5, R23, R4 ;  /* 0x00000017050a7227 */ /* 0x000fe400078e0004 */
[----:B------:R-:W0:Y:S01]  /*07c0*/  F2I.FTZ.U32.TRUNC.NTZ R9, R8 ;  /* 0x0000000800097305 */ /* 0x000e22000021f000 */
[----:B------:R2:W3:Y:S01]  /*07d0*/  LDC.64 R4, c[0x0][R6+0x768] ;  /* 0x0001da0006047b82 */ /* 0x0004e20000000a00 */
[----:B------:R-:W-:-:S04]  /*07e0*/  IMAD.MOV.U32 R23, RZ, RZ, R0 ;  /* 0x000000ffff177224 */ /* 0x000fc800078e0000 */
[----:B-1----:R-:W-:-:S03]  /*07f0*/  IMAD R23, R23, R7, RZ ;  /* 0x0000000717177224 */ /* 0x002fc600078e02ff */
[----:B------:R2:W1:Y:S01]  /*0800*/  LDC R0, c[0x0][R6+0x770] ;  /* 0x0001dc0006007b82 */ /* 0x0004620000000800 */
[----:B0-----:R-:W-:Y:S02]  /*0810*/  IMAD R8, R17, R9, RZ ;  /* 0x0000000911087224 */ /* 0x001fe400078e02ff */
[----:B--2---:R-:W-:-:S04]  /*0820*/  IMAD.MOV.U32 R6, RZ, RZ, RZ ;  /* 0x000000ffff067224 */ /* 0x004fc800078e00ff */
[----:B------:R-:W-:Y:S01]  /*0830*/  IMAD.HI.U32 R21, R7, R23, R6 ;  /* 0x0000001707157227 */ /* 0x000fe200078e0006 */
[----:B------:R-:W-:Y:S02]  /*0840*/  IADD3 R7, -R8, RZ, RZ ;  /* 0x000000ff08077210 */ /* 0x000fe40007ffe1ff */
[----:B------:R-:W-:Y:S01]  /*0850*/  LOP3.LUT R23, RZ, R12, RZ, 0x33, !PT ;  /* 0x0000000cff177212 */ /* 0x000fe200078e33ff */
[----:B------:R-:W-:-:S04]  /*0860*/  IMAD.MOV.U32 R8, RZ, RZ, RZ ;  /* 0x000000ffff087224 */ /* 0x000fc800078e00ff */
[----:B------:R-:W-:-:S07]  /*0870*/  IMAD.HI.U32 R20, R9, R7, R8 ;  /* 0x0000000709147227 */ /* 0x000fce00078e0008 */
.L_x_222:
[----:B0-----:R-:W-:-:S04]  /*0880*/  IMAD.HI.U32 R9, R10, R14, RZ ;  /* 0x0000000e0a097227 */ /* 0x001fc800078e00ff */
[----:B------:R-:W-:Y:S01]  /*0890*/  IMAD.HI.U32 R7, R21, R14, RZ ;  /* 0x0000000e15077227 */ /* 0x000fe200078e00ff */
[----:B------:R-:W-:-:S05]  /*08a0*/  IADD3 R6, -R9, RZ, RZ ;  /* 0x000000ff09067210 */ /* 0x000fca0007ffe1ff */
[----:B------:R-:W-:Y:S02]  /*08b0*/  IMAD R8, R13, R6, R14 ;  /* 0x000000060d087224 */ /* 0x000fe400078e020e */
[----:B------:R-:W-:-:S03]  /*08c0*/  IMAD.MOV R6, RZ, RZ, -R7 ;  /* 0x000000ffff067224 */ /* 0x000fc600078e0a07 */
[----:B------:R-:W-:Y:S01]  /*08d0*/  ISETP.GE.U32.AND P5, PT, R8, R13, PT ;  /* 0x0000000d0800720c */ /* 0x000fe20003fa6070 */
[----:B------:R-:W-:-:S05]  /*08e0*/  IMAD R6, R11, R6, R14 ;  /* 0x000000060b067224 */ /* 0x000fca00078e020e */
[----:B------:R-:W-:-:S07]  /*08f0*/  ISETP.GE.U32.AND P4, PT, R6, R11, PT ;  /* 0x0000000b0600720c */ /* 0x000fce0003f86070 */
[----:B------:R-:W-:Y:S01]  /*0900*/  @P5 IADD3 R8, -R13, R8, RZ ;  /* 0x000000080d085210 */ /* 0x000fe20007ffe1ff */
[----:B------:R-:W-:-:S03]  /*0910*/  @P5 VIADD R9, R9, 0x1 ;  /* 0x0000000109095836 */ /* 0x000fc60000000000 */
[----:B------:R-:W-:Y:S02]  /*0920*/  ISETP.GE.U32.AND P6, PT, R8, R13, PT ;  /* 0x0000000d0800720c */ /* 0x000fe40003fc6070 */
[----:B------:R-:W-:Y:S02]  /*0930*/  @P4 IADD3 R6, -R11, R6, RZ ;  /* 0x000000060b064210 */ /* 0x000fe40007ffe1ff */
[----:B------:R-:W-:Y:S02]  /*0940*/  @P4 IADD3 R7, R7, 0x1, RZ ;  /* 0x0000000107074810 */ /* 0x000fe40007ffe0ff */
[----:B------:R-:W-:-:S07]  /*0950*/  ISETP.GE.U32.AND P5, PT, R6, R11, PT ;  /* 0x0000000b0600720c */ /* 0x000fce0003fa6070 */
[----:B------:R-:W-:-:S04]  /*0960*/  @P6 IADD3 R9, R9, 0x1, RZ ;  /* 0x0000000109096810 */ /* 0x000fc80007ffe0ff */
[----:B------:R-:W-:Y:S02]  /*0970*/  SEL R9, R22, R9, !P0 ;  /* 0x0000000916097207 */ /* 0x000fe40004000000 */
[----:B------:R-:W-:-:S03]  /*0980*/  @P5 IADD3 R7, R7, 0x1, RZ ;  /* 0x0000000107075810 */ /* 0x000fc60007ffe0ff */
[----:B------:R-:W-:-:S04]  /*0990*/  IMAD.HI.U32 R8, R16, R9, RZ ;  /* 0x0000000910087227 */ /* 0x000fc800078e00ff */
        /* <DEDUP_REMOVED lines=22> */
[----:B------:R-:W-:-:S04]  /*0b00*/  IMAD R9, R9, UR5, RZ ;  /* 0x0000000509097c24 */ /* 0x000fc8000f8e02ff */
[----:B------:R-:W-:Y:S01]  /*0b10*/  IMAD R26, R8, UR9, R9 ;  /* 0x00000009081a7c24 */ /* 0x000fe2000f8e0209 */
[----:B------:R-:W-:Y:S01]  /*0b20*/  IADD3 R8, -R7, RZ, RZ ;  /* 0x000000ff07087210 */ /* 0x000fe20007ffe1ff */
[----:B------:R-:W-:-:S04]  /*0b30*/  IMAD.MOV R9, RZ, RZ, -R6 ;  /* 0x000000ffff097224 */ /* 0x000fc800078e0a06 */
[----:B------:R-:W-:Y:S02]  /*0b40*/  IMAD R9, R11, R9, R14 ;  /* 0x000000090b097224 */ /* 0x000fe400078e020e */
[----:B------:R-:W-:Y:S02]  /*0b50*/  IMAD R8, R17, R8, R6 ;  /* 0x0000000811087224 */ /* 0x000fe400078e0206 */
[----:B-1----:R-:W-:-:S04]  /*0b60*/  IMAD R6, R0, R9, RZ ;  /* 0x0000000900067224 */ /* 0x002fc800078e02ff */
[----:B---3--:R-:W-:Y:S02]  /*0b70*/  IMAD R6, R5, R8, R6 ;  /* 0x0000000805067224 */ /* 0x008fe400078e0206 */
[----:B------:R-:W0:Y:S02]  /*0b80*/  LDC.64 R8, c[0x0][0x210] ;  /* 0x00008400ff087b82 */ /* 0x000e240000000a00 */
[----:B------:R-:W-:-:S04]  /*0b90*/  IMAD R7, R4, R7, R6 ;  /* 0x0000000704077224 */ /* 0x000fc800078e0206 */
[----:B----4-:R-:W-:-:S06]  /*0ba0*/  IMAD.WIDE.U32 R6, R7, 0x4, R2 ;  /* 0x0000000407067825 */ /* 0x010fcc00078e0002 */
[----:B------:R-:W2:Y:S01]  /*0bb0*/  LDG.E R7, desc[UR6][R6.64] ;  /* 0x0000000606077981 */ /* 0x000ea2000c1e1900 */
[----:B------:R-:W-:Y:S01]  /*0bc0*/  IMAD R26, R25, UR8, R26 ;  /* 0x00000008191a7c24 */ /* 0x000fe2000f8e021a */
[----:B------:R-:W-:-:S03]  /*0bd0*/  IADD3 R14, R14, UR4, RZ ;  /* 0x000000040e0e7c10 */ /* 0x000fc6000fffe0ff */
[----:B------:R-:W-:Y:S01]  /*0be0*/  IMAD R25, R15, UR10, R26 ;  /* 0x0000000a0f197c24 */ /* 0x000fe2000f8e021a */
[----:B------:R-:W-:-:S03]  /*0bf0*/  ISETP.GE.U32.AND P4, PT, R14, R19, PT ;  /* 0x000000130e00720c */ /* 0x000fc60003f86070 */
[----:B0-----:R-:W-:-:S05]  /*0c00*/  IMAD.WIDE.U32 R8, R25, 0x4, R8 ;  /* 0x0000000419087825 */ /* 0x001fca00078e0008 */
[----:B--2---:R0:W-:Y:S05]  /*0c10*/  STG.E desc[UR6][R8.64], R7 ;  /* 0x0000000708007986 */ /* 0x0041ea000c101906 */
[----:B------:R-:W-:Y:S05]  /*0c20*/  @!P4 BRA `(.L_x_222) ;  /* 0xfffffffc0014c947 */ /* 0x000fea000383ffff */
[----:B------:R-:W-:Y:S05]  /*0c30*/  EXIT ;  /* 0x000000000000794d */ /* 0x000fea0003800000 */
.L_x_223:
        /* <DEDUP_REMOVED lines=12> */
.L_x_1025:


//--------------------- .text._ZN2at6native40_GLOBAL__N__2351210d_8_Shape_cu_49f7391c26CatArrayBatchedCopy_contigINS1_10OpaqueTypeILj4EEEjLi3ELi64ELi64EEEvPT_NS1_25CatArrInputTensorMetadataIS5_T0_XT2_EXT3_EEENS1_16TensorSizeStrideIS8_Lj4EEEiS8_ --------------------------
	.section	.text._ZN2at6native40_GLOBAL__N__2351210d_8_Shape_cu_49f7391c26CatArrayBatchedCopy_contigINS1_10OpaqueTypeILj4EEEjLi3ELi64ELi64EEEvPT_NS1_25CatArrInputTensorMetadataIS5_T0_XT2_EXT3_EEENS1_16TensorSizeStrideIS8_Lj4EEEiS8_,"ax",@progbits
	.align	128
.text._ZN2at6native40_GLOBAL__N__2351210d_8_Shape_cu_49f7391c26CatArrayBatchedCopy_contigINS1_10OpaqueTypeILj4EEEjLi3ELi64ELi64EEEvPT_NS1_25CatArrInputTensorMetadataIS5_T0_XT2_EXT3_EEENS1_16TensorSizeStrideIS8_Lj4EEEiS8_:
        .type           _ZN2at6native40_GLOBAL__N__2351210d_8_Shape_cu_49f7391c26CatArrayBatchedCopy_contigINS1_10OpaqueTypeILj4EEEjLi3ELi64ELi64EEEvPT_NS1_25CatArrInputTensorMetadataIS5_T0_XT2_EXT3_EEENS1_16TensorSizeStrideIS8_Lj4EEEiS8_,@function
        .size           _ZN2at6native40_GLOBAL__N__2351210d_8_Shape_cu_49f7391c26CatArrayBatchedCopy_contigINS1_10OpaqueTypeILj4EEEjLi3ELi64ELi64EEEvPT_NS1_25CatArrInputTensorMetadataIS5_T0_XT2_EXT3_EEENS1_16TensorSizeStrideIS8_Lj4EEEiS8_,(.L_x_1026 - _ZN2at6native40_GLOBAL__N__2351210d_8_Shape_cu_49f7391c26CatArrayBatchedCopy_contigINS1_10OpaqueTypeILj4EEEjLi3ELi64ELi64EEEvPT_NS1_25CatArrInputTensorMetadataIS5_T0_XT2_EXT3_EEENS1_16TensorSizeStrideIS8_Lj4EEEiS8_)
        .other          _ZN2at6native40_GLOBAL__N__2351210d_8_Shape_cu_49f7391c26CatArrayBatchedCopy_contigINS1_10OpaqueTypeILj4EEEjLi3ELi64ELi64EEEvPT_NS1_25CatArrInputTensorMetadataIS5_T0_XT2_EXT3_EEENS1_16TensorSizeStrideIS8_Lj4EEEiS8_,@"STO_CUDA_ENTRY STV_DEFAULT"
_ZN2at6native40_GLOBAL__N__2351210d_8_Shape_cu_49f7391c26CatArrayBatchedCopy_contigINS1_10OpaqueTypeILj4EEEjLi3ELi64ELi64EEEvPT_NS1_25CatArrInputTensorMetadataIS5_T0_XT2_EXT3_EEENS1_16TensorSizeStrideIS8_Lj4EEEiS8_:
        /* <DEDUP_REMOVED lines=27> */
[----:B------:R-:W-:Y:S02]  /*01b0*/  IADD3 R15, RZ, -R7, RZ ;  /* 0x80000007ff0f7210 */ /* 0x000fe40007ffe0ff */
[----:B------:R-:W-:-:S05]  /*01c0*/  ISETP.NE.U32.AND P0, PT, R7, RZ, PT ;  /* 0x000000ff0700720c */ /* 0x000fca0003f05070 */
        /* <DEDUP_REMOVED lines=15> */
[----:B------:R-:W-:Y:S01]  /*02c0*/  IMAD.HI.U32 R9, R13, R15, R12 ;  /* 0x0000000f0d097227 */ /* 0x000fe200078e000c */
[----:B------:R-:W-:-:S03]  /*02d0*/  LOP3.LUT R12, RZ, R7, RZ, 0x33, !PT ;  /* 0x00000007ff0c7212 */ /* 0x000fc600078e33ff */
[----:B------:R-:W-:Y:S01]  /*02e0*/  IMAD.HI.U32 R10, R11, R17, R10 ;  /* 0x000000110b0a7227 */ /* 0x000fe200078e000a */
[----:B0-2---:R-:W-:-:S07]  /*02f0*/  LOP3.LUT R11, RZ, R6, RZ, 0x33, !PT ;  /* 0x00000006ff0b7212 */ /* 0x005fce00078e33ff */
.L_x_224:
[----:B0-----:R-:W-:-:S05]  /*0300*/  IMAD.WIDE.U32 R16, R14, 0x4, R4 ;  /* 0x000000040e107825 */ /* 0x001fca00078e0004 */
[----:B------:R0:W2:Y:S01]  /*0310*/  LDG.E R13, desc[UR6][R16.64] ;  /* 0x00000006100d7981 */ /* 0x0000a2000c1e1900 */
        /* <DEDUP_REMOVED lines=10> */
[----:B0-----:R-:W-:Y:S02]  /*03c0*/  IMAD.MOV R17, RZ, RZ, -R18 ;  /* 0x000000ffff117224 */ /* 0x001fe400078e0a12 */
[--C-:B------:R-:W-:Y:S02]  /*03d0*/  IMAD.MOV R16, RZ, RZ, -R15.reuse ;  /* 0x000000ffff107224 */ /* 0x100fe400078e0a0f */
[----:B------:R-:W-:Y:S02]  /*03e0*/  IMAD R17, R6, R17, R15 ;  /* 0x0000001106117224 */ /* 0x000fe400078e020f */
[----:B------:R-:W-:Y:S01]  /*03f0*/  IMAD R16, R7, R16, R14 ;  /* 0x0000001007107224 */ /* 0x000fe200078e020e */
[----:B------:R-:W-:Y:S02]  /*0400*/  IADD3 R14, R14, UR4, RZ ;  /* 0x000000040e0e7c10 */ /* 0x000fe4000fffe0ff */
[----:B------:R-:W-:Y:S01]  /*0410*/  ISETP.GE.U32.AND P2, PT, R17, R6, PT ;  /* 0x000000061100720c */ /* 0x000fe20003f46070 */
[----:B------:R-:W-:-:S12]  /*0420*/  IMAD R16, R16, UR5, RZ ;  /* 0x0000000510107c24 */ /* 0x000fd8000f8e02ff */
        /* <DEDUP_REMOVED lines=15> */
.L_x_225:
        /* <DEDUP_REMOVED lines=14> */
.L_x_1026:


//--------------------- .text._ZN2at6native40_GLOBAL__N__2351210d_8_Shape_cu_49f7391c35CatArrayBatchedCopy_alignedK_contigINS1_10OpaqueTypeILj4EEEjLi3ELi64ELi64ELi8EEEvPT_NS1_25CatArrInputTensorMetadataIS5_T0_XT2_EXT3_EEENS1_16TensorSizeStrideIS8_Lj4EEEiS8_ --------------------------
	.section	.text._ZN2at6native40_GLOBAL__N__2351210d_8_Shape_cu_49f7391c35CatArrayBatchedCopy_alignedK_contigINS1_10OpaqueTypeILj4EEEjLi3ELi64ELi64ELi8EEEvPT_NS1_25CatArrInputTensorMetadataIS5_T0_XT2_EXT3_EEENS1_16TensorSizeStrideIS8_Lj4EEEiS8_,"ax",@progbits
	.align	128
.text._ZN2at6native40_GLOBAL__N__2351210d_8_Shape_cu_49f7391c35CatArrayBatchedCopy_alignedK_contigINS1_10OpaqueTypeILj4EEEjLi3ELi64ELi64ELi8EEEvPT_NS1_25CatArrInputTensorMetadataIS5_T0_XT2_EXT3_EEENS1_16TensorSizeStrideIS8_Lj4EEEiS8_:
        .type           _ZN2at6native40_GLOBAL__N__2351210d_8_Shape_cu_49f7391c35CatArrayBatchedCopy_alignedK_contigINS1_10OpaqueTypeILj4EEEjLi3ELi64ELi64ELi8EEEvPT_NS1_25CatArrInputTensorMetadataIS5_T0_XT2_EXT3_EEENS1_16TensorSizeStrideIS8_Lj4EEEiS8_,@function
        .size           _ZN2at6native40_GLOBAL__N__2351210d_8_Shape_cu_49f7391c35CatArrayBatchedCopy_alignedK_contigINS1_10OpaqueTypeILj4EEEjLi3ELi64ELi64ELi8EEEvPT_NS1_25CatArrInputTensorMetadataIS5_T0_XT2_EXT3_EEENS1_16TensorSizeStrideIS8_Lj4EEEiS8_,(.L_x_1027 - _ZN2at6native40_GLOBAL__N__2351210d_8_Shape_cu_49f7391c35CatArrayBatchedCopy_alignedK_contigINS1_10OpaqueTypeILj4EEEjLi3ELi64ELi64ELi8EEEvPT_NS1_25CatArrInputTensorMetadataIS5_T0_XT2_EXT3_EEENS1_16TensorSizeStrideIS8_Lj4EEEiS8_)
        .other          _ZN2at6native40_GLOBAL__N__2351210d_8_Shape_cu_49f7391c35CatArrayBatchedCopy_alignedK_contigINS1_10OpaqueTypeILj4EEEjLi3ELi64ELi64ELi8EEEvPT_NS1_25CatArrInputTensorMetadataIS5_T0_XT2_EXT3_EEENS1_16TensorSizeStrideIS8_Lj4EEEiS8_,@"STO_CUDA_ENTRY STV_DEFAULT"
_ZN2at6native40_GLOBAL__N__2351210d_8_Shape_cu_49f7391c35CatArrayBatchedCopy_alignedK_contigINS1_10OpaqueTypeILj4EEEjLi3ELi64ELi64ELi8EEEvPT_NS1_25CatArrInputTensorMetadataIS5_T0_XT2_EXT3_EEENS1_16TensorSizeStrideIS8_Lj4EEEiS8_:
        /* <DEDUP_REMOVED lines=28> */
[----:B-1----:R-:W-:Y:S01]  /*01c0*/  SEL R15, R4, UR5, !P0 ;  /* 0x00000005040f7c07 */ /* 0x002fe2000c000000 */
[----:B------:R-:W-:Y:S01]  /*01d0*/  ULDC UR5, c[0x0][0xf5c] ;  /* 0x0003d70000057ab9 */ /* 0x000fe20000000800 */
[----:B------:R-:W-:Y:S02]  /*01e0*/  ISETP.NE.AND P0, PT, R6, 0x1, PT ;  /* 0x000000010600780c */ /* 0x000fe40003f05270 */
[----:B------:R-:W0:Y:S01]  /*01f0*/  I2F.U32.RP R12, R15 ;  /* 0x0000000f000c7306 */ /* 0x000e220000209000 */
[----:B------:R-:W1:Y:S01]  /*0200*/  LDC.64 R6, c[0x0][0x210] ;  /* 0x00008400ff067b82 */ /* 0x000e620000000a00 */
[----:B------:R-:W-:Y:S01]  /*0210*/  SEL R16, R4, UR5, !P0 ;  /* 0x0000000504107c07 */ /* 0x000fe2000c000000 */
[----:B------:R-:W-:Y:S01]  /*0220*/  IMAD.MOV R17, RZ, RZ, -R15 ;  /* 0x000000ffff117224 */ /* 0x000fe200078e0a0f */
[----:B------:R-:W-:Y:S01]  /*0230*/  ISETP.NE.U32.AND P0, PT, R15, RZ, PT ;  /* 0x000000ff0f00720c */ /* 0x000fe20003f05070 */
[----:B----4-:R-:W-:Y:S01]  /*0240*/  IMAD R21, R21, UR4, RZ ;  /* 0x0000000415157c24 */ /* 0x010fe2000f8e02ff */
[----:B------:R-:W-:-:S02]  /*0250*/  IADD3 R19, RZ, -R16, RZ ;  /* 0x80000010ff137210 */ /* 0x000fc40007ffe0ff */
[----:B------:R-:W4:Y:S01]  /*0260*/  I2F.U32.RP R13, R16 ;  /* 0x00000010000d7306 */ /* 0x000f220000209000 */
[----:B------:R-:W-:Y:S02]  /*0270*/  ISETP.NE.U32.AND P1, PT, R16, RZ, PT ;  /* 0x000000ff1000720c */ /* 0x000fe40003f25070 */
[----:B------:R-:W-:Y:S02]  /*0280*/  LOP3.LUT R20, RZ, R15, RZ, 0x33, !PT ;  /* 0x0000000fff147212 */ /* 0x000fe400078e33ff */
[----:B------:R-:W-:-:S03]  /*0290*/  LOP3.LUT R18, RZ, R16, RZ, 0x33, !PT ;  /* 0x00000010ff127212 */ /* 0x000fc600078e33ff */
[----:B0-----:R-:W0:Y:S08]  /*02a0*/  MUFU.RCP R12, R12 ;  /* 0x0000000c000c7308 */ /* 0x001e300000001000 */
[----:B----4-:R-:W4:Y:S01]  /*02b0*/  MUFU.RCP R13, R13 ;  /* 0x0000000d000d7308 */ /* 0x010f220000001000 */
[----:B0-----:R-:W-:-:S07]  /*02c0*/  VIADD R8, R12, 0xffffffe ;  /* 0x0ffffffe0c087836 */ /* 0x001fce0000000000 */
[----:B------:R0:W5:Y:S01]  /*02d0*/  F2I.FTZ.U32.TRUNC.NTZ R9, R8 ;  /* 0x0000000800097305 */ /* 0x000162000021f000 */
[----:B----4-:R-:W-:-:S07]  /*02e0*/  IADD3 R10, R13, 0xffffffe, RZ ;  /* 0x0ffffffe0d0a7810 */ /* 0x010fce0007ffe0ff */
[----:B------:R4:W2:Y:S01]  /*02f0*/  F2I.FTZ.U32.TRUNC.NTZ R11, R10 ;  /* 0x0000000a000b7305 */ /* 0x0008a2000021f000 */
[----:B0-----:R-:W-:Y:S02]  /*0300*/  IMAD.MOV.U32 R8, RZ, RZ, RZ ;  /* 0x000000ffff087224 */ /* 0x001fe400078e00ff */
[----:B-----5:R-:W-:Y:S01]  /*0310*/  IMAD R17, R17, R9, RZ ;  /* 0x0000000911117224 */ /* 0x020fe200078e02ff */
[----:B----4-:R-:W-:-:S03]  /*0320*/  HFMA2.MMA R10, -RZ, RZ, 0, 0 ;  /* 0x00000000ff0a7435 */ /* 0x010fc600000001ff */
[----:B------:R-:W-:-:S04]  /*0330*/  IMAD.HI.U32 R17, R9, R17, R8 ;  /* 0x0000001109117227 */ /* 0x000fc800078e0008 */
[----:B--2---:R-:W-:-:S04]  /*0340*/  IMAD R19, R19, R11, RZ ;  /* 0x0000000b13137224 */ /* 0x004fc800078e02ff */
[----:B-1----:R-:W-:-:S07]  /*0350*/  IMAD.HI.U32 R19, R11, R19, R10 ;  /* 0x000000130b137227 */ /* 0x002fce00078e000a */
.L_x_228:
[----:B0--3--:R-:W-:-:S06]  /*0360*/  IMAD.WIDE.U32 R8, R14, 0x4, R2 ;  /* 0x000000040e087825 */ /* 0x009fcc00078e0002 */
[----:B------:R-:W2:Y:S01]  /*0370*/  LDG.E.64 R8, desc[UR6][R8.64] ;  /* 0x0000000608087981 */ /* 0x000ea2000c1e1b00 */
        /* <DEDUP_REMOVED lines=11> */
[----:B------:R-:W-:Y:S01]  /*0430*/  @P2 IADD3 R13, R13, 0x1, RZ ;  /* 0x000000010d0d2810 */ /* 0x000fe20007ffe0ff */
[----:B------:R-:W-:Y:S01]  /*0440*/  @P4 VIADD R23, R23, 0x1 ;  /* 0x0000000117174836 */ /* 0x000fe20000000000 */
[-C--:B------:R-:W-:Y:S02]  /*0450*/  ISETP.GE.U32.AND P3, PT, R12, R15.reuse, PT ;  /* 0x0000000f0c00720c */ /* 0x080fe40003f66070 */
[----:B------:R-:W-:-:S11]  /*0460*/  ISETP.GE.U32.AND P5, PT, R22, R15, PT ;  /* 0x0000000f1600720c */ /* 0x000fd60003fa6070 */
[----:B------:R-:W-:Y:S02]  /*0470*/  @P3 IADD3 R13, R13, 0x1, RZ ;  /* 0x000000010d0d3810 */ /* 0x000fe40007ffe0ff */
[----:B------:R-:W-:Y:S02]  /*0480*/  @P5 VIADD R23, R23, 0x1 ;  /* 0x0000000117175836 */ /* 0x000fe40000000000 */
[----:B------:R-:W-:-:S03]  /*0490*/  SEL R13, R20, R13, !P0 ;  /* 0x0000000d140d7207 */ /* 0x000fc60004000000 */
[----:B------:R-:W-:Y:S02]  /*04a0*/  SEL R23, R20, R23, !P0 ;  /* 0x0000001714177207 */ /* 0x000fe40004000000 */
[----:B------:R-:W-:Y:S02]  /*04b0*/  IMAD.HI.U32 R11, R19, R13, RZ ;  /* 0x0000000d130b7227 */ /* 0x000fe400078e00ff */
[----:B------:R-:W-:Y:S02]  /*04c0*/  IADD3 R22, -R23, RZ, RZ ;  /* 0x000000ff17167210 */ /* 0x000fe40007ffe1ff */
[----:B------:R-:W-:Y:S01]  /*04d0*/  IMAD.HI.U32 R27, R19, R23, RZ ;  /* 0x00000017131b7227 */ /* 0x000fe200078e00ff */
[----:B------:R-:W-:-:S03]  /*04e0*/  IADD3 R25, -R11, RZ, RZ ;  /* 0x000000ff0b197210 */ /* 0x000fc60007ffe1ff */
[----:B------:R-:W-:Y:S02]  /*04f0*/  IMAD.MOV R29, RZ, RZ, -R27 ;  /* 0x000000ffff1d7224 */ /* 0x000fe400078e0a1b */
[C---:B------:R-:W-:Y:S02]  /*0500*/  IMAD R25, R16.reuse, R25, R13 ;  /* 0x0000001910197224 */ /* 0x040fe400078e020d */
[----:B------:R-:W-:Y:S02]  /*0510*/  IMAD R29, R16, R29, R23 ;  /* 0x0000001d101d7224 */ /* 0x000fe400078e0217 */
[----:B------:R-:W-:Y:S01]  /*0520*/  IMAD.MOV R24, RZ, RZ, -R13 ;  /* 0x000000ffff187224 */ /* 0x000fe200078e0a0d */
[----:B------:R-:W-:Y:S01]  /*0530*/  ISETP.GE.U32.AND P2, PT, R25, R16, PT ;  /* 0x000000101900720c */ /* 0x000fe20003f46070 */
[----:B------:R-:W-:Y:S01]  /*0540*/  IMAD R22, R15, R22, R10 ;  /* 0x000000160f167224 */ /* 0x000fe200078e020a */
[----:B------:R-:W-:Y:S01]  /*0550*/  ISETP.GE.U32.AND P4, PT, R29, R16, PT ;  /* 0x000000101d00720c */ /* 0x000fe20003f86070 */
[----:B------:R-:W-:-:S02]  /*0560*/  IMAD R10, R15, R24, R14 ;  /* 0x000000180f0a7224 */ /* 0x000fc400078e020e */
[----:B------:R-:W-:Y:S02]  /*0570*/  IMAD R22, R22, UR8, RZ ;  /* 0x0000000816167c24 */ /* 0x000fe4000f8e02ff */
[----:B------:R-:W-:Y:S02]  /*0580*/  IMAD R10, R10, UR8, RZ ;  /* 0x000000080a0a7c24 */ /* 0x000fe4000f8e02ff */
[----:B------:R-:W-:-:S04]  /*0590*/  IMAD R14, R21, 0x2, R14 ;  /* 0x00000002150e7824 */ /* 0x000fc800078e020e */
        /* <DEDUP_REMOVED lines=10> */
[----:B------:R-:W-:-:S03]  /*0640*/  IADD3 R25, -R12, RZ, RZ ;  /* 0x000000ff0c197210 */ /* 0x000fc60007ffe1ff */
[----:B------:R-:W-:Y:S02]  /*0650*/  IMAD.MOV R26, RZ, RZ, -R11 ;  /* 0x000000ffff1a7224 */ /* 0x000fe400078e0a0b */
[C---:B------:R-:W-:Y:S02]  /*0660*/  IMAD R13, R16.reuse, R25, R13 ;  /* 0x00000019100d7224 */ /* 0x040fe400078e020d */
[----:B------:R-:W-:Y:S02]  /*0670*/  IMAD R23, R16, R26, R23 ;  /* 0x0000001a10177224 */ /* 0x000fe400078e0217 */
[----:B------:R-:W-:Y:S02]  /*0680*/  IMAD R13, R13, UR11, R10 ;  /* 0x0000000b0d0d7c24 */ /* 0x000fe4000f8e020a */
[----:B------:R-:W-:Y:S02]  /*0690*/  IMAD R22, R23, UR11, R22 ;  /* 0x0000000b17167c24 */ /* 0x000fe4000f8e0216 */
[----:B------:R-:W-:-:S02]  /*06a0*/  IMAD R13, R12, UR10, R13 ;  /* 0x0000000a0c0d7c24 */ /* 0x000fc4000f8e020d */
[----:B------:R-:W-:Y:S02]  /*06b0*/  IMAD R11, R11, UR10, R22 ;  /* 0x0000000a0b0b7c24 */ /* 0x000fe4000f8e0216 */
[C---:B------:R-:W-:Y:S02]  /*06c0*/  IMAD R13, R0.reuse, UR9, R13 ;  /* 0x00000009000d7c24 */ /* 0x040fe4000f8e020d */
[----:B------:R-:W-:Y:S02]  /*06d0*/  IMAD R23, R0, UR9, R11 ;  /* 0x0000000900177c24 */ /* 0x000fe4000f8e020b */
[----:B------:R-:W-:-:S04]  /*06e0*/  IMAD.WIDE.U32 R10, R13, 0x4, R6 ;  /* 0x000000040d0a7825 */ /* 0x000fc800078e0006 */
[----:B------:R-:W-:Y:S01]  /*06f0*/  IMAD.WIDE.U32 R12, R23, 0x4, R6 ;  /* 0x00000004170c7825 */ /* 0x000fe200078e0006 */
[----:B--2---:R-:W-:Y:S02]  /*0700*/  MOV R23, R8 ;  /* 0x0000000800177202 */ /* 0x004fe40000000f00 */
[----:B------:R-:W-:-:S03]  /*0710*/  IADD3 R8, R14, 0x2, RZ ;  /* 0x000000020e087810 */ /* 0x000fc60007ffe0ff */
[----:B------:R0:W-:Y:S01]  /*0720*/  STG.E desc[UR6][R10.64], R23 ;  /* 0x000000170a007986 */ /* 0x0001e2000c101906 */
[----:B------:R-:W-:-:S03]  /*0730*/  ISETP.GT.U32.AND P2, PT, R8, R5, PT ;  /* 0x000000050800720c */ /* 0x000fc60003f44070 */
[----:B------:R0:W-:Y:S10]  /*0740*/  STG.E desc[UR6][R12.64], R9 ;  /* 0x000000090c007986 */ /* 0x0001f4000c101906 */
[----:B------:R-:W-:Y:S05]  /*0750*/  @!P2 BRA `(.L_x_228) ;  /* 0xfffffffc0000a947 */ /* 0x000fea000383ffff */
.L_x_227:
[----:B------:R-:W-:Y:S05]  /*0760*/  BSYNC B0 ;  /* 0x0000000000007941 */ /* 0x000fea0003800000 */
.L_x_226:
[----:B------:R-:W-:-:S13]  /*0770*/  ISETP.GT.U32.AND P0, PT, R5, R14, PT ;  /* 0x0000000e0500720c */ /* 0x000fda0003f04070 */
[----:B------:R-:W-:Y:S05]  /*0780*/  @!P0 EXIT ;  /* 0x000000000000894d */ /* 0x000fea0003800000 */
[----:B------:R-:W-:Y:S01]  /*0790*/  IMAD.IADD R18, R5, 0x1, -R14 ;  /* 0x0000000105127824 */ /* 0x000fe200078e0a0e */
[----:B------:R-:W-:Y:S01]  /*07a0*/  ULDC UR5, c[0x0][0xf70] ;  /* 0x0003dc0000057ab9 */ /* 0x000fe20000000800 */
[----:B------:R-:W-:Y:S01]  /*07b0*/  ULDC UR10, c[0x0][0xf7c] ;  /* 0x0003df00000a7ab9 */ /* 0x000fe20000000800 */
[----:B------:R-:W-:Y:S01]  /*07c0*/  ULDC.64 UR8, c[0x0][0xf68] ;  /* 0x0003da0000087ab9 */ /* 0x000fe20000000a00 */
[----:B------:R-:W-:Y:S01]  /*07d0*/  BSSY B0, `(.L_x_229) ;  /* 0x0000043000007945 */ /* 0x000fe20003800000 */
[----:B------:R-:W-:Y:S02]  /*07e0*/  LOP3.LUT P0, R18, R18, 0x3, RZ, 0xc0, !PT ;  /* 0x0000000312127812 */ /* 0x000fe4000780c0ff */
[----:B0-----:R-:W-:-:S11]  /*07f0*/  MOV R9, R14 ;  /* 0x0000000e00097202 */ /* 0x001fd60000000f00 */
        /* <DEDUP_REMOVED lines=11> */
[----:B------:R-:W-:Y:S02]  /*08b0*/  ISETP.NE.U32.AND P0, PT, R8, RZ, PT ;  /* 0x000000ff0800720c */ /* 0x000fe40003f05070 */
[----:B------:R-:W-:-:S02]  /*08c0*/  IADD3 R19, RZ, -R12, RZ ;  /* 0x8000000cff137210 */ /* 0x000fc40007ffe0ff */
[----:B------:R-:W4:Y:S01]  /*08d0*/  I2F.U32.RP R13, R12 ;  /* 0x0000000c000d7306 */ /* 0x000f220000209000 */
[----:B------:R-:W-:-:S07]  /*08e0*/  ISETP.NE.U32.AND P1, PT, R12, RZ, PT ;  /* 0x000000ff0c00720c */ /* 0x000fce0003f25070 */
        /* <DEDUP_REMOVED lines=8> */
[----:B------:R-:W-:Y:S01]  /*0970*/  LOP3.LUT R15, RZ, R12, RZ, 0x33, !PT ;  /* 0x0000000cff0f7212 */ /* 0x000fe200078e33ff */
[----:B----4-:R-:W-:Y:S02]  /*0980*/  HFMA2.MMA R10, -RZ, RZ, 0, 0 ;  /* 0x00000000ff0a7435 */ /* 0x010fe400000001ff */
[----:B------:R-:W-:Y:S01]  /*0990*/  IMAD.HI.U32 R16, R17, R9, R16 ;  /* 0x0000000911107227 */ /* 0x000fe200078e0010 */
[----:B------:R-:W-:Y:S02]  /*09a0*/  MOV R9, R14 ;  /* 0x0000000e00097202 */ /* 0x000fe40000000f00 */
[----:B------:R-:W-:Y:S01]  /*09b0*/  LOP3.LUT R17, RZ, R8, RZ, 0x33, !PT ;  /* 0x00000008ff117212 */ /* 0x000fe200078e33ff */
[----:B--2---:R-:W-:-:S04]  /*09c0*/  IMAD R13, R19, R11, RZ ;  /* 0x0000000b130d7224 */ /* 0x004fc800078e02ff */
[----:B-1----:R-:W-:-:S07]  /*09d0*/  IMAD.HI.U32 R13, R11, R13, R10 ;  /* 0x0000000d0b0d7227 */ /* 0x002fce00078e000a */
.L_x_231:
[----:B0--3--:R-:W-:-:S05]  /*09e0*/  IMAD.WIDE.U32 R10, R9, 0x4, R2 ;  /* 0x00000004090a7825 */ /* 0x009fca00078e0002 */
[----:B------:R0:W2:Y:S01]  /*09f0*/  LDG.E R19, desc[UR6][R10.64] ;  /* 0x000000060a137981 */ /* 0x0000a2000c1e1900 */
        /* <DEDUP_REMOVED lines=13> */
[----:B------:R-:W-:Y:S02]  /*0ad0*/  IADD3 R11, -R20, RZ, RZ ;  /* 0x000000ff140b7210 */ /* 0x000fe40007ffe1ff */
[----:B------:R-:W-:Y:S01]  /*0ae0*/  IADD3 R9, R9, 0x1, RZ ;  /* 0x0000000109097810 */ /* 0x000fe20007ffe0ff */
[----:B------:R-:W-:Y:S02]  /*0af0*/  IMAD R10, R10, UR5, RZ ;  /* 0x000000050a0a7c24 */ /* 0x000fe4000f8e02ff */
[----:B------:R-:W-:-:S05]  /*0b00*/  IMAD R11, R12, R11, R21 ;  /* 0x0000000b0c0b7224 */ /* 0x000fca00078e0215 */
[----:B------:R-:W-:-:S13]  /*0b10*/  ISETP.GE.U32.AND P2, PT, R11, R12, PT ;  /* 0x0000000c0b00720c */ /* 0x000fda0003f46070 */
[----:B------:R-:W-:Y:S01]  /*0b20*/  @P2 IADD3 R11, -R12, R11, RZ ;  /* 0x0000000b0c0b2210 */ /* 0x000fe20007ffe1ff */
[----:B------:R-:W-:Y:S01]  /*0b30*/  @P2 VIADD R20, R20, 0x1 ;  /* 0x0000000114142836 */ /* 0x000fe20000000000 */
[----:B------:R-:W-:Y:S02]  /*0b40*/  ISETP.NE.AND P2, PT, R18, RZ, PT ;  /* 0x000000ff1200720c */ /* 0x000fe40003f45270 */
[----:B------:R-:W-:-:S13]  /*0b50*/  ISETP.GE.U32.AND P3, PT, R11, R12, PT ;  /* 0x0000000c0b00720c */ /* 0x000fda0003f66070 */
[----:B------:R-:W-:-:S04]  /*0b60*/  @P3 IADD3 R20, R20, 0x1, RZ ;  /* 0x0000000114143810 */ /* 0x000fc80007ffe0ff */
        /* <DEDUP_REMOVED lines=8> */
[----:B------:R-:W-:Y:S05]  /*0bf0*/  @P2 BRA `(.L_x_231) ;  /* 0xfffffffc00782947 */ /* 0x000fea000383ffff */
.L_x_230:
[----:B------:R-:W-:Y:S05]  /*0c00*/  BSYNC B0 ;  /* 0x0000000000007941 */ /* 0x000fea0003800000 */
.L_x_229:
        /* <DEDUP_REMOVED lines=15> */
[----:B------:R-:W-:Y:S01]  /*0d00*/  IMAD.MOV R13, RZ, RZ, -R14 ;  /* 0x000000ffff0d7224 */ /* 0x000fe200078e0a0e */
[----:B------:R-:W-:-:S04]  /*0d10*/  ISETP.NE.U32.AND P0, PT, R14, RZ, PT ;  /* 0x000000ff0e00720c */ /* 0x000fc80003f05070 */
[----:B------:R-:W5:Y:S02]  /*0d20*/  @P1 LDC R4, c[0x0][0xf5c] ;  /* 0x0003d700ff041b82 */ /* 0x000f640000000800 */
[----:B----4-:R-:W4:Y:S08]  /*0d30*/  MUFU.RCP R8, R8 ;  /* 0x0000000800087308 */ /* 0x010f300000001000 */
[----:B-----5:R-:W5:Y:S01]  /*0d40*/  I2F.U32.RP R12, R4 ;  /* 0x00000004000c7306 */ /* 0x020f620000209000 */
[----:B------:R-:W-:-:S02]  /*0d50*/  ISETP.NE.U32.AND P1, PT, R4, RZ, PT ;  /* 0x000000ff0400720c */ /* 0x000fc40003f25070 */
[----:B----4-:R-:W-:Y:S02]  /*0d60*/  IADD3 R17, R8, 0xffffffe, RZ ;  /* 0x0ffffffe08117810 */ /* 0x010fe40007ffe0ff */
[----:B------:R-:W-:-:S04]  /*0d70*/  LOP3.LUT R8, RZ, R4, RZ, 0x33, !PT ;  /* 0x00000004ff087212 */ /* 0x000fc800078e33ff */
[----:B------:R-:W4:Y:S08]  /*0d80*/  F2I.FTZ.U32.TRUNC.NTZ R17, R17 ;  /* 0x0000001100117305 */ /* 0x000f30000021f000 */
[----:B-----5:R-:W0:Y:S01]  /*0d90*/  MUFU.RCP R12, R12 ;  /* 0x0000000c000c7308 */ /* 0x020e220000001000 */
        /* <DEDUP_REMOVED lines=9> */
.L_x_232:
[----:B0--3--:R-:W-:-:S05]  /*0e30*/  IMAD.WIDE.U32 R10, R9, 0x4, R2 ;  /* 0x00000004090a7825 */ /* 0x009fca00078e0002 */
[----:B------:R0:W3:Y:S01]  /*0e40*/  LDG.E R21, desc[UR6][R10.64] ;  /* 0x000000060a157981 */ /* 0x0000e2000c1e1900 */
        /* <DEDUP_REMOVED lines=11> */
[----:B0-----:R-:W-:-:S05]  /*0f00*/  IADD3 R10, -R19, RZ, RZ ;  /* 0x000000ff130a7210 */ /* 0x001fca0007ffe1ff */
        /* <DEDUP_REMOVED lines=16> */
[----:B------:R-:W-:-:S05]  /*1010*/  IMAD.WIDE.U32 R10, R11, 0x4, R6 ;  /* 0x000000040b0a7825 */ /* 0x000fca00078e0006 */
        /* <DEDUP_REMOVED lines=14> */
[----:B-1----:R-:W-:-:S03]  /*1100*/  IADD3 R13, -R11, RZ, RZ ;  /* 0x000000ff0b0d7210 */ /* 0x002fc60007ffe1ff */
        /* <DEDUP_REMOVED lines=16> */
[----:B--2---:R0:W-:Y:S04]  /*1210*/  STG.E desc[UR6][R10.64], R19 ;  /* 0x000000130a007986 */ /* 0x0041e8000c101906 */
[----:B------:R1:W2:Y:S01]  /*1220*/  LDG.E R21, desc[UR6][R12.64] ;  /* 0x000000060c157981 */ /* 0x0002a2000c1e1900 */
        /* <DEDUP_REMOVED lines=10> */
[----:B------:R-:W-:Y:S01]  /*12d0*/  IADD3 R10, -R25, RZ, RZ ;  /* 0x000000ff190a7210 */ /* 0x000fe20007ffe1ff */
[----:B------:R-:W-:-:S04]  /*12e0*/  IMAD.HI.U32 R11, R15, R25, RZ ;  /* 0x000000190f0b7227 */ /* 0x000fc800078e00ff */
[----:B-1----:R-:W-:Y:S02]  /*12f0*/  IMAD.MOV R13, RZ, RZ, -R11 ;  /* 0x000000ffff0d7224 */ /* 0x002fe400078e0a0b */
[----:B------:R-:W-:Y:S02]  /*1300*/  IMAD R23, R14, R10, R23 ;  /* 0x0000000a0e177224 */ /* 0x000fe400078e0217 */
[----:B------:R-:W-:Y:S02]  /*1310*/  IMAD R13, R4, R13, R25 ;  /* 0x0000000d040d7224 */ /* 0x000fe400078e0219 */
[----:B------:R-:W-:-:S03]  /*1320*/  IMAD R23, R23, UR4, RZ ;  /* 0x0000000417177c24 */ /* 0x000fc6000f8e02ff */
[----:B------:R-:W-:-:S13]  /*1330*/  ISETP.GE.U32.AND P2, PT, R13, R4, PT ;  /* 0x000000040d00720c */ /* 0x000fda0003f46070 */
[----:B------:R-:W-:Y:S02]  /*1340*/  @P2 IADD3 R13, -R4, R13, RZ ;  /* 0x0000000d040d2210 */ /* 0x000fe40007ffe1ff */
[----:B------:R-:W-:Y:S02]  /*1350*/  @P2 IADD3 R11, R11, 0x1, RZ ;  /* 0x000000010b0b2810 */ /* 0x000fe40007ffe0ff */
[----:B------:R-:W-:Y:S01]  /*1360*/  ISETP.GE.U32.AND P3, PT, R13, R4, PT ;  /* 0x000000040d00720c */ /* 0x000fe20003f66070 */
[----:B------:R-:W-:-:S12]  /*1370*/  IMAD.WIDE.U32 R12, R19, 0x4, R2 ;  /* 0x00000004130c7825 */ /* 0x000fd800078e0002 */
[----:B------:R-:W-:-:S05]  /*1380*/  @P3 VIADD R11, R11, 0x1 ;  /* 0x000000010b0b3836 */ /* 0x000fca0000000000 */
[----:B------:R-:W-:-:S04]  /*1390*/  SEL R11, R8, R11, !P1 ;  /* 0x0000000b080b7207 */ /* 0x000fc80004800000 */
[----:B------:R-:W-:-:S05]  /*13a0*/  IADD3 R10, -R11, RZ, RZ ;  /* 0x000000ff0b0a7210 */ /* 0x000fca0007ffe1ff */
[----:B------:R-:W-:-:S04]  /*13b0*/  IMAD R10, R4, R10, R25 ;  /* 0x0000000a040a7224 */ /* 0x000fc800078e0219 */
[----:B------:R-:W-:-:S04]  /*13c0*/  IMAD R10, R10, UR9, R23 ;  /* 0x000000090a0a7c24 */ /* 0x000fc8000f8e0217 */
[----:B------:R-:W-:-:S04]  /*13d0*/  IMAD R11, R11, UR8, R10 ;  /* 0x000000080b0b7c24 */ /* 0x000fc8000f8e020a */
[----:B------:R-:W-:-:S04]  /*13e0*/  IMAD R11, R0, UR5, R11 ;  /* 0x00000005000b7c24 */ /* 0x000fc8000f8e020b */
[----:B------:R-:W-:-:S04]  /*13f0*/  IMAD.WIDE.U32 R10, R11, 0x4, R6 ;  /* 0x000000040b0a7825 */ /* 0x000fc800078e0006 */
[----:B------:R-:W-:Y:S01]  /*1400*/  IMAD.HI.U32 R18, R16, R19, RZ ;  /* 0x0000001310127227 */ /* 0x000fe200078e00ff */
[----:B--2---:R0:W-:Y:S04]  /*1410*/  STG.E desc[UR6][R10.64], R21 ;  /* 0x000000150a007986 */ /* 0x0041e8000c101906 */
[----:B------:R1:W2:Y:S01]  /*1420*/  LDG.E R12, desc[UR6][R12.64] ;  /* 0x000000060c0c7981 */ /* 0x0002a2000c1e1900 */
[----:B------:R-:W-:Y:S02]  /*1430*/  IADD3 R23, -R18, RZ, RZ ;  /* 0x000000ff12177210 */ /* 0x000fe40007ffe1ff */
[----:B------:R-:W-:-:S03]  /*1440*/  IADD3 R9, R9, 0x4, RZ ;  /* 0x0000000409097810 */ /* 0x000fc60007ffe0ff */
        /* <DEDUP_REMOVED lines=9> */
[----:B-1----:R-:W-:-:S03]  /*14e0*/  IADD3 R13, -R11, RZ, RZ ;  /* 0x000000ff0b0d7210 */ /* 0x002fc60007ffe1ff */
        /* <DEDUP_REMOVED lines=19> */
.L_x_233:
        /* <DEDUP_REMOVED lines=14> */
.L_x_1027:


//--------------------- .text._ZN2at6native40_GLOBAL__N__2351210d_8_Shape_cu_49f7391c35CatArrayBatchedCopy_alignedK_contigINS1_10OpaqueTypeILj4EEEjLi3ELi64ELi64ELi16EEEvPT_NS1_25CatArrInputTensorMetadataIS5_T0_XT2_EXT3_EEENS1_16TensorSizeStrideIS8_Lj4EEEiS8_ --------------------------
	.section	.text._ZN2at6native40_GLOBAL__N__2351210d_8_Shape_cu_49f7391c35CatArrayBatchedCopy_alignedK_contigINS1_10OpaqueTypeILj4EEEjLi3ELi64ELi64ELi16EEEvPT_NS1_25CatArrInputTensorMetadataIS5_T0_XT2_EXT3_EEENS1_16TensorSizeStrideIS8_Lj4EEEiS8_,"ax",@progbits
	.align	128
.text._ZN2at6native40_GLOBAL__N__2351210d_8_Shape_cu_49f7391c35CatArrayBatchedCopy_alignedK_contigINS1_10OpaqueTypeILj4EEEjLi3ELi64ELi64ELi16EEEvPT_NS1_25CatArrInputTensorMetadataIS5_T0_XT2_EXT3_EEENS1_16TensorSizeStrideIS8_Lj4EEEiS8_:
        .type           _ZN2at6native40_GLOBAL__N__2351210d_8_Shape_cu_49f7391c35CatArrayBatchedCopy_alignedK_contigINS1_10OpaqueTypeILj4EEEjLi3ELi64ELi64ELi16EEEvPT_NS1_25CatArrInputTensorMetadataIS5_T0_XT2_EXT3_EEENS1_16TensorSizeStrideIS8_Lj4EEEiS8_,@function
        .size           _ZN2at6native40_GLOBAL__N__2351210d_8_Shape_cu_49f7391c35CatArrayBatchedCopy_alignedK_contigINS1_10OpaqueTypeILj4EEEjLi3ELi64ELi64ELi16EEEvPT_NS1_25CatArrInputTensorMetadataIS5_T0_XT2_EXT3_EEENS1_16TensorSizeStrideIS8_Lj4EEEiS8_,(.L_x_1028 - _ZN2at6native40_GLOBAL__N__2351210d_8_Shape_cu_49f7391c35CatArrayBatchedCopy_alignedK_contigINS1_10OpaqueTypeILj4EEEjLi3ELi64ELi64ELi16EEEvPT_NS1_25CatArrInputTensorMetadataIS5_T0_XT2_EXT3_EEENS1_16TensorSizeStrideIS8_Lj4EEEiS8_)
        .other          _ZN2at6native40_GLOBAL__N__2351210d_8_Shape_cu_49f7391c35CatArrayBatchedCopy_alignedK_contigINS1_10OpaqueTypeILj4EEEjLi3ELi64ELi64ELi16EEEvPT_NS1_25CatArrInputTensorMetadataIS5_T0_XT2_EXT3_EEENS1_16TensorSizeStrideIS8_Lj4EEEiS8_,@"STO_CUDA_ENTRY STV_DEFAULT"
_ZN2at6native40_GLOBAL__N__2351210d_8_Shape_cu_49f7391c35CatArrayBatchedCopy_alignedK_contigINS1_10OpaqueTypeILj4EEEjLi3ELi64ELi64ELi16EEEvPT_NS1_25CatArrInputTensorMetadataIS5_T0_XT2_EXT3_EEENS1_16TensorSizeStrideIS8_Lj4EEEiS8_:
        /* <DEDUP_REMOVED lines=25> */
[----:B------:R-:W-:Y:S01]  /*0190*/  ULDC UR5, c[0x0][0xf60] ;  /* 0x0003d80000057ab9 */ /* 0x000fe20000000800 */
[----:B------:R-:W-:-:S06]  /*01a0*/  ULDC UR8, c[0x0][0xf5c] ;  /* 0x0003d70000087ab9 */ /* 0x000fcc0000000800 */
[----:B------:R-:W4:Y:S08]  /*01b0*/  LDC R21, c[0x0][0xc] ;  /* 0x00000300ff157b82 */ /* 0x000f300000000800 */
[----:B------:R-:W2:Y:S01]  /*01c0*/  LDC.64 R8, c[0x0][0x210] ;  /* 0x00008400ff087b82 */ /* 0x000ea20000000a00 */
[C---:B0-----:R-:W-:Y:S02]  /*01d0*/  ISETP.NE.AND P0, PT, R4.reuse, 0x2, PT ;  /* 0x000000020400780c */ /* 0x041fe40003f05270 */
[----:B------:R-:W-:-:S02]  /*01e0*/  ISETP.NE.AND P1, PT, R4, 0x1, PT ;  /* 0x000000010400780c */ /* 0x000fc40003f25270 */
[C---:B-1----:R-:W-:Y:S02]  /*01f0*/  SEL R22, R19.reuse, UR5, !P0 ;  /* 0x0000000513167c07 */ /* 0x042fe4000c000000 */
[----:B------:R-:W-:Y:S01]  /*0200*/  SEL R18, R19, UR8, !P1 ;  /* 0x0000000813127c07 */ /* 0x000fe2000c800000 */
[----:B----4-:R-:W-:-:S08]  /*0210*/  IMAD R21, R21, UR4, RZ ;  /* 0x0000000415157c24 */ /* 0x010fd0000f8e02ff */
.L_x_236:
[----:B0-----:R-:W0:Y:S01]  /*0220*/  I2F.U32.RP R7, R22 ;  /* 0x0000001600077306 */ /* 0x001e220000209000 */
[-C--:B------:R-:W-:Y:S01]  /*0230*/  IADD3 R11, RZ, -R22.reuse, RZ ;  /* 0x80000016ff0b7210 */ /* 0x080fe20007ffe0ff */
[----:B------:R-:W-:Y:S01]  /*0240*/  IMAD.MOV.U32 R4, RZ, RZ, RZ ;  /* 0x000000ffff047224 */ /* 0x000fe200078e00ff */
[----:B------:R-:W-:Y:S02]  /*0250*/  ISETP.NE.U32.AND P2, PT, R22, RZ, PT ;  /* 0x000000ff1600720c */ /* 0x000fe40003f45070 */
[----:B------:R-:W-:-:S03]  /*0260*/  LOP3.LUT R25, RZ, R22, RZ, 0x33, !PT ;  /* 0x00000016ff197212 */ /* 0x000fc600078e33ff */
[----:B------:R-:W1:Y:S08]  /*0270*/  I2F.U32.RP R12, R18 ;  /* 0x00000012000c7306 */ /* 0x000e700000209000 */
[----:B0-----:R-:W0:Y:S08]  /*0280*/  MUFU.RCP R7, R7 ;  /* 0x0000000700077308 */ /* 0x001e300000001000 */
[----:B-1----:R-:W1:Y:S01]  /*0290*/  MUFU.RCP R12, R12 ;  /* 0x0000000c000c7308 */ /* 0x002e620000001000 */
[----:B0-----:R-:W-:-:S02]  /*02a0*/  VIADD R10, R7, 0xffffffe ;  /* 0x0ffffffe070a7836 */ /* 0x001fc40000000000 */
[----:B------:R-:W-:-:S05]  /*02b0*/  VIADD R7, R23, 0x2 ;  /* 0x0000000217077836 */ /* 0x000fca0000000000 */
[----:B------:R1:W0:Y:S02]  /*02c0*/  F2I.FTZ.U32.TRUNC.NTZ R5, R10 ;  /* 0x0000000a00057305 */ /* 0x000224000021f000 */
[----:B-1----:R-:W-:Y:S01]  /*02d0*/  IADD3 R10, R12, 0xffffffe, RZ ;  /* 0x0ffffffe0c0a7810 */ /* 0x002fe20007ffe0ff */
[----:B0-----:R-:W-:-:S04]  /*02e0*/  IMAD R11, R11, R5, RZ ;  /* 0x000000050b0b7224 */ /* 0x001fc800078e02ff */
[----:B------:R-:W-:Y:S01]  /*02f0*/  IMAD.HI.U32 R4, R5, R11, R4 ;  /* 0x0000000b05047227 */ /* 0x000fe200078e0004 */
[----:B------:R-:W-:Y:S01]  /*0300*/  IADD3 R5, R23, 0x1, RZ ;  /* 0x0000000117057810 */ /* 0x000fe20007ffe0ff */
[----:B------:R0:W1:Y:S04]  /*0310*/  F2I.FTZ.U32.TRUNC.NTZ R11, R10 ;  /* 0x0000000a000b7305 */ /* 0x000068000021f000 */
[----:B------:R-:W-:-:S04]  /*0320*/  IMAD.HI.U32 R6, R4, R5, RZ ;  /* 0x0000000504067227 */ /* 0x000fc800078e00ff */
[----:B------:R-:W-:Y:S01]  /*0330*/  IMAD.HI.U32 R14, R4, R7, RZ ;  /* 0x00000007040e7227 */ /* 0x000fe200078e00ff */
[----:B------:R-:W-:Y:S01]  /*0340*/  IADD3 R13, -R6, RZ, RZ ;  /* 0x000000ff060d7210 */ /* 0x000fe20007ffe1ff */
[----:B0-----:R-:W-:Y:S02]  /*0350*/  HFMA2.MMA R10, -RZ, RZ, 0, 0 ;  /* 0x00000000ff0a7435 */ /* 0x001fe400000001ff */
[----:B------:R-:W-:Y:S02]  /*0360*/  IMAD.MOV R15, RZ, RZ, -R14 ;  /* 0x000000ffff0f7224 */ /* 0x000fe400078e0a0e */
[C---:B------:R-:W-:Y:S02]  /*0370*/  IMAD R13, R22.reuse, R13, R5 ;  /* 0x0000000d160d7224 */ /* 0x040fe400078e0205 */
[----:B------:R-:W-:-:S03]  /*0380*/  IMAD R15, R22, R15, R7 ;  /* 0x0000000f160f7224 */ /* 0x000fc600078e0207 */
[-C--:B------:R-:W-:Y:S02]  /*0390*/  ISETP.GE.U32.AND P0, PT, R13, R22.reuse, PT ;  /* 0x000000160d00720c */ /* 0x080fe40003f06070 */
[----:B------:R-:W-:-:S11]  /*03a0*/  ISETP.GE.U32.AND P3, PT, R15, R22, PT ;  /* 0x000000160f00720c */ /* 0x000fd60003f66070 */
[----:B------:R-:W-:Y:S01]  /*03b0*/  @P0 IMAD.IADD R13, R13, 0x1, -R22 ;  /* 0x000000010d0d0824 */ /* 0x000fe200078e0a16 */
[----:B------:R-:W-:Y:S01]  /*03c0*/  @P0 IADD3 R6, R6, 0x1, RZ ;  /* 0x0000000106060810 */ /* 0x000fe20007ffe0ff */
[----:B------:R-:W-:Y:S01]  /*03d0*/  @P3 VIADD R14, R14, 0x1 ;  /* 0x000000010e0e3836 */ /* 0x000fe20000000000 */
[----:B------:R-:W-:Y:S02]  /*03e0*/  @P3 IADD3 R15, -R22, R15, RZ ;  /* 0x0000000f160f3210 */ /* 0x000fe40007ffe1ff */
[-C--:B------:R-:W-:Y:S01]  /*03f0*/  ISETP.GE.U32.AND P1, PT, R13, R22.reuse, PT ;  /* 0x000000160d00720c */ /* 0x080fe20003f26070 */
[----:B------:R-:W-:Y:S01]  /*0400*/  IMAD.MOV R13, RZ, RZ, -R18 ;  /* 0x000000ffff0d7224 */ /* 0x000fe200078e0a12 */
[----:B------:R-:W-:-:S03]  /*0410*/  ISETP.GE.U32.AND P4, PT, R15, R22, PT ;  /* 0x000000160f00720c */ /* 0x000fc60003f86070 */
[----:B-1----:R-:W-:-:S04]  /*0420*/  IMAD R13, R13, R11, RZ ;  /* 0x0000000b0d0d7224 */ /* 0x002fc800078e02ff */
[----:B------:R-:W-:Y:S01]  /*0430*/  IMAD.HI.U32 R11, R11, R13, R10 ;  /* 0x0000000d0b0b7227 */ /* 0x000fe200078e000a */
[----:B------:R-:W-:-:S03]  /*0440*/  IADD3 R13, R23, 0x3, RZ ;  /* 0x00000003170d7810 */ /* 0x000fc60007ffe0ff */
[----:B------:R-:W-:Y:S02]  /*0450*/  @P1 VIADD R6, R6, 0x1 ;  /* 0x0000000106061836 */ /* 0x000fe40000000000 */
[----:B------:R-:W-:-:S03]  /*0460*/  @P4 IADD3 R14, R14, 0x1, RZ ;  /* 0x000000010e0e4810 */ /* 0x000fc60007ffe0ff */
[C---:B------:R-:W-:Y:S01]  /*0470*/  SEL R27, R25.reuse, R6, !P2 ;  /* 0x00000006191b7207 */ /* 0x040fe20005000000 */
[----:B------:R-:W-:Y:S01]  /*0480*/  IMAD.HI.U32 R6, R4, R23, RZ ;  /* 0x0000001704067227 */ /* 0x000fe200078e00ff */
[----:B------:R-:W-:-:S03]  /*0490*/  SEL R29, R25, R14, !P2 ;  /* 0x0000000e191d7207 */ /* 0x000fc60005000000 */
[----:B------:R-:W-:-:S04]  /*04a0*/  IMAD.HI.U32 R12, R11, R27, RZ ;  /* 0x0000001b0b0c7227 */ /* 0x000fc800078e00ff */
[----:B------:R-:W-:Y:S01]  /*04b0*/  IMAD.MOV R15, RZ, RZ, -R6 ;  /* 0x000000ffff0f7224 */ /* 0x000fe200078e0a06 */
[----:B------:R-:W-:Y:S01]  /*04c0*/  IADD3 R17, -R12, RZ, RZ ;  /* 0x000000ff0c117210 */ /* 0x000fe20007ffe1ff */
[----:B------:R-:W-:-:S04]  /*04d0*/  IMAD.HI.U32 R14, R11, R29, RZ ;  /* 0x0000001d0b0e7227 */ /* 0x000fc800078e00ff */
[----:B------:R-:W-:Y:S02]  /*04e0*/  IMAD R15, R22, R15, R23 ;  /* 0x0000000f160f7224 */ /* 0x000fe400078e0217 */
[----:B------:R-:W-:Y:S02]  /*04f0*/  IMAD R17, R18, R17, R27 ;  /* 0x0000001112117224 */ /* 0x000fe400078e021b */
[----:B------:R-:W-:Y:S01]  /*0500*/  IMAD.MOV R10, RZ, RZ, -R14 ;  /* 0x000000ffff0a7224 */ /* 0x000fe200078e0a0e */
[----:B------:R-:W-:Y:S01]  /*0510*/  ISETP.GE.U32.AND P5, PT, R15, R22, PT ;  /* 0x000000160f00720c */ /* 0x000fe20003fa6070 */
[----:B------:R-:W-:Y:S01]  /*0520*/  IMAD.HI.U32 R4, R4, R13, RZ ;  /* 0x0000000d04047227 */ /* 0x000fe200078e00ff */
[----:B------:R-:W-:-:S03]  /*0530*/  ISETP.GE.U32.AND P0, PT, R17, R18, PT ;  /* 0x000000121100720c */ /* 0x000fc60003f06070 */
[----:B------:R-:W-:Y:S02]  /*0540*/  IMAD R10, R18, R10, R29 ;  /* 0x0000000a120a7224 */ /* 0x000fe400078e021d */
[----:B------:R-:W-:-:S03]  /*0550*/  IMAD.MOV R16, RZ, RZ, -R4 ;  /* 0x000000ffff107224 */ /* 0x000fc600078e0a04 */
[----:B------:R-:W-:Y:S01]  /*0560*/  ISETP.GE.U32.AND P3, PT, R10, R18, PT ;  /* 0x000000120a00720c */ /* 0x000fe20003f66070 */
[C---:B------:R-:W-:Y:S02]  /*0570*/  IMAD R16, R22.reuse, R16, R13 ;  /* 0x0000001016107224 */ /* 0x040fe400078e020d */
[----:B------:R-:W-:Y:S02]  /*0580*/  @P5 IADD3 R15, -R22, R15, RZ ;  /* 0x0000000f160f5210 */ /* 0x000fe40007ffe1ff */
[----:B------:R-:W-:Y:S01]  /*0590*/  @P0 IMAD.IADD R17, R17, 0x1, -R18 ;  /* 0x0000000111110824 */ /* 0x000fe200078e0a12 */
[----:B------:R-:W-:Y:S01]  /*05a0*/  @P5 IADD3 R6, R6, 0x1, RZ ;  /* 0x0000000106065810 */ /* 0x000fe20007ffe0ff */
[----:B------:R-:W-:Y:S01]  /*05b0*/  @P0 VIADD R12, R12, 0x1 ;  /* 0x000000010c0c0836 */ /* 0x000fe20000000000 */
[----:B------:R-:W-:Y:S02]  /*05c0*/  ISETP.GE.U32.AND P4, PT, R15, R22, PT ;  /* 0x000000160f00720c */ /* 0x000fe40003f86070 */
[----:B------:R-:W-:-:S02]  /*05d0*/  ISETP.GE.U32.AND P6, PT, R17, R18, PT ;  /* 0x000000121100720c */ /* 0x000fc40003fc6070 */
[C---:B------:R-:W-:Y:S02]  /*05e0*/  ISETP.NE.U32.AND P0, PT, R18.reuse, RZ, PT ;  /* 0x000000ff1200720c */ /* 0x040fe40003f05070 */
[----:B------:R-:W-:Y:S02]  /*05f0*/  @P3 IADD3 R10, -R18, R10, RZ ;  /* 0x0000000a120a3210 */ /* 0x000fe40007ffe1ff */
[----:B------:R-:W-:Y:S02]  /*0600*/  LOP3.LUT R15, RZ, R18, RZ, 0x33, !PT ;  /* 0x00000012ff0f7212 */ /* 0x000fe400078e33ff */
[----:B------:R-:W-:Y:S02]  /*0610*/  ISETP.GE.U32.AND P5, PT, R16, R22, PT ;  /* 0x000000161000720c */ /* 0x000fe40003fa6070 */
[----:B------:R-:W-:Y:S01]  /*0620*/  ISETP.GE.U32.AND P1, PT, R10, R18, PT ;  /* 0x000000120a00720c */ /* 0x000fe20003f26070 */
[----:B------:R-:W-:Y:S01]  /*0630*/  @P4 VIADD R6, R6, 0x1 ;  /* 0x0000000106064836 */ /* 0x000fe20000000000 */
[----:B------:R-:W-:-:S02]  /*0640*/  IADD3 R10, -R27, RZ, RZ ;  /* 0x000000ff1b0a7210 */ /* 0x000fc40007ffe1ff */
[----:B------:R-:W-:Y:S02]  /*0650*/  @P6 IADD3 R12, R12, 0x1, RZ ;  /* 0x000000010c0c6810 */ /* 0x000fe40007ffe0ff */
[----:B------:R-:W-:Y:S01]  /*0660*/  SEL R17, R25, R6, !P2 ;  /* 0x0000000619117207 */ /* 0x000fe20005000000 */
[----:B------:R-:W-:Y:S01]  /*0670*/  IMAD R5, R22, R10, R5 ;  /* 0x0000000a16057224 */ /* 0x000fe200078e0205 */
[----:B------:R-:W-:Y:S02]  /*0680*/  SEL R12, R15, R12, !P0 ;  /* 0x0000000c0f0c7207 */ /* 0x000fe40004000000 */
[----:B------:R-:W-:Y:S01]  /*0690*/  @P3 IADD3 R14, R14, 0x1, RZ ;  /* 0x000000010e0e3810 */ /* 0x000fe20007ffe0ff */
[----:B------:R-:W-:Y:S01]  /*06a0*/  IMAD.HI.U32 R10, R11, R17, RZ ;  /* 0x000000110b0a7227 */ /* 0x000fe200078e00ff */
[----:B------:R-:W-:Y:S02]  /*06b0*/  IADD3 R6, -R12, RZ, RZ ;  /* 0x000000ff0c067210 */ /* 0x000fe40007ffe1ff */
[----:B------:R-:W-:Y:S01]  /*06c0*/  @P5 IADD3 R4, R4, 0x1, RZ ;  /* 0x0000000104045810 */ /* 0x000fe20007ffe0ff */
[----:B------:R-:W-:Y:S01]  /*06d0*/  @P5 IMAD.IADD R16, R16, 0x1, -R22 ;  /* 0x0000000110105824 */ /* 0x000fe200078e0a16 */
[----:B------:R-:W-:Y:S01]  /*06e0*/  @P1 IADD3 R14, R14, 0x1, RZ ;  /* 0x000000010e0e1810 */ /* 0x000fe20007ffe0ff */
[----:B------:R-:W-:Y:S01]  /*06f0*/  IMAD R27, R18, R6, R27 ;  /* 0x00000006121b7224 */ /* 0x000fe200078e021b */
[----:B------:R-:W-:-:S02]  /*0700*/  IADD3 R6, -R10, RZ, RZ ;  /* 0x000000ff0a067210 */ /* 0x000fc40007ffe1ff */
[----:B------:R-:W-:Y:S02]  /*0710*/  ISETP.GE.U32.AND P6, PT, R16, R22, PT ;  /* 0x000000161000720c */ /* 0x000fe40003fc6070 */
[----:B------:R-:W-:Y:S01]  /*0720*/  SEL R14, R15, R14, !P0 ;  /* 0x0000000e0f0e7207 */ /* 0x000fe20004000000 */
[----:B------:R-:W-:Y:S01]  /*0730*/  IMAD R6, R18, R6, R17 ;  /* 0x0000000612067224 */ /* 0x000fe200078e0211 */
[----:B------:R-:W-:-:S04]  /*0740*/  IADD3 R16, -R29, RZ, RZ ;  /* 0x000000ff1d107210 */ /* 0x000fc80007ffe1ff */
[----:B------:R-:W-:Y:S01]  /*0750*/  ISETP.GE.U32.AND P4, PT, R6, R18, PT ;  /* 0x000000120600720c */ /* 0x000fe20003f86070 */
[----:B------:R-:W-:-:S04]  /*0760*/  IMAD R16, R22, R16, R7 ;  /* 0x0000001016107224 */ /* 0x000fc800078e0207 */
[----:B------:R-:W-:-:S05]  /*0770*/  @P6 VIADD R4, R4, 0x1 ;  /* 0x0000000104046836 */ /* 0x000fca0000000000 */
[----:B------:R-:W-:Y:S01]  /*0780*/  SEL R25, R25, R4, !P2 ;  /* 0x0000000419197207 */ /* 0x000fe20005000000 */
[----:B------:R-:W-:Y:S02]  /*0790*/  IMAD R4, R5, UR9, RZ ;  /* 0x0000000905047c24 */ /* 0x000fe4000f8e02ff */
[----:B------:R-:W-:Y:S02]  /*07a0*/  @P4 IMAD.IADD R6, R6, 0x1, -R18 ;  /* 0x0000000106064824 */ /* 0x000fe400078e0a12 */
[----:B------:R-:W-:Y:S02]  /*07b0*/  IMAD R27, R27, UR11, R4 ;  /* 0x0000000b1b1b7c24 */ /* 0x000fe4000f8e0204 */
[----:B---3--:R-:W-:Y:S01]  /*07c0*/  IMAD.WIDE.U32 R4, R23, 0x4, R2 ;  /* 0x0000000417047825 */ /* 0x008fe200078e0002 */
[----:B------:R-:W-:Y:S02]  /*07d0*/  ISETP.GE.U32.AND P1, PT, R6, R18, PT ;  /* 0x000000120600720c */ /* 0x000fe40003f26070 */
[----:B------:R-:W-:-:S05]  /*07e0*/  IADD3 R6, -R14, RZ, RZ ;  /* 0x000000ff0e067210 */ /* 0x000fca0007ffe1ff */
[----:B------:R-:W-:Y:S02]  /*07f0*/  IMAD R29, R18, R6, R29 ;  /* 0x00000006121d7224 */ /* 0x000fe400078e021d */
[----:B------:R-:W3:Y:S01]  /*0800*/  LDG.E.128 R4, desc[UR6][R4.64] ;  /* 0x0000000604047981 */ /* 0x000ee2000c1e1d00 */
[----:B------:R-:W-:Y:S02]  /*0810*/  @P4 VIADD R10, R10, 0x1 ;  /* 0x000000010a0a4836 */ /* 0x000fe40000000000 */
[----:B------:R-:W-:Y:S02]  /*0820*/  IMAD R16, R16, UR9, RZ ;  /* 0x0000000910107c24 */ /* 0x000fe4000f8e02ff */
[----:B------:R-:W-:Y:S01]  /*0830*/  IMAD.HI.U32 R24, R11, R25, RZ ;  /* 0x000000190b187227 */ /* 0x000fe200078e00ff */
[----:B------:R-:W-:-:S03]  /*0840*/  @P1 IADD3 R10, R10, 0x1, RZ ;  /* 0x000000010a0a1810 */ /* 0x000fc60007ffe0ff */
[----:B------:R-:W-:Y:S01]  /*0850*/  IMAD R29, R29, UR11, R16 ;  /* 0x0000000b1d1d7c24 */ /* 0x000fe2000f8e0210 */
[----:B------:R-:W-:Y:S01]  /*0860*/  SEL R10, R15, R10, !P0 ;  /* 0x0000000a0f0a7207 */ /* 0x000fe20004000000 */
[----:B------:R-:W-:Y:S02]  /*0870*/  IMAD R27, R12, UR10, R27 ;  /* 0x0000000a0c1b7c24 */ /* 0x000fe4000f8e021b */
[----:B------:R-:W-:Y:S01]  /*0880*/  IMAD R29, R14, UR10, R29 ;  /* 0x0000000a0e1d7c24 */ /* 0x000fe2000f8e021d */
[----:B------:R-:W-:-:S03]  /*0890*/  IADD3 R16, -R10, RZ, RZ ;  /* 0x000000ff0a107210 */ /* 0x000fc60007ffe1ff */
[----:B--2---:R-:W-:Y:S02]  /*08a0*/  IMAD R29, R20, UR12, R29 ;  /* 0x0000000c141d7c24 */ /* 0x004fe4000f8e021d */
[--C-:B------:R-:W-:Y:S02]  /*08b0*/  IMAD R16, R18, R16, R17.reuse ;  /* 0x0000001012107224 */ /* 0x100fe400078e0211 */
[----:B------:R-:W-:-:S04]  /*08c0*/  IMAD.MOV R17, RZ, RZ, -R17 ;  /* 0x000000ffff117224 */ /* 0x000fc800078e0a11 */
[----:B------:R-:W-:Y:S01]  /*08d0*/  IMAD R17, R22, R17, R23 ;  /* 0x0000001116117224 */ /* 0x000fe200078e0217 */
[----:B------:R-:W-:-:S03]  /*08e0*/  LEA R23, R21, R23, 0x2 ;  /* 0x0000001715177211 */ /* 0x000fc600078e10ff */
[----:B------:R-:W-:Y:S01]  /*08f0*/  IMAD R11, R17, UR9, RZ ;  /* 0x00000009110b7c24 */ /* 0x000fe2000f8e02ff */
[----:B------:R-:W-:-:S03]  /*0900*/  IADD3 R17, -R24, RZ, RZ ;  /* 0x000000ff18117210 */ /* 0x000fc60007ffe1ff */
[----:B------:R-:W-:Y:S01]  /*0910*/  IMAD R11, R16, UR11, R11 ;  /* 0x0000000b100b7c24 */ /* 0x000fe2000f8e020b */
[----:B------:R-:W-:Y:S01]  /*0920*/  IADD3 R16, -R25, RZ, RZ ;  /* 0x000000ff19107210 */ /* 0x000fe20007ffe1ff */
[----:B------:R-:W-:Y:S02]  /*0930*/  IMAD R17, R18, R17, R25 ;  /* 0x0000001112117224 */ /* 0x000fe400078e0219 */
[----:B------:R-:W-:Y:S02]  /*0940*/  IMAD R11, R10, UR10, R11 ;  /* 0x0000000a0a0b7c24 */ /* 0x000fe4000f8e020b */
[----:B------:R-:W-:Y:S01]  /*0950*/  IMAD R13, R22, R16, R13 ;  /* 0x00000010160d7224 */ /* 0x000fe200078e020d */
[----:B------:R-:W-:Y:S01]  /*0960*/  ISETP.GE.U32.AND P1, PT, R17, R18, PT ;  /* 0x000000121100720c */ /* 0x000fe20003f26070 */
[----:B------:R-:W-:Y:S02]  /*0970*/  IMAD R11, R20, UR12, R11 ;  /* 0x0000000c140b7c24 */ /* 0x000fe4000f8e020b */
[----:B------:R-:W-:-:S02]  /*0980*/  IMAD R13, R13, UR9, RZ ;  /* 0x000000090d0d7c24 */ /* 0x000fc4000f8e02ff */
[----:B------:R-:W-:-:S08]  /*0990*/  IMAD.WIDE.U32 R10, R11, 0x4, R8 ;  /* 0x000000040b0a7825 */ /* 0x000fd000078e0008 */
[----:B------:R-:W-:Y:S01]  /*09a0*/  @P1 IADD3 R17, -R18, R17, RZ ;  /* 0x0000001112111210 */ /* 0x000fe20007ffe1ff */
[----:B------:R-:W-:-:S03]  /*09b0*/  @P1 VIADD R24, R24, 0x1 ;  /* 0x0000000118181836 */ /* 0x000fc60000000000 */
[----:B------:R-:W-:-:S13]  /*09c0*/  ISETP.GE.U32.AND P2, PT, R17, R18, PT ;  /* 0x000000121100720c */ /* 0x000fda0003f46070 */
[----:B------:R-:W-:-:S04]  /*09d0*/  @P2 IADD3 R24, R24, 0x1, RZ ;  /* 0x0000000118182810 */ /* 0x000fc80007ffe0ff */
[----:B------:R-:W-:-:S05]  /*09e0*/  SEL R15, R15, R24, !P0 ;  /* 0x000000180f0f7207 */ /* 0x000fca0004000000 */
[----:B------:R-:W-:-:S04]  /*09f0*/  IMAD.MOV R16, RZ, RZ, -R15 ;  /* 0x000000ffff107224 */ /* 0x000fc800078e0a0f */
[----:B------:R-:W-:Y:S01]  /*0a00*/  IMAD R16, R18, R16, R25 ;  /* 0x0000001012107224 */ /* 0x000fe200078e0219 */
[----:B------:R-:W-:-:S03]  /*0a10*/  IADD3 R25, R23, 0x4, RZ ;  /* 0x0000000417197810 */ /* 0x000fc60007ffe0ff */
[----:B------:R-:W-:Y:S01]  /*0a20*/  IMAD R16, R16, UR11, R13 ;  /* 0x0000000b10107c24 */ /* 0x000fe2000f8e020d */
[----:B------:R-:W-:Y:S01]  /*0a30*/  ISETP.GT.U32.AND P0, PT, R25, R0, PT ;  /* 0x000000001900720c */ /* 0x000fe20003f04070 */
[----:B------:R-:W-:Y:S02]  /*0a40*/  IMAD R13, R20, UR12, R27 ;  /* 0x0000000c140d7c24 */ /* 0x000fe4000f8e021b */
[----:B------:R-:W-:Y:S02]  /*0a50*/  IMAD R15, R15, UR10, R16 ;  /* 0x0000000a0f0f7c24 */ /* 0x000fe4000f8e0210 */
[----:B------:R-:W-:-:S04]  /*0a60*/  IMAD.WIDE.U32 R12, R13, 0x4, R8 ;  /* 0x000000040d0c7825 */ /* 0x000fc800078e0008 */
[----:B------:R-:W-:Y:S02]  /*0a70*/  IMAD R17, R20, UR12, R15 ;  /* 0x0000000c14117c24 */ /* 0x000fe4000f8e020f */
[----:B------:R-:W-:-:S04]  /*0a80*/  IMAD.WIDE.U32 R14, R29, 0x4, R8 ;  /* 0x000000041d0e7825 */ /* 0x000fc800078e0008 */
[----:B------:R-:W-:Y:S01]  /*0a90*/  IMAD.WIDE.U32 R16, R17, 0x4, R8 ;  /* 0x0000000411107825 */ /* 0x000fe200078e0008 */
[----:B---3--:R0:W-:Y:S04]  /*0aa0*/  STG.E desc[UR6][R10.64], R4 ;  /* 0x000000040a007986 */ /* 0x0081e8000c101906 */
[----:B------:R0:W-:Y:S04]  /*0ab0*/  STG.E desc[UR6][R12.64], R5 ;  /* 0x000000050c007986 */ /* 0x0001e8000c101906 */
[----:B------:R0:W-:Y:S04]  /*0ac0*/  STG.E desc[UR6][R14.64], R6 ;  /* 0x000000060e007986 */ /* 0x0001e8000c101906 */
[----:B------:R0:W-:Y:S01]  /*0ad0*/  STG.E desc[UR6][R16.64], R7 ;  /* 0x0000000710007986 */ /* 0x0001e2000c101906 */
[----:B------:R-:W-:Y:S05]  /*0ae0*/  @!P0 BRA `(.L_x_236) ;  /* 0xfffffff400cc8947 */ /* 0x000fea000383ffff */
.L_x_235:
[----:B------:R-:W-:Y:S05]  /*0af0*/  BSYNC B0 ;  /* 0x0000000000007941 */ /* 0x000fea0003800000 */
.L_x_234:
[----:B------:R-:W-:-:S13]  /*0b00*/  ISETP.GT.U32.AND P0, PT, R0, R23, PT ;  /* 0x000000170000720c */ /* 0x000fda0003f04070 */
[----:B------:R-:W-:Y:S05]  /*0b10*/  @!P0 EXIT ;  /* 0x000000000000894d */ /* 0x000fea0003800000 */
[----:B0-----:R-:W-:Y:S01]  /*0b20*/  IMAD.IADD R15, R0, 0x1, -R23 ;  /* 0x00000001000f7824 */ /* 0x001fe200078e0a17 */
[----:B------:R-:W-:Y:S01]  /*0b30*/  ULDC UR5, c[0x0][0xf70] ;  /* 0x0003dc0000057ab9 */ /* 0x000fe20000000800 */
        /* <DEDUP_REMOVED lines=8> */
[----:B0-----:R-:W-:-:S04]  /*0bc0*/  ISETP.NE.AND P0, PT, R4, 0x2, PT ;  /* 0x000000020400780c */ /* 0x001fc80003f05270 */
[C---:B-1----:R-:W-:Y:S01]  /*0bd0*/  SEL R6, R19.reuse, UR4, !P0 ;  /* 0x0000000413067c07 */ /* 0x042fe2000c000000 */
        /* <DEDUP_REMOVED lines=19> */
[----:B----4-:R-:W-:-:S03]  /*0d10*/  HFMA2.MMA R8, -RZ, RZ, 0, 0 ;  /* 0x00000000ff087435 */ /* 0x010fc600000001ff */
[----:B------:R-:W-:Y:S01]  /*0d20*/  IMAD.HI.U32 R12, R13, R7, R12 ;  /* 0x000000070d0c7227 */ /* 0x000fe200078e000c */
[----:B------:R-:W-:Y:S02]  /*0d30*/  MOV R7, R23 ;  /* 0x0000001700077202 */ /* 0x000fe40000000f00 */
[----:B------:R-:W-:Y:S01]  /*0d40*/  LOP3.LUT R13, RZ, R10, RZ, 0x33, !PT ;  /* 0x0000000aff0d7212 */ /* 0x000fe200078e33ff */
[----:B--2---:R-:W-:-:S04]  /*0d50*/  IMAD R11, R21, R9, RZ ;  /* 0x00000009150b7224 */ /* 0x004fc800078e02ff */
[----:B-1----:R-:W-:-:S07]  /*0d60*/  IMAD.HI.U32 R11, R9, R11, R8 ;  /* 0x0000000b090b7227 */ /* 0x002fce00078e0008 */
.L_x_239:
        /* <DEDUP_REMOVED lines=34> */
.L_x_238:
[----:B------:R-:W-:Y:S05]  /*0f90*/  BSYNC B0 ;  /* 0x0000000000007941 */ /* 0x000fea0003800000 */
.L_x_237:
        /* <DEDUP_REMOVED lines=11> */
[----:B------:R-:W-:-:S05]  /*1050*/  ISETP.NE.AND P0, PT, R4, 0x2, PT ;  /* 0x000000020400780c */ /* 0x000fca0003f05270 */
[----:B------:R-:W4:Y:S01]  /*1060*/  LDC.64 R4, c[0x0][0x210] ;  /* 0x00008400ff047b82 */ /* 0x000f220000000a00 */
[----:B-1----:R-:W-:-:S04]  /*1070*/  SEL R12, R19, R12, !P0 ;  /* 0x0000000c130c7207 */ /* 0x002fc80004000000 */
[----:B------:R-:W1:Y:S03]  /*1080*/  I2F.U32.RP R6, R12 ;  /* 0x0000000c00067306 */ /* 0x000e660000209000 */
[----:B------:R-:W5:Y:S01]  /*1090*/  @P1 LDC R19, c[0x0][0xf5c] ;  /* 0x0003d700ff131b82 */ /* 0x000f620000000800 */
[----:B------:R-:W-:Y:S01]  /*10a0*/  IMAD.MOV R11, RZ, RZ, -R12 ;  /* 0x000000ffff0b7224 */ /* 0x000fe200078e0a0c */
[----:B------:R-:W-:-:S03]  /*10b0*/  ISETP.NE.U32.AND P0, PT, R12, RZ, PT ;  /* 0x000000ff0c00720c */ /* 0x000fc60003f05070 */
[----:B-1----:R-:W1:Y:S08]  /*10c0*/  MUFU.RCP R6, R6 ;  /* 0x0000000600067308 */ /* 0x002e700000001000 */
[----:B-----5:R-:W5:Y:S01]  /*10d0*/  I2F.U32.RP R10, R19 ;  /* 0x00000013000a7306 */ /* 0x020f620000209000 */
[----:B------:R-:W-:Y:S02]  /*10e0*/  ISETP.NE.U32.AND P1, PT, R19, RZ, PT ;  /* 0x000000ff1300720c */ /* 0x000fe40003f25070 */
[----:B-1----:R-:W-:-:S02]  /*10f0*/  IADD3 R15, R6, 0xffffffe, RZ ;  /* 0x0ffffffe060f7810 */ /* 0x002fc40007ffe0ff */
[----:B------:R-:W-:-:S04]  /*1100*/  LOP3.LUT R6, RZ, R19, RZ, 0x33, !PT ;  /* 0x00000013ff067212 */ /* 0x000fc800078e33ff */
[----:B------:R-:W1:Y:S08]  /*1110*/  F2I.FTZ.U32.TRUNC.NTZ R15, R15 ;  /* 0x0000000f000f7305 */ /* 0x000e70000021f000 */
[----:B-----5:R-:W0:Y:S01]  /*1120*/  MUFU.RCP R10, R10 ;  /* 0x0000000a000a7308 */ /* 0x020e220000001000 */
[----:B-1----:R-:W-:-:S04]  /*1130*/  IMAD R11, R11, R15, RZ ;  /* 0x0000000f0b0b7224 */ /* 0x002fc800078e02ff */
[----:B------:R-:W-:Y:S01]  /*1140*/  IMAD.HI.U32 R14, R15, R11, R14 ;  /* 0x0000000b0f0e7227 */ /* 0x000fe200078e000e */
[----:B------:R-:W-:Y:S02]  /*1150*/  LOP3.LUT R15, RZ, R12, RZ, 0x33, !PT ;  /* 0x0000000cff0f7212 */ /* 0x000fe400078e33ff */
[----:B0-----:R-:W-:-:S04]  /*1160*/  IADD3 R8, R10, 0xffffffe, RZ ;  /* 0x0ffffffe0a087810 */ /* 0x001fc80007ffe0ff */
[----:B------:R0:W1:Y:S02]  /*1170*/  F2I.FTZ.U32.TRUNC.NTZ R9, R8 ;  /* 0x0000000800097305 */ /* 0x000064000021f000 */
[----:B0-----:R-:W-:Y:S02]  /*1180*/  IMAD.MOV.U32 R8, RZ, RZ, RZ ;  /* 0x000000ffff087224 */ /* 0x001fe400078e00ff */
[----:B-1----:R-:W-:-:S05]  /*1190*/  IMAD R13, R19, R9, RZ ;  /* 0x00000009130d7224 */ /* 0x002fca00078e02ff */
[----:B------:R-:W-:-:S05]  /*11a0*/  IADD3 R13, -R13, RZ, RZ ;  /* 0x000000ff0d0d7210 */ /* 0x000fca0007ffe1ff */
[----:B----4-:R-:W-:-:S07]  /*11b0*/  IMAD.HI.U32 R13, R9, R13, R8 ;  /* 0x0000000d090d7227 */ /* 0x010fce00078e0008 */
.L_x_240:
        /* <DEDUP_REMOVED lines=14> */
[----:B------:R-:W-:-:S05]  /*12a0*/  IMAD R8, R19, R8, R10 ;  /* 0x0000000813087224 */ /* 0x000fca00078e020a */
[----:B------:R-:W-:-:S13]  /*12b0*/  ISETP.GE.U32.AND P2, PT, R8, R19, PT ;  /* 0x000000130800720c */ /* 0x000fda0003f46070 */
[----:B------:R-:W-:Y:S01]  /*12c0*/  @P2 IMAD.IADD R8, R8, 0x1, -R19 ;  /* 0x0000000108082824 */ /* 0x000fe200078e0a13 */
[----:B------:R-:W-:-:S04]  /*12d0*/  @P2 IADD3 R11, R11, 0x1, RZ ;  /* 0x000000010b0b2810 */ /* 0x000fc80007ffe0ff */
[----:B------:R-:W-:Y:S01]  /*12e0*/  ISETP.GE.U32.AND P3, PT, R8, R19, PT ;  /* 0x000000130800720c */ /* 0x000fe20003f66070 */
[----:B------:R-:W-:-:S04]  /*12f0*/  IMAD.MOV R8, RZ, RZ, -R10 ;  /* 0x000000ffff087224 */ /* 0x000fc800078e0a0a */
[----:B------:R-:W-:-:S04]  /*1300*/  IMAD R8, R12, R8, R7 ;  /* 0x000000080c087224 */ /* 0x000fc800078e0207 */
[----:B------:R-:W-:-:S04]  /*1310*/  IMAD R8, R8, UR4, RZ ;  /* 0x0000000408087c24 */ /* 0x000fc8000f8e02ff */
[----:B------:R-:W-:-:S04]  /*1320*/  @P3 IADD3 R11, R11, 0x1, RZ ;  /* 0x000000010b0b3810 */ /* 0x000fc80007ffe0ff */
[----:B------:R-:W-:-:S04]  /*1330*/  SEL R11, R6, R11, !P1 ;  /* 0x0000000b060b7207 */ /* 0x000fc80004800000 */
[----:B------:R-:W-:-:S05]  /*1340*/  IADD3 R9, -R11, RZ, RZ ;  /* 0x000000ff0b097210 */ /* 0x000fca0007ffe1ff */
[----:B------:R-:W-:-:S04]  /*1350*/  IMAD R9, R19, R9, R10 ;  /* 0x0000000913097224 */ /* 0x000fc800078e020a */
[----:B------:R-:W-:-:S04]  /*1360*/  IMAD R8, R9, UR9, R8 ;  /* 0x0000000909087c24 */ /* 0x000fc8000f8e0208 */
[----:B------:R-:W-:-:S04]  /*1370*/  IMAD R11, R11, UR8, R8 ;  /* 0x000000080b0b7c24 */ /* 0x000fc8000f8e0208 */
[----:B--2---:R-:W-:Y:S02]  /*1380*/  IMAD R9, R20, UR5, R11 ;  /* 0x0000000514097c24 */ /* 0x004fe4000f8e020b */
[----:B------:R-:W-:-:S04]  /*1390*/  IMAD.WIDE.U32 R10, R23, 0x4, R2 ;  /* 0x00000004170a7825 */ /* 0x000fc800078e0002 */
        /* <DEDUP_REMOVED lines=18> */
[----:B------:R-:W-:Y:S02]  /*14c0*/  ISETP.GE.U32.AND P3, PT, R8, R19, PT ;  /* 0x000000130800720c */ /* 0x000fe40003f66070 */
[----:B------:R-:W-:-:S05]  /*14d0*/  IADD3 R8, -R16, RZ, RZ ;  /* 0x000000ff10087210 */ /* 0x000fca0007ffe1ff */
[----:B------:R-:W-:-:S04]  /*14e0*/  IMAD R23, R12, R8, R23 ;  /* 0x000000080c177224 */ /* 0x000fc800078e0217 */
[----:B------:R-:W-:Y:S02]  /*14f0*/  IMAD R23, R23, UR4, RZ ;  /* 0x0000000417177c24 */ /* 0x000fe4000f8e02ff */
[----:B------:R-:W-:-:S04]  /*1500*/  @P3 IADD3 R9, R9, 0x1, RZ ;  /* 0x0000000109093810 */ /* 0x000fc80007ffe0ff */
[----:B------:R-:W-:-:S05]  /*1510*/  SEL R9, R6, R9, !P1 ;  /* 0x0000000906097207 */ /* 0x000fca0004800000 */
[----:B------:R-:W-:-:S04]  /*1520*/  IMAD.MOV R8, RZ, RZ, -R9 ;  /* 0x000000ffff087224 */ /* 0x000fc800078e0a09 */
[----:B------:R-:W-:-:S04]  /*1530*/  IMAD R16, R19, R8, R16 ;  /* 0x0000000813107224 */ /* 0x000fc800078e0210 */
[----:B------:R-:W-:Y:S01]  /*1540*/  IMAD R16, R16, UR9, R23 ;  /* 0x0000000910107c24 */ /* 0x000fe2000f8e0217 */
[----:B------:R-:W-:-:S03]  /*1550*/  IADD3 R23, R7, 0x2, RZ ;  /* 0x0000000207177810 */ /* 0x000fc60007ffe0ff */
[----:B------:R-:W-:Y:S02]  /*1560*/  IMAD R9, R9, UR8, R16 ;  /* 0x0000000809097c24 */ /* 0x000fe4000f8e0210 */
[----:B-1----:R-:W-:-:S04]  /*1570*/  IMAD.WIDE.U32 R10, R23, 0x4, R2 ;  /* 0x00000004170a7825 */ /* 0x002fc800078e0002 */
[----:B------:R-:W-:-:S04]  /*1580*/  IMAD R9, R20, UR5, R9 ;  /* 0x0000000514097c24 */ /* 0x000fc8000f8e0209 */
[----:B------:R-:W-:-:S05]  /*1590*/  IMAD.WIDE.U32 R8, R9, 0x4, R4 ;  /* 0x0000000409087825 */ /* 0x000fca00078e0004 */
[----:B--2---:R0:W-:Y:S04]  /*15a0*/  STG.E desc[UR6][R8.64], R17 ;  /* 0x0000001108007986 */ /* 0x0041e8000c101906 */
[----:B------:R1:W2:Y:S01]  /*15b0*/  LDG.E R21, desc[UR6][R10.64] ;  /* 0x000000060a157981 */ /* 0x0002a2000c1e1900 */
[----:B------:R-:W-:-:S05]  /*15c0*/  IMAD.HI.U32 R16, R14, R23, RZ ;  /* 0x000000170e107227 */ /* 0x000fca00078e00ff */
[----:B------:R-:W-:Y:S01]  /*15d0*/  IADD3 R25, -R16, RZ, RZ ;  /* 0x000000ff10197210 */ /* 0x000fe20007ffe1ff */
[----:B0-----:R-:W-:-:S04]  /*15e0*/  VIADD R17, R7, 0x3 ;  /* 0x0000000307117836 */ /* 0x001fc80000000000 */
[----:B------:R-:W-:Y:S02]  /*15f0*/  IMAD R25, R12, R25, R23 ;  /* 0x000000190c197224 */ /* 0x000fe400078e0217 */
[----:B-1----:R-:W-:-:S03]  /*1600*/  IMAD.WIDE.U32 R10, R17, 0x4, R2 ;  /* 0x00000004110a7825 */ /* 0x002fc600078e0002 */
        /* <DEDUP_REMOVED lines=12> */
[----:B------:R-:W-:Y:S02]  /*16d0*/  ISETP.GE.U32.AND P3, PT, R8, R19, PT ;  /* 0x000000130800720c */ /* 0x000fe40003f66070 */
[----:B------:R-:W-:-:S05]  /*16e0*/  IADD3 R8, -R16, RZ, RZ ;  /* 0x000000ff10087210 */ /* 0x000fca0007ffe1ff */
[----:B------:R-:W-:-:S04]  /*16f0*/  IMAD R23, R12, R8, R23 ;  /* 0x000000080c177224 */ /* 0x000fc800078e0217 */
[----:B------:R-:W-:Y:S02]  /*1700*/  IMAD R23, R23, UR4, RZ ;  /* 0x0000000417177c24 */ /* 0x000fe4000f8e02ff */
        /* <DEDUP_REMOVED lines=10> */
[----:B------:R-:W2:Y:S01]  /*17b0*/  LDG.E R10, desc[UR6][R10.64] ;  /* 0x000000060a0a7981 */ /* 0x000ea2000c1e1900 */
        /* <DEDUP_REMOVED lines=14> */
[----:B------:R-:W-:Y:S02]  /*18a0*/  @P2 IADD3 R9, R9, 0x1, RZ ;  /* 0x0000000109092810 */ /* 0x000fe40007ffe0ff */
[----:B------:R-:W-:Y:S02]  /*18b0*/  ISETP.GE.U32.AND P2, PT, R7, R0, PT ;  /* 0x000000000700720c */ /* 0x000fe40003f46070 */
        /* <DEDUP_REMOVED lines=15> */
.L_x_241:
        /* <DEDUP_REMOVED lines=13> */
.L_x_1028:


//--------------------- .text._ZN2at6native40_GLOBAL__N__2351210d_8_Shape_cu_49f7391c30CatArrayBatchedCopy_vectorizedINS1_10OpaqueTypeILj4EEEjLi3ELi64ELi64ELi16ELi4EEEvPcNS1_25CatArrInputTensorMetadataIT_T0_XT2_EXT3_EEENS1_16TensorSizeStrideIS8_Lj4EEEiS8_ --------------------------
	.section	.text._ZN2at6native40_GLOBAL__N__2351210d_8_Shape_cu_49f7391c30CatArrayBatchedCopy_vectorizedINS1_10OpaqueTypeILj4EEEjLi3ELi64ELi64ELi16ELi4EEEvPcNS1_25CatArrInputTensorMetadataIT_T0_XT2_EXT3_EEENS1_16TensorSizeStrideIS8_Lj4EEEiS8_,"ax",@progbits
	.align	128
.text._ZN2at6native40_GLOBAL__N__2351210d_8_Shape_cu_49f7391c30CatArrayBatchedCopy_vectorizedINS1_10OpaqueTypeILj4EEEjLi3ELi64ELi64ELi16ELi4EEEvPcNS1_25CatArrInputTensorMetadataIT_T0_XT2_EXT3_EEENS1_16TensorSizeStrideIS8_Lj4EEEiS8_:
        .type           _ZN2at6native40_GLOBAL__N__2351210d_8_Shape_cu_49f7391c30CatArrayBatchedCopy_vectorizedINS1_10OpaqueTypeILj4EEEjLi3ELi64ELi64ELi16ELi4EEEvPcNS1_25CatArrInputTensorMetadataIT_T0_XT2_EXT3_EEENS1_16TensorSizeStrideIS8_Lj4EEEiS8_,@function
        .size           _ZN2at6native40_GLOBAL__N__2351210d_8_Shape_cu_49f7391c30CatArrayBatchedCopy_vectorizedINS1_10OpaqueTypeILj4EEEjLi3ELi64ELi64ELi16ELi4EEEvPcNS1_25CatArrInputTensorMetadataIT_T0_XT2_EXT3_EEENS1_16TensorSizeStrideIS8_Lj4EEEiS8_,(.L_x_1029 - _ZN2at6native40_GLOBAL__N__2351210d_8_Shape_cu_49f7391c30CatArrayBatchedCopy_vectorizedINS1_10OpaqueTypeILj4EEEjLi3ELi64ELi64ELi16ELi4EEEvPcNS1_25CatArrInputTensorMetadataIT_T0_XT2_EXT3_EEENS1_16TensorSizeStrideIS8_Lj4EEEiS8_)
        .other          _ZN2at6native40_GLOBAL__N__2351210d_8_Shape_cu_49f7391c30CatArrayBatchedCopy_vectorizedINS1_10OpaqueTypeILj4EEEjLi3ELi64ELi64ELi16ELi4EEEvPcNS1_25CatArrInputTensorMetadataIT_T0_XT2_EXT3_EEENS1_16TensorSizeStrideIS8_Lj4EEEiS8_,@"STO_CUDA_ENTRY STV_DEFAULT"
_ZN2at6native40_GLOBAL__N__2351210d_8_Shape_cu_49f7391c30CatArrayBatchedCopy_vectorizedINS1_10OpaqueTypeILj4EEEjLi3ELi64ELi64ELi16ELi4EEEvPcNS1_25CatArrInputTensorMetadataIT_T0_XT2_EXT3_EEENS1_16TensorSizeStrideIS8_Lj4EEEiS8_:
        /* <DEDUP_REMOVED lines=25> */
[----:B-1----:R-:W-:Y:S01]  /*0190*/  IMAD R2, R2, R13, RZ ;  /* 0x0000000d02027224 */ /* 0x002fe200078e02ff */
[----:B0-----:R-:W-:-:S04]  /*01a0*/  HFMA2.MMA R4, -RZ, RZ, 0, 0 ;  /* 0x00000000ff047435 */ /* 0x001fc800000001ff */
[----:B------:R-:W-:-:S04]  /*01b0*/  SHF.R.U32.HI R8, RZ, 0x2, R2 ;  /* 0x00000002ff087819 */ /* 0x000fc80000011602 */
[----:B--2---:R-:W-:Y:S02]  /*01c0*/  SEL R9, R8, R9, !P0 ;  /* 0x0000000908097207 */ /* 0x004fe40004000000 */
[----:B------:R-:W0:Y:S02]  /*01d0*/  @P1 LDC R8, c[0x0][0xf5c] ;  /* 0x0003d700ff081b82 */ /* 0x000e240000000800 */
[----:B------:R-:W1:Y:S01]  /*01e0*/  I2F.U32.RP R11, R9 ;  /* 0x00000009000b7306 */ /* 0x000e620000209000 */
[----:B------:R-:W-:Y:S02]  /*01f0*/  IADD3 R15, RZ, -R9, RZ ;  /* 0x80000009ff0f7210 */ /* 0x000fe40007ffe0ff */
[----:B------:R-:W-:Y:S01]  /*0200*/  ISETP.NE.U32.AND P0, PT, R9, RZ, PT ;  /* 0x000000ff0900720c */ /* 0x000fe20003f05070 */
[----:B---3--:R-:W-:Y:S01]  /*0210*/  IMAD R10, R10, R13, RZ ;  /* 0x0000000d0a0a7224 */ /* 0x008fe200078e02ff */
[----:B------:R-:W-:-:S03]  /*0220*/  LOP3.LUT R14, RZ, R9, RZ, 0x33, !PT ;  /* 0x00000009ff0e7212 */ /* 0x000fc600078e33ff */
[----:B-1----:R-:W1:Y:S01]  /*0230*/  MUFU.RCP R11, R11 ;  /* 0x0000000b000b7308 */ /* 0x002e620000001000 */
[----:B0-----:R-:W-:-:S07]  /*0240*/  ISETP.NE.U32.AND P1, PT, R8, RZ, PT ;  /* 0x000000ff0800720c */ /* 0x001fce0003f25070 */
[----:B------:R-:W0:Y:S01]  /*0250*/  I2F.U32.RP R2, R8 ;  /* 0x0000000800027306 */ /* 0x000e220000209000 */
[----:B------:R-:W-:Y:S01]  /*0260*/  LOP3.LUT R13, RZ, R8, RZ, 0x33, !PT ;  /* 0x00000008ff0d7212 */ /* 0x000fe200078e33ff */
[----:B-1----:R-:W-:-:S06]  /*0270*/  VIADD R6, R11, 0xffffffe ;  /* 0x0ffffffe0b067836 */ /* 0x002fcc0000000000 */
[----:B------:R1:W2:Y:S08]  /*0280*/  F2I.FTZ.U32.TRUNC.NTZ R7, R6 ;  /* 0x0000000600077305 */ /* 0x0002b0000021f000 */
[----:B0-----:R-:W0:Y:S01]  /*0290*/  MUFU.RCP R2, R2 ;  /* 0x0000000200027308 */ /* 0x001e220000001000 */
[----:B-1----:R-:W-:Y:S02]  /*02a0*/  IMAD.MOV.U32 R6, RZ, RZ, RZ ;  /* 0x000000ffff067224 */ /* 0x002fe400078e00ff */
[----:B--2---:R-:W-:-:S04]  /*02b0*/  IMAD R11, R15, R7, RZ ;  /* 0x000000070f0b7224 */ /* 0x004fc800078e02ff */
[----:B------:R-:W-:Y:S01]  /*02c0*/  IMAD.HI.U32 R11, R7, R11, R6 ;  /* 0x0000000b070b7227 */ /* 0x000fe200078e0006 */
[----:B0-----:R-:W-:Y:S02]  /*02d0*/  IADD3 R5, R2, 0xffffffe, RZ ;  /* 0x0ffffffe02057810 */ /* 0x001fe40007ffe0ff */
[----:B------:R-:W0:Y:S04]  /*02e0*/  LDC.64 R2, c[0x0][R3+0x218] ;  /* 0x0000860003027b82 */ /* 0x000e280000000a00 */
[----:B------:R-:W1:Y:S02]  /*02f0*/  F2I.FTZ.U32.TRUNC.NTZ R5, R5 ;  /* 0x0000000500057305 */ /* 0x000e64000021f000 */
[----:B-1----:R-:W-:-:S05]  /*0300*/  IMAD R12, R8, R5, RZ ;  /* 0x00000005080c7224 */ /* 0x002fca00078e02ff */
[----:B------:R-:W-:-:S05]  /*0310*/  IADD3 R15, -R12, RZ, RZ ;  /* 0x000000ff0c0f7210 */ /* 0x000fca0007ffe1ff */
[----:B------:R-:W-:-:S07]  /*0320*/  IMAD.HI.U32 R12, R5, R15, R4 ;  /* 0x0000000f050c7227 */ /* 0x000fce00078e0004 */
.L_x_242:
        /* <DEDUP_REMOVED lines=21> */
[----:B------:R-:W-:-:S04]  /*0480*/  IMAD R17, R17, UR5, RZ ;  /* 0x0000000511117c24 */ /* 0x000fc8000f8e02ff */
        /* <DEDUP_REMOVED lines=14> */
.L_x_243:
        /* <DEDUP_REMOVED lines=9> */
.L_x_1029:


//--------------------- .text._ZN2at6native40_GLOBAL__N__2351210d_8_Shape_cu_49f7391c19CatArrayBatchedCopyINS1_10OpaqueTypeILj4EEEjLi2ELi64ELi64EEEvPT_NS1_25CatArrInputTensorMetadataIS5_T0_XT2_EXT3_EEENS1_16TensorSizeStrideIS8_Lj4EEEiS8_ --------------------------
	.section	.text._ZN2at6native40_GLOBAL__N__2351210d_8_Shape_cu_49f7391c19CatArrayBatchedCopyINS1_10OpaqueTypeILj4EEEjLi2ELi64ELi64EEEvPT_NS1_25CatArrInputTensorMetadataIS5_T0_XT2_EXT3_EEENS1_16TensorSizeStrideIS8_Lj4EEEiS8_,"ax",@progbits
	.align	128
.text._ZN2at6native40_GLOBAL__N__2351210d_8_Shape_cu_49f7391c19CatArrayBatchedCopyINS1_10OpaqueTypeILj4EEEjLi2ELi64ELi64EEEvPT_NS1_25CatArrInputTensorMetadataIS5_T0_XT2_EXT3_EEENS1_16TensorSizeStrideIS8_Lj4EEEiS8_:
        .type           _ZN2at6native40_GLOBAL__N__2351210d_8_Shape_cu_49f7391c19CatArrayBatchedCopyINS1_10OpaqueTypeILj4EEEjLi2ELi64ELi64EEEvPT_NS1_25CatArrInputTensorMetadataIS5_T0_XT2_EXT3_EEENS1_16TensorSizeStrideIS8_Lj4EEEiS8_,@function
        .size           _ZN2at6native40_GLOBAL__N__2351210d_8_Shape_cu_49f7391c19CatArrayBatchedCopyINS1_10OpaqueTypeILj4EEEjLi2ELi64ELi64EEEvPT_NS1_25CatArrInputTensorMetadataIS5_T0_XT2_EXT3_EEENS1_16TensorSizeStrideIS8_Lj4EEEiS8_,(.L_x_1030 - _ZN2at6native40_GLOBAL__N__2351210d_8_Shape_cu_49f7391c19CatArrayBatchedCopyINS1_10OpaqueTypeILj4EEEjLi2ELi64ELi64EEEvPT_NS1_25CatArrInputTensorMetadataIS5_T0_XT2_EXT3_EEENS1_16TensorSizeStrideIS8_Lj4EEEiS8_)
        .other          _ZN2at6native40_GLOBAL__N__2351210d_8_Shape_cu_49f7391c19CatArrayBatchedCopyINS1_10OpaqueTypeILj4EEEjLi2ELi64ELi64EEEvPT_NS1_25CatArrInputTensorMetadataIS5_T0_XT2_EXT3_EEENS1_16TensorSizeStrideIS8_Lj4EEEiS8_,@"STO_CUDA_ENTRY STV_DEFAULT"
_ZN2at6native40_GLOBAL__N__2351210d_8_Shape_cu_49f7391c19CatArrayBatchedCopyINS1_10OpaqueTypeILj4EEEjLi2ELi64ELi64EEEvPT_NS1_25CatArrInputTensorMetadataIS5_T0_XT2_EXT3_EEENS1_16TensorSizeStrideIS8_Lj4EEEiS8_:
        /* <DEDUP_REMOVED lines=39> */
.L_x_245:
[----:B01----:R-:W-:-:S05]  /*0270*/  IMAD.WIDE.U32 R6, R9, 0x4, R2 ;  /* 0x0000000409067825 */ /* 0x003fca00078e0002 */
        /* <DEDUP_REMOVED lines=11> */
[----:B0-----:R-:W-:Y:S02]  /*0330*/  IMAD R6, R10, R13, R9 ;  /* 0x0000000d0a067224 */ /* 0x001fe400078e0209 */
[----:B------:R-:W-:Y:S02]  /*0340*/  VIADD R9, R9, UR4 ;  /* 0x0000000409097c36 */ /* 0x000fe40008000000 */
[----:B------:R-:W-:-:S03]  /*0350*/  IMAD R6, R6, UR9, RZ ;  /* 0x0000000906067c24 */ /* 0x000fc6000f8e02ff */
[----:B------:R-:W-:Y:S01]  /*0360*/  ISETP.GE.U32.AND P0, PT, R9, R0, PT ;  /* 0x000000000900720c */ /* 0x000fe20003f06070 */
[----:B------:R-:W-:-:S04]  /*0370*/  IMAD R11, R11, UR8, R6 ;  /* 0x000000080b0b7c24 */ /* 0x000fc8000f8e0206 */
[----:B---3--:R-:W-:-:S04]  /*0380*/  IMAD R7, R8, UR5, R11 ;  /* 0x0000000508077c24 */ /* 0x008fc8000f8e020b */
[----:B------:R-:W-:-:S05]  /*0390*/  IMAD.WIDE.U32 R6, R7, 0x4, R4 ;  /* 0x0000000407067825 */ /* 0x000fca00078e0004 */
[----:B--2---:R0:W-:Y:S01]  /*03a0*/  STG.E desc[UR6][R6.64], R15 ;  /* 0x0000000f06007986 */ /* 0x0041e2000c101906 */
[----:B------:R-:W-:Y:S05]  /*03b0*/  @!P0 BRA `(.L_x_245) ;  /* 0xfffffffc00ac8947 */ /* 0x000fea000383ffff */
[----:B------:R-:W-:Y:S05]  /*03c0*/  EXIT ;  /* 0x000000000000794d */ /* 0x000fea0003800000 */
.L_x_244:
        /* <DEDUP_REMOVED lines=12> */
[----:B------:R4:W-:Y:S08]  /*0490*/  F2I.FTZ.U32.TRUNC.NTZ R15, R14 ;  /* 0x0000000e000f7305 */ /* 0x0009f0000021f000 */
[----:B--2---:R-:W2:Y:S01]  /*04a0*/  MUFU.RCP R11, R11 ;  /* 0x0000000b000b7308 */ /* 0x004ea20000001000 */
[----:B----4-:R-:W-:Y:S01]  /*04b0*/  HFMA2.MMA R14, -RZ, RZ, 0, 0 ;  /* 0x00000000ff0e7435 */ /* 0x010fe200000001ff */
[----:B--2---:R-:W-:Y:S01]  /*04c0*/  IADD3 R16, R11, 0xffffffe, RZ ;  /* 0x0ffffffe0b107810 */ /* 0x004fe20007ffe0ff */
[----:B------:R-:W-:-:S05]  /*04d0*/  IMAD R11, R19, R15, RZ ;  /* 0x0000000f130b7224 */ /* 0x000fca00078e02ff */
[----:B------:R2:W4:Y:S03]  /*04e0*/  F2I.FTZ.U32.TRUNC.NTZ R17, R16 ;  /* 0x0000001000117305 */ /* 0x000526000021f000 */
[----:B------:R-:W-:Y:S01]  /*04f0*/  IMAD.HI.U32 R14, R15, R11, R14 ;  /* 0x0000000b0f0e7227 */ /* 0x000fe200078e000e */
[----:B------:R-:W-:-:S03]  /*0500*/  LOP3.LUT R11, RZ, R12, RZ, 0x33, !PT ;  /* 0x0000000cff0b7212 */ /* 0x000fc600078e33ff */
[----:B--2---:R-:W-:Y:S02]  /*0510*/  IMAD.MOV.U32 R16, RZ, RZ, RZ ;  /* 0x000000ffff107224 */ /* 0x004fe400078e00ff */
[----:B----4-:R-:W-:-:S05]  /*0520*/  IMAD R13, R12, R17, RZ ;  /* 0x000000110c0d7224 */ /* 0x010fca00078e02ff */
[----:B------:R-:W-:-:S05]  /*0530*/  IADD3 R13, -R13, RZ, RZ ;  /* 0x000000ff0d0d7210 */ /* 0x000fca0007ffe1ff */
[----:B------:R-:W-:Y:S01]  /*0540*/  IMAD.HI.U32 R16, R17, R13, R16 ;  /* 0x0000000d11107227 */ /* 0x000fe200078e0010 */
[----:B01----:R-:W-:-:S07]  /*0550*/  LOP3.LUT R13, RZ, R10, RZ, 0x33, !PT ;  /* 0x0000000aff0d7212 */ /* 0x003fce00078e33ff */
.L_x_246:
        /* <DEDUP_REMOVED lines=13> */
[----:B------:R-:W-:-:S05]  /*0630*/  IMAD.WIDE.U32 R18, R19, 0x4, R2 ;  /* 0x0000000413127825 */ /* 0x000fca00078e0002 */
        /* <DEDUP_REMOVED lines=17> */
[----:B0-----:R-:W-:-:S05]  /*0750*/  IMAD.WIDE.U32 R18, R17, 0x4, R4 ;  /* 0x0000000411127825 */ /* 0x001fca00078e0004 */
[----:B--2---:R0:W-:Y:S01]  /*0760*/  STG.E desc[UR6][R18.64], R15 ;  /* 0x0000000f12007986 */ /* 0x0041e2000c101906 */
[----:B------:R-:W-:Y:S05]  /*0770*/  @!P2 BRA `(.L_x_246) ;  /* 0xfffffffc0078a947 */ /* 0x000fea000383ffff */
[----:B------:R-:W-:Y:S05]  /*0780*/  EXIT ;  /* 0x000000000000794d */ /* 0x000fea0003800000 */
.L_x_247:
        /* <DEDUP_REMOVED lines=15> */
.L_x_1030:


//--------------------- .text._ZN2at6native40_GLOBAL__N__2351210d_8_Shape_cu_49f7391c26CatArrayBatchedCopy_contigINS1_10OpaqueTypeILj4EEEjLi2ELi64ELi64EEEvPT_NS1_25CatArrInputTensorMetadataIS5_T0_XT2_EXT3_EEENS1_16TensorSizeStrideIS8_Lj4EEEiS8_ --------------------------
	.section	.text._ZN2at6native40_GLOBAL__N__2351210d_8_Shape_cu_49f7391c26CatArrayBatchedCopy_contigINS1_10OpaqueTypeILj4EEEjLi2ELi64ELi64EEEvPT_NS1_25CatArrInputTensorMetadataIS5_T0_XT2_EXT3_EEENS1_16TensorSizeStrideIS8_Lj4EEEiS8_,"ax",@progbits
	.align	128
.text._ZN2at6native40_GLOBAL__N__2351210d_8_Shape_cu_49f7391c26CatArrayBatchedCopy_contigINS1_10OpaqueTypeILj4EEEjLi2ELi64ELi64EEEvPT_NS1_25CatArrInputTensorMetadataIS5_T0_XT2_EXT3_EEENS1_16TensorSizeStrideIS8_Lj4EEEiS8_:
        .type           _ZN2at6native40_GLOBAL__N__2351210d_8_Shape_cu_49f7391c26CatArrayBatchedCopy_contigINS1_10OpaqueTypeILj4EEEjLi2ELi64ELi64EEEvPT_NS1_25CatArrInputTensorMetadataIS5_T0_XT2_EXT3_EEENS1_16TensorSizeStrideIS8_Lj4EEEiS8_,@function
        .size           _ZN2at6native40_GLOBAL__N__2351210d_8_Shape_cu_49f7391c26CatArrayBatchedCopy_contigINS1_10OpaqueTypeILj4EEEjLi2ELi64ELi64EEEvPT_NS1_25CatArrInputTensorMetadataIS5_T0_XT2_EXT3_EEENS1_16TensorSizeStrideIS8_Lj4EEEiS8_,(.L_x_1031 - _ZN2at6native40_GLOBAL__N__2351210d_8_Shape_cu_49f7391c26CatArrayBatchedCopy_contigINS1_10OpaqueTypeILj4EEEjLi2ELi64ELi64EEEvPT_NS1_25CatArrInputTensorMetadataIS5_T0_XT2_EXT3_EEENS1_16TensorSizeStrideIS8_Lj4EEEiS8_)
        .other          _ZN2at6native40_GLOBAL__N__2351210d_8_Shape_cu_49f7391c26CatArrayBatchedCopy_contigINS1_10OpaqueTypeILj4EEEjLi2ELi64ELi64EEEvPT_NS1_25CatArrInputTensorMetadataIS5_T0_XT2_EXT3_EEENS1_16TensorSizeStrideIS8_Lj4EEEiS8_,@"STO_CUDA_ENTRY STV_DEFAULT"
_ZN2at6native40_GLOBAL__N__2351210d_8_Shape_cu_49f7391c26CatArrayBatchedCopy_contigINS1_10OpaqueTypeILj4EEEjLi2ELi64ELi64EEEvPT_NS1_25CatArrInputTensorMetadataIS5_T0_XT2_EXT3_EEENS1_16TensorSizeStrideIS8_Lj4EEEiS8_:
        /* <DEDUP_REMOVED lines=26> */
[----:B--2---:R-:W-:Y:S02]  /*01a0*/  VIADD R9, R11, 0xffffffe ;  /* 0x0ffffffe0b097836 */ /* 0x004fe40000000000 */
[----:B---3--:R-:W-:Y:S01]  /*01b0*/  IMAD R11, R8, R13, RZ ;  /* 0x0000000d080b7224 */ /* 0x008fe200078e02ff */
[----:B------:R-:W-:-:S03]  /*01c0*/  MOV R8, RZ ;  /* 0x000000ff00087202 */ /* 0x000fc60000000f00 */
[----:B------:R-:W2:Y:S02]  /*01d0*/  F2I.FTZ.U32.TRUNC.NTZ R9, R9 ;  /* 0x0000000900097305 */ /* 0x000ea4000021f000 */
[----:B--2---:R-:W-:-:S04]  /*01e0*/  IMAD R12, R6, R9, RZ ;  /* 0x00000009060c7224 */ /* 0x004fc800078e02ff */
[----:B------:R-:W-:-:S04]  /*01f0*/  IMAD.MOV R15, RZ, RZ, -R12 ;  /* 0x000000ffff0f7224 */ /* 0x000fc800078e0a0c */
[----:B-1----:R-:W-:Y:S01]  /*0200*/  IMAD.HI.U32 R10, R9, R15, R8 ;  /* 0x0000000f090a7227 */ /* 0x002fe200078e0008 */
[----:B0---4-:R-:W-:-:S07]  /*0210*/  LOP3.LUT R15, RZ, R6, RZ, 0x33, !PT ;  /* 0x00000006ff0f7212 */ /* 0x011fce00078e33ff */
.L_x_248:
[----:B0-----:R-:W-:-:S05]  /*0220*/  IMAD.WIDE.U32 R8, R7, 0x4, R4 ;  /* 0x0000000407087825 */ /* 0x001fca00078e0004 */
        /* <DEDUP_REMOVED lines=11> */
[----:B0-----:R-:W-:Y:S01]  /*02e0*/  IMAD R8, R6, R13, R7 ;  /* 0x0000000d06087224 */ /* 0x001fe200078e0207 */
[----:B------:R-:W-:-:S03]  /*02f0*/  IADD3 R7, R7, UR4, RZ ;  /* 0x0000000407077c10 */ /* 0x000fc6000fffe0ff */
[----:B------:R-:W-:Y:S01]  /*0300*/  IMAD R9, R8, UR9, R11 ;  /* 0x0000000908097c24 */ /* 0x000fe2000f8e020b */
[----:B------:R-:W-:-:S03]  /*0310*/  ISETP.GE.U32.AND P1, PT, R7, R0, PT ;  /* 0x000000000700720c */ /* 0x000fc60003f26070 */
[----:B------:R-:W-:-:S04]  /*0320*/  IMAD R9, R12, UR8, R9 ;  /* 0x000000080c097c24 */ /* 0x000fc8000f8e0209 */
[----:B------:R-:W-:-:S05]  /*0330*/  IMAD.WIDE.U32 R8, R9, 0x4, R2 ;  /* 0x0000000409087825 */ /* 0x000fca00078e0002 */
[----:B--2---:R0:W-:Y:S01]  /*0340*/  STG.E desc[UR6][R8.64], R17 ;  /* 0x0000001108007986 */ /* 0x0041e2000c101906 */
[----:B------:R-:W-:Y:S05]  /*0350*/  @!P1 BRA `(.L_x_248) ;  /* 0xfffffffc00b09947 */ /* 0x000fea000383ffff */
[----:B------:R-:W-:Y:S05]  /*0360*/  EXIT ;  /* 0x000000000000794d */ /* 0x000fea0003800000 */
.L_x_249:
        /* <DEDUP_REMOVED lines=9> */
.L_x_1031:


//--------------------- .text._ZN2at6native40_GLOBAL__N__2351210d_8_Shape_cu_49f7391c35CatArrayBatchedCopy_alignedK_contigINS1_10OpaqueTypeILj4EEEjLi2ELi64ELi64ELi8EEEvPT_NS1_25CatArrInputTensorMetadataIS5_T0_XT2_EXT3_EEENS1_16TensorSizeStrideIS8_Lj4EEEiS8_ --------------------------
	.section	.text._ZN2at6native40_GLOBAL__N__2351210d_8_Shape_cu_49f7391c35CatArrayBatchedCopy_alignedK_contigINS1_10OpaqueTypeILj4EEEjLi2ELi64ELi64ELi8EEEvPT_NS1_25CatArrInputTensorMetadataIS5_T0_XT2_EXT3_EEENS1_16TensorSizeStrideIS8_Lj4EEEiS8_,"ax",@progbits
	.align	128
.text._ZN2at6native40_GLOBAL__N__2351210d_8_Shape_cu_49f7391c35CatArrayBatchedCopy_alignedK_contigINS1_10OpaqueTypeILj4EEEjLi2ELi64ELi64ELi8EEEvPT_NS1_25CatArrInputTensorMetadataIS5_T0_XT2_EXT3_EEENS1_16TensorSizeStrideIS8_Lj4EEEiS8_:
        .type           _ZN2at6native40_GLOBAL__N__2351210d_8_Shape_cu_49f7391c35CatArrayBatchedCopy_alignedK_contigINS1_10OpaqueTypeILj4EEEjLi2ELi64ELi64ELi8EEEvPT_NS1_25CatArrInputTensorMetadataIS5_T0_XT2_EXT3_EEENS1_16TensorSizeStrideIS8_Lj4EEEiS8_,@function
        .size           _ZN2at6native40_GLOBAL__N__2351210d_8_Shape_cu_49f7391c35CatArrayBatchedCopy_alignedK_contigINS1_10OpaqueTypeILj4EEEjLi2ELi64ELi64ELi8EEEvPT_NS1_25CatArrInputTensorMetadataIS5_T0_XT2_EXT3_EEENS1_16TensorSizeStrideIS8_Lj4EEEiS8_,(.L_x_1032 - _ZN2at6native40_GLOBAL__N__2351210d_8_Shape_cu_49f7391c35CatArrayBatchedCopy_alignedK_contigINS1_10OpaqueTypeILj4EEEjLi2ELi64ELi64ELi8EEEvPT_NS1_25CatArrInputTensorMetadataIS5_T0_XT2_EXT3_EEENS1_16TensorSizeStrideIS8_Lj4EEEiS8_)
        .other          _ZN2at6native40_GLOBAL__N__2351210d_8_Shape_cu_49f7391c35CatArrayBatchedCopy_alignedK_contigINS1_10OpaqueTypeILj4EEEjLi2ELi64ELi64ELi8EEEvPT_NS1_25CatArrInputTensorMetadataIS5_T0_XT2_EXT3_EEENS1_16TensorSizeStrideIS8_Lj4EEEiS8_,@"STO_CUDA_ENTRY STV_DEFAULT"
_ZN2at6native40_GLOBAL__N__2351210d_8_Shape_cu_49f7391c35CatArrayBatchedCopy_alignedK_contigINS1_10OpaqueTypeILj4EEEjLi2ELi64ELi64ELi8EEEvPT_NS1_25CatArrInputTensorMetadataIS5_T0_XT2_EXT3_EEENS1_16TensorSizeStrideIS8_Lj4EEEiS8_:
        /* <DEDUP_REMOVED lines=26> */
[----:B------:R-:W4:Y:S01]  /*01a0*/  LDC R16, c[0x0][0xc] ;  /* 0x00000300ff107b82 */ /* 0x000f220000000800 */
[----:B0-----:R-:W-:-:S07]  /*01b0*/  ISETP.NE.AND P0, PT, R6, 0x1, PT ;  /* 0x000000010600780c */ /* 0x001fce0003f05270 */
[----:B------:R-:W0:Y:S01]  /*01c0*/  LDC.64 R6, c[0x0][0x210] ;  /* 0x00008400ff067b82 */ /* 0x000e220000000a00 */
[----:B--2---:R-:W-:-:S04]  /*01d0*/  SEL R8, R4, UR5, !P0 ;  /* 0x0000000504087c07 */ /* 0x004fc8000c000000 */
[----:B------:R-:W2:Y:S01]  /*01e0*/  I2F.U32.RP R10, R8 ;  /* 0x00000008000a7306 */ /* 0x000ea20000209000 */
[-C--:B------:R-:W-:Y:S01]  /*01f0*/  IADD3 R11, RZ, -R8.reuse, RZ ;  /* 0x80000008ff0b7210 */ /* 0x080fe20007ffe0ff */
[----:B----4-:R-:W-:Y:S01]  /*0200*/  IMAD R16, R16, UR4, RZ ;  /* 0x0000000410107c24 */ /* 0x010fe2000f8e02ff */
[----:B------:R-:W-:Y:S02]  /*0210*/  ISETP.NE.U32.AND P0, PT, R8, RZ, PT ;  /* 0x000000ff0800720c */ /* 0x000fe40003f05070 */
[----:B------:R-:W-:-:S03]  /*0220*/  LOP3.LUT R12, RZ, R8, RZ, 0x33, !PT ;  /* 0x00000008ff0c7212 */ /* 0x000fc600078e33ff */
[----:B--2---:R-:W2:Y:S02]  /*0230*/  MUFU.RCP R10, R10 ;  /* 0x0000000a000a7308 */ /* 0x004ea40000001000 */
[----:B--2---:R-:W-:-:S06]  /*0240*/  IADD3 R15, R10, 0xffffffe, RZ ;  /* 0x0ffffffe0a0f7810 */ /* 0x004fcc0007ffe0ff */
[----:B------:R-:W2:Y:S02]  /*0250*/  F2I.FTZ.U32.TRUNC.NTZ R15, R15 ;  /* 0x0000000f000f7305 */ /* 0x000ea4000021f000 */
[----:B--2---:R-:W-:-:S04]  /*0260*/  IMAD R11, R11, R15, RZ ;  /* 0x0000000f0b0b7224 */ /* 0x004fc800078e02ff */
[----:B0-----:R-:W-:-:S07]  /*0270*/  IMAD.HI.U32 R14, R15, R11, R14 ;  /* 0x0000000b0f0e7227 */ /* 0x001fce00078e000e */
.L_x_252:
[----:B---3--:R-:W-:-:S06]  /*0280*/  IMAD.WIDE.U32 R10, R9, 0x4, R2 ;  /* 0x00000004090a7825 */ /* 0x008fcc00078e0002 */
[----:B------:R-:W2:Y:S01]  /*0290*/  LDG.E.64 R10, desc[UR6][R10.64] ;  /* 0x000000060a0a7981 */ /* 0x000ea2000c1e1b00 */
[----:B------:R-:W-:Y:S01]  /*02a0*/  IADD3 R17, R9, 0x1, RZ ;  /* 0x0000000109117810 */ /* 0x000fe20007ffe0ff */
[----:B0-----:R-:W-:-:S04]  /*02b0*/  IMAD.HI.U32 R13, R14, R9, RZ ;  /* 0x000000090e0d7227 */ /* 0x001fc800078e00ff */
        /* <DEDUP_REMOVED lines=26> */
[C---:B-1----:R-:W-:Y:S02]  /*0460*/  IMAD R19, R5.reuse, UR10, R18 ;  /* 0x0000000a05137c24 */ /* 0x042fe4000f8e0212 */
[----:B------:R-:W-:Y:S02]  /*0470*/  IMAD R21, R5, UR10, R20 ;  /* 0x0000000a05157c24 */ /* 0x000fe4000f8e0214 */
[----:B------:R-:W-:-:S04]  /*0480*/  IMAD.WIDE.U32 R18, R19, 0x4, R6 ;  /* 0x0000000413127825 */ /* 0x000fc800078e0006 */
[----:B------:R-:W-:-:S04]  /*0490*/  IMAD.WIDE.U32 R20, R21, 0x4, R6 ;  /* 0x0000000415147825 */ /* 0x000fc800078e0006 */
[----:B--2---:R-:W-:Y:S01]  /*04a0*/  IMAD.MOV.U32 R13, RZ, RZ, R10 ;  /* 0x000000ffff0d7224 */ /* 0x004fe200078e000a */
[----:B------:R-:W-:Y:S01]  /*04b0*/  MOV R15, R11 ;  /* 0x0000000b000f7202 */ /* 0x000fe20000000f00 */
[----:B------:R-:W-:-:S03]  /*04c0*/  VIADD R11, R9, 0x2 ;  /* 0x00000002090b7836 */ /* 0x000fc60000000000 */
[----:B------:R0:W-:Y:S02]  /*04d0*/  STG.E desc[UR6][R18.64], R13 ;  /* 0x0000000d12007986 */ /* 0x0001e4000c101906 */
[----:B------:R-:W-:Y:S02]  /*04e0*/  ISETP.GT.U32.AND P1, PT, R11, R0, PT ;  /* 0x000000000b00720c */ /* 0x000fe40003f24070 */
[----:B------:R0:W-:Y:S11]  /*04f0*/  STG.E desc[UR6][R20.64], R15 ;  /* 0x0000000f14007986 */ /* 0x0001f6000c101906 */
[----:B------:R-:W-:Y:S05]  /*0500*/  @!P1 BRA `(.L_x_252) ;  /* 0xfffffffc005c9947 */ /* 0x000fea000383ffff */
.L_x_251:
[----:B------:R-:W-:Y:S05]  /*0510*/  BSYNC B0 ;  /* 0x0000000000007941 */ /* 0x000fea0003800000 */
.L_x_250:
        /* <DEDUP_REMOVED lines=9> */
[----:B------:R-:W4:Y:S01]  /*05b0*/  LDC R6, c[0x0][0xf78] ;  /* 0x0003de00ff067b82 */ /* 0x000f220000000800 */
[----:B------:R-:W-:-:S07]  /*05c0*/  ULDC UR4, c[0x0][0xf5c] ;  /* 0x0003d70000047ab9 */ /* 0x000fce0000000800 */
[----:B------:R-:W0:Y:S01]  /*05d0*/  LDC.64 R10, c[0x0][0x210] ;  /* 0x00008400ff0a7b82 */ /* 0x000e220000000a00 */
[----:B----4-:R-:W-:-:S04]  /*05e0*/  ISETP.NE.AND P0, PT, R6, 0x1, PT ;  /* 0x000000010600780c */ /* 0x010fc80003f05270 */
[----:B--2---:R-:W-:-:S04]  /*05f0*/  SEL R6, R4, UR4, !P0 ;  /* 0x0000000404067c07 */ /* 0x004fc8000c000000 */
[----:B------:R-:W2:Y:S01]  /*0600*/  I2F.U32.RP R7, R6 ;  /* 0x0000000600077306 */ /* 0x000ea20000209000 */
[-C--:B0-----:R-:W-:Y:S02]  /*0610*/  IADD3 R15, RZ, -R6.reuse, RZ ;  /* 0x80000006ff0f7210 */ /* 0x081fe40007ffe0ff */
[----:B------:R-:W-:Y:S02]  /*0620*/  ISETP.NE.U32.AND P2, PT, R6, RZ, PT ;  /* 0x000000ff0600720c */ /* 0x000fe40003f45070 */
[----:B------:R-:W-:-:S03]  /*0630*/  LOP3.LUT R19, RZ, R6, RZ, 0x33, !PT ;  /* 0x00000006ff137212 */ /* 0x000fc600078e33ff */
[----:B--2---:R-:W0:Y:S02]  /*0640*/  MUFU.RCP R7, R7 ;  /* 0x0000000700077308 */ /* 0x004e240000001000 */
[----:B0-----:R-:W-:Y:S02]  /*0650*/  VIADD R12, R7, 0xffffffe ;  /* 0x0ffffffe070c7836 */ /* 0x001fe40000000000 */
[----:B------:R-:W-:-:S04]  /*0660*/  IMAD.MOV.U32 R7, RZ, RZ, R9 ;  /* 0x000000ffff077224 */ /* 0x000fc800078e0009 */
[----:B------:R0:W2:Y:S02]  /*0670*/  F2I.FTZ.U32.TRUNC.NTZ R13, R12 ;  /* 0x0000000c000d7305 */ /* 0x0000a4000021f000 */
[----:B0-----:R-:W-:Y:S01]  /*0680*/  HFMA2.MMA R12, -RZ, RZ, 0, 0 ;  /* 0x00000000ff0c7435 */ /* 0x001fe200000001ff */
[----:B--2---:R-:W-:-:S09]  /*0690*/  IMAD R15, R15, R13, RZ ;  /* 0x0000000d0f0f7224 */ /* 0x004fd200078e02ff */
[----:B------:R-:W-:-:S07]  /*06a0*/  IMAD.HI.U32 R16, R13, R15, R12 ;  /* 0x0000000f0d107227 */ /* 0x000fce00078e000c */
.L_x_255:
[----:B---34-:R-:W-:-:S05]  /*06b0*/  IMAD.WIDE.U32 R12, R7, 0x4, R2 ;  /* 0x00000004070c7825 */ /* 0x018fca00078e0002 */
[----:B------:R0:W2:Y:S01]  /*06c0*/  LDG.E R17, desc[UR6][R12.64] ;  /* 0x000000060c117981 */ /* 0x0000a2000c1e1900 */
        /* <DEDUP_REMOVED lines=12> */
[----:B0-----:R-:W-:Y:S01]  /*0790*/  IMAD R12, R6, R15, R7 ;  /* 0x0000000f060c7224 */ /* 0x001fe200078e0207 */
[----:B------:R-:W-:-:S03]  /*07a0*/  IADD3 R7, R7, 0x1, RZ ;  /* 0x0000000107077810 */ /* 0x000fc60007ffe0ff */
[----:B------:R-:W-:-:S04]  /*07b0*/  IMAD R13, R12, UR9, RZ ;  /* 0x000000090c0d7c24 */ /* 0x000fc8000f8e02ff */
[----:B------:R-:W-:-:S04]  /*07c0*/  IMAD R14, R14, UR8, R13 ;  /* 0x000000080e0e7c24 */ /* 0x000fc8000f8e020d */
[----:B-1----:R-:W-:-:S04]  /*07d0*/  IMAD R13, R5, UR5, R14 ;  /* 0x00000005050d7c24 */ /* 0x002fc8000f8e020e */
[----:B------:R-:W-:-:S05]  /*07e0*/  IMAD.WIDE.U32 R12, R13, 0x4, R10 ;  /* 0x000000040d0c7825 */ /* 0x000fca00078e000a */
[----:B--2---:R4:W-:Y:S01]  /*07f0*/  STG.E desc[UR6][R12.64], R17 ;  /* 0x000000110c007986 */ /* 0x0049e2000c101906 */
[----:B------:R-:W-:Y:S05]  /*0800*/  @P0 BRA `(.L_x_255) ;  /* 0xfffffffc00a80947 */ /* 0x000fea000383ffff */
.L_x_254:
[----:B------:R-:W-:Y:S05]  /*0810*/  BSYNC B0 ;  /* 0x0000000000007941 */ /* 0x000fea0003800000 */
.L_x_253:
[----:B------:R-:W-:-:S04]  /*0820*/  LOP3.LUT R9, RZ, R9, RZ, 0x33, !PT ;  /* 0x00000009ff097212 */ /* 0x000fc800078e33ff */
[----:B------:R-:W-:-:S04]  /*0830*/  IADD3 R9, R0, R9, RZ ;  /* 0x0000000900097210 */ /* 0x000fc80007ffe0ff */
[----:B------:R-:W-:-:S13]  /*0840*/  ISETP.GE.U32.AND P0, PT, R9, 0x3, PT ;  /* 0x000000030900780c */ /* 0x000fda0003f06070 */
[----:B------:R-:W-:Y:S05]  /*0850*/  @!P0 EXIT ;  /* 0x000000000000894d */ /* 0x000fea0003800000 */
[----:B------:R-:W5:Y:S01]  /*0860*/  LDC R6, c[0x0][0xf78] ;  /* 0x0003de00ff067b82 */ /* 0x000f620000000800 */
[----:B------:R-:W-:Y:S01]  /*0870*/  MOV R10, RZ ;  /* 0x000000ff000a7202 */ /* 0x000fe20000000f00 */
[----:B------:R-:W-:Y:S01]  /*0880*/  ULDC UR8, c[0x0][0xf7c] ;  /* 0x0003df0000087ab9 */ /* 0x000fe20000000800 */
[----:B------:R-:W-:-:S05]  /*0890*/  ULDC.64 UR4, c[0x0][0xf68] ;  /* 0x0003da0000047ab9 */ /* 0x000fca0000000a00 */
[----:B------:R-:W0:Y:S01]  /*08a0*/  LDC.64 R8, c[0x0][0x210] ;  /* 0x00008400ff087b82 */ /* 0x000e220000000a00 */
[----:B-----5:R-:W-:-:S13]  /*08b0*/  ISETP.NE.AND P0, PT, R6, 0x1, PT ;  /* 0x000000010600780c */ /* 0x020fda0003f05270 */
[----:B--2---:R-:W4:Y:S02]  /*08c0*/  @P0 LDC R4, c[0x0][0xf5c] ;  /* 0x0003d700ff040b82 */ /* 0x004f240000000800 */
[----:B----4-:R-:W2:Y:S01]  /*08d0*/  I2F.U32.RP R12, R4 ;  /* 0x00000004000c7306 */ /* 0x010ea20000209000 */
[----:B------:R-:W-:-:S07]  /*08e0*/  ISETP.NE.U32.AND P0, PT, R4, RZ, PT ;  /* 0x000000ff0400720c */ /* 0x000fce0003f05070 */
[----:B--2---:R-:W2:Y:S02]  /*08f0*/  MUFU.RCP R12, R12 ;  /* 0x0000000c000c7308 */ /* 0x004ea40000001000 */
[----:B--2---:R-:W-:-:S06]  /*0900*/  VIADD R11, R12, 0xffffffe ;  /* 0x0ffffffe0c0b7836 */ /* 0x004fcc0000000000 */
[----:B------:R-:W2:Y:S02]  /*0910*/  F2I.FTZ.U32.TRUNC.NTZ R11, R11 ;  /* 0x0000000b000b7305 */ /* 0x000ea4000021f000 */
[----:B--2---:R-:W-:-:S05]  /*0920*/  IMAD R6, R4, R11, RZ ;  /* 0x0000000b04067224 */ /* 0x004fca00078e02ff */
[----:B0-----:R-:W-:Y:S02]  /*0930*/  IADD3 R13, -R6, RZ, RZ ;  /* 0x000000ff060d7210 */ /* 0x001fe40007ffe1ff */
[----:B------:R-:W-:-:S03]  /*0940*/  LOP3.LUT R6, RZ, R4, RZ, 0x33, !PT ;  /* 0x00000004ff067212 */ /* 0x000fc600078e33ff */
[----:B------:R-:W-:-:S07]  /*0950*/  IMAD.HI.U32 R10, R11, R13, R10 ;  /* 0x0000000d0b0a7227 */ /* 0x000fce00078e000a */
.L_x_256:
[----:B0--3--:R-:W-:-:S05]  /*0960*/  IMAD.WIDE.U32 R12, R7, 0x4, R2 ;  /* 0x00000004070c7825 */ /* 0x009fca00078e0002 */
[----:B------:R0:W2:Y:S01]  /*0970*/  LDG.E R11, desc[UR6][R12.64] ;  /* 0x000000060c0b7981 */ /* 0x0000a2000c1e1900 */
[----:B------:R-:W-:Y:S01]  /*0980*/  IMAD.HI.U32 R15, R10, R7, RZ ;  /* 0x000000070a0f7227 */ /* 0x000fe200078e00ff */
[----:B------:R-:W-:-:S03]  /*0990*/  IADD3 R23, R7, 0x1, RZ ;  /* 0x0000000107177810 */ /* 0x000fc60007ffe0ff */
[----:B------:R-:W-:-:S04]  /*09a0*/  IMAD.MOV R14, RZ, RZ, -R15 ;  /* 0x000000ffff0e7224 */ /* 0x000fc800078e0a0f */
[----:B------:R-:W-:Y:S02]  /*09b0*/  IMAD R17, R4, R14, R7 ;  /* 0x0000000e04117224 */ /* 0x000fe400078e0207 */
[----:B0-----:R-:W-:-:S03]  /*09c0*/  IMAD.WIDE.U32 R12, R23, 0x4, R2 ;  /* 0x00000004170c7825 */ /* 0x001fc600078e0002 */
        /* <DEDUP_REMOVED lines=10> */
[----:B-1----:R-:W-:-:S04]  /*0a70*/  IMAD R15, R5, UR8, R14 ;  /* 0x00000008050f7c24 */ /* 0x002fc8000f8e020e */
[----:B------:R-:W-:-:S05]  /*0a80*/  IMAD.WIDE.U32 R14, R15, 0x4, R8 ;  /* 0x000000040f0e7825 */ /* 0x000fca00078e0008 */
[----:B--2---:R0:W-:Y:S04]  /*0a90*/  STG.E desc[UR6][R14.64], R11 ;  /* 0x0000000b0e007986 */ /* 0x0041e8000c101906 */
        /* <DEDUP_REMOVED lines=11> */
[----:B------:R-:W-:-:S04]  /*0b50*/  IMAD R11, R4, R11, R23 ;  /* 0x0000000b040b7224 */ /* 0x000fc800078e0217 */
[----:B-1----:R-:W-:Y:S01]  /*0b60*/  IMAD R12, R11, UR5, RZ ;  /* 0x000000050b0c7c24 */ /* 0x002fe2000f8e02ff */
[----:B------:R-:W-:-:S03]  /*0b70*/  IADD3 R11, R7, 0x2, RZ ;  /* 0x00000002070b7810 */ /* 0x000fc60007ffe0ff */
[----:B------:R-:W-:Y:S02]  /*0b80*/  IMAD R12, R17, UR4, R12 ;  /* 0x00000004110c7c24 */ /* 0x000fe4000f8e020c */
[----:B------:R-:W-:-:S04]  /*0b90*/  IMAD.WIDE.U32 R14, R11, 0x4, R2 ;  /* 0x000000040b0e7825 */ /* 0x000fc800078e0002 */
[----:B------:R-:W-:-:S04]  /*0ba0*/  IMAD R13, R5, UR8, R12 ;  /* 0x00000008050d7c24 */ /* 0x000fc8000f8e020c */
        /* <DEDUP_REMOVED lines=14> */
[----:B------:R-:W-:Y:S01]  /*0c90*/  IMAD R12, R11, UR5, RZ ;  /* 0x000000050b0c7c24 */ /* 0x000fe2000f8e02ff */
[----:B------:R-:W-:-:S03]  /*0ca0*/  IADD3 R11, R7, 0x3, RZ ;  /* 0x00000003070b7810 */ /* 0x000fc60007ffe0ff */
[----:B------:R-:W-:Y:S02]  /*0cb0*/  IMAD R12, R17, UR4, R12 ;  /* 0x00000004110c7c24 */ /* 0x000fe4000f8e020c */
[----:B-1----:R-:W-:-:S04]  /*0cc0*/  IMAD.WIDE.U32 R14, R11, 0x4, R2 ;  /* 0x000000040b0e7825 */ /* 0x002fc800078e0002 */
[----:B------:R-:W-:-:S04]  /*0cd0*/  IMAD R13, R5, UR8, R12 ;  /* 0x00000008050d7c24 */ /* 0x000fc8000f8e020c */
[----:B------:R-:W-:-:S05]  /*0ce0*/  IMAD.WIDE.U32 R12, R13, 0x4, R8 ;  /* 0x000000040d0c7825 */ /* 0x000fca00078e0008 */
[----:B--2---:R0:W-:Y:S04]  /*0cf0*/  STG.E desc[UR6][R12.64], R23 ;  /* 0x000000170c007986 */ /* 0x0041e8000c101906 */
[----:B------:R-:W2:Y:S01]  /*0d00*/  LDG.E R15, desc[UR6][R14.64] ;  /* 0x000000060e0f7981 */ /* 0x000ea2000c1e1900 */
        /* <DEDUP_REMOVED lines=17> */
[----:B--2---:R0:W-:Y:S01]  /*0e20*/  STG.E desc[UR6][R12.64], R15 ;  /* 0x0000000f0c007986 */ /* 0x0041e2000c101906 */
[----:B------:R-:W-:Y:S05]  /*0e30*/  @!P1 BRA `(.L_x_256) ;  /* 0xfffffff800c89947 */ /* 0x000fea000383ffff */
[----:B------:R-:W-:Y:S05]  /*0e40*/  EXIT ;  /* 0x000000000000794d */ /* 0x000fea0003800000 */
.L_x_257:
        /* <DEDUP_REMOVED lines=11> */
.L_x_1032:


//--------------------- .text._ZN2at6native40_GLOBAL__N__2351210d_8_Shape_cu_49f7391c35CatArrayBatchedCopy_alignedK_contigINS1_10OpaqueTypeILj4EEEjLi2ELi64ELi64ELi16EEEvPT_NS1_25CatArrInputTensorMetadataIS5_T0_XT2_EXT3_EEENS1_16TensorSizeStrideIS8_Lj4EEEiS8_ --------------------------
	.section	.text._ZN2at6native40_GLOBAL__N__2351210d_8_Shape_cu_49f7391c35CatArrayBatchedCopy_alignedK_contigINS1_10OpaqueTypeILj4EEEjLi2ELi64ELi64ELi16EEEvPT_NS1_25CatArrInputTensorMetadataIS5_T0_XT2_EXT3_EEENS1_16TensorSizeStrideIS8_Lj4EEEiS8_,"ax",@progbits
	.align	128
.text._ZN2at6native40_GLOBAL__N__2351210d_8_Shape_cu_49f7391c35CatArrayBatchedCopy_alignedK_contigINS1_10OpaqueTypeILj4EEEjLi2ELi64ELi64ELi16EEEvPT_NS1_25CatArrInputTensorMetadataIS5_T0_XT2_EXT3_EEENS1_16TensorSizeStrideIS8_Lj4EEEiS8_:
        .type           _ZN2at6native40_GLOBAL__N__2351210d_8_Shape_cu_49f7391c35CatArrayBatchedCopy_alignedK_contigINS1_10OpaqueTypeILj4EEEjLi2ELi64ELi64ELi16EEEvPT_NS1_25CatArrInputTensorMetadataIS5_T0_XT2_EXT3_EEENS1_16TensorSizeStrideIS8_Lj4EEEiS8_,@function
        .size           _ZN2at6native40_GLOBAL__N__2351210d_8_Shape_cu_49f7391c35CatArrayBatchedCopy_alignedK_contigINS1_10OpaqueTypeILj4EEEjLi2ELi64ELi64ELi16EEEvPT_NS1_25CatArrInputTensorMetadataIS5_T0_XT2_EXT3_EEENS1_16TensorSizeStrideIS8_Lj4EEEiS8_,(.L_x_1033 - _ZN2at6native40_GLOBAL__N__2351210d_8_Shape_cu_49f7391c35CatArrayBatchedCopy_alignedK_contigINS1_10OpaqueTypeILj4EEEjLi2ELi64ELi64ELi16EEEvPT_NS1_25CatArrInputTensorMetadataIS5_T0_XT2_EXT3_EEENS1_16TensorSizeStrideIS8_Lj4EEEiS8_)
        .other          _ZN2at6native40_GLOBAL__N__2351210d_8_Shape_cu_49f7391c35CatArrayBatchedCopy_alignedK_contigINS1_10OpaqueTypeILj4EEEjLi2ELi64ELi64ELi16EEEvPT_NS1_25CatArrInputTensorMetadataIS5_T0_XT2_EXT3_EEENS1_16TensorSizeStrideIS8_Lj4EEEiS8_,@"STO_CUDA_ENTRY STV_DEFAULT"
_ZN2at6native40_GLOBAL__N__2351210d_8_Shape_cu_49f7391c35CatArrayBatchedCopy_alignedK_contigINS1_10OpaqueTypeILj4EEEjLi2ELi64ELi64ELi16EEEvPT_NS1_25CatArrInputTensorMetadataIS5_T0_XT2_EXT3_EEENS1_16TensorSizeStrideIS8_Lj4EEEiS8_:
        /* <DEDUP_REMOVED lines=12> */
[----:B------:R-:W-:Y:S01]  /*00c0*/  SHF.L.U32 R8, R4, 0x3, RZ ;  /* 0x0000000304087819 */ /* 0x000fe200000006ff */
[----:B------:R0:W1:Y:S01]  /*00d0*/  LDC R18, c[0x0][R3+0x510] ;  /* 0x0001440003127b82 */ /* 0x0000620000000800 */
[----:B------:R-:W-:Y:S01]  /*00e0*/  IADD3 R5, R21, 0x4, RZ ;  /* 0x0000000415057810 */ /* 0x000fe20007ffe0ff */
[----:B------:R-:W-:Y:S01]  /*00f0*/  ULDC.64 UR6, c[0x0][0x208] ;  /* 0x0000820000067ab9 */ /* 0x000fe20000000a00 */
[----:B------:R-:W-:Y:S01]  /*0100*/  ULDC UR10, c[0x0][0xf7c] ;  /* 0x0003df00000a7ab9 */ /* 0x000fe20000000800 */
[----:B------:R-:W-:Y:S01]  /*0110*/  ULDC.64 UR8, c[0x0][0xf68] ;  /* 0x0003da0000087ab9 */ /* 0x000fe20000000a00 */
[----:B------:R-:W-:Y:S01]  /*0120*/  ISETP.GT.U32.AND P0, PT, R5, R0, PT ;  /* 0x000000000500720c */ /* 0x000fe20003f04070 */
[----:B------:R-:W-:Y:S02]  /*0130*/  BSSY B0, `(.L_x_258) ;  /* 0x000005e000007945 */ /* 0x000fe40003800000 */
[----:B------:R0:W2:Y:S08]  /*0140*/  LDC R19, c[0x0][R3+0x410] ;  /* 0x0001040003137b82 */ /* 0x0000b00000000800 */
[----:B------:R-:W3:Y:S02]  /*0150*/  LDC.64 R8, c[0x0][R8+0x218] ;  /* 0x0000860008087b82 */ /* 0x000ee40000000a00 */
[----:B0-----:R-:W-:Y:S05]  /*0160*/  @P0 BRA `(.L_x_259) ;  /* 0x0000000400680947 */ /* 0x001fea0003800000 */
[----:B------:R-:W0:Y:S01]  /*0170*/  LDC R2, c[0x0][0xf78] ;  /* 0x0003de00ff027b82 */ /* 0x000e220000000800 */
[----:B------:R-:W-:Y:S01]  /*0180*/  ULDC UR5, c[0x0][0xf5c] ;  /* 0x0003d70000057ab9 */ /* 0x000fe20000000800 */
[----:B------:R-:W-:-:S06]  /*0190*/  HFMA2.MMA R24, -RZ, RZ, 0, 0 ;  /* 0x00000000ff187435 */ /* 0x000fcc00000001ff */
[----:B------:R-:W4:Y:S01]  /*01a0*/  LDC R26, c[0x0][0xc] ;  /* 0x00000300ff1a7b82 */ /* 0x000f220000000800 */
[----:B0-----:R-:W-:-:S07]  /*01b0*/  ISETP.NE.AND P0, PT, R2, 0x1, PT ;  /* 0x000000010200780c */ /* 0x001fce0003f05270 */
[----:B------:R-:W0:Y:S01]  /*01c0*/  LDC.64 R2, c[0x0][0x210] ;  /* 0x00008400ff027b82 */ /* 0x000e220000000a00 */
[----:B-1----:R-:W-:-:S04]  /*01d0*/  SEL R22, R18, UR5, !P0 ;  /* 0x0000000512167c07 */ /* 0x002fc8000c000000 */
[----:B------:R-:W1:Y:S01]  /*01e0*/  I2F.U32.RP R4, R22 ;  /* 0x0000001600047306 */ /* 0x000e620000209000 */
[-C--:B------:R-:W-:Y:S01]  /*01f0*/  IADD3 R5, RZ, -R22.reuse, RZ ;  /* 0x80000016ff057210 */ /* 0x080fe20007ffe0ff */
[----:B----4-:R-:W-:Y:S01]  /*0200*/  IMAD R26, R26, UR4, RZ ;  /* 0x000000041a1a7c24 */ /* 0x010fe2000f8e02ff */
[----:B------:R-:W-:Y:S02]  /*0210*/  ISETP.NE.U32.AND P0, PT, R22, RZ, PT ;  /* 0x000000ff1600720c */ /* 0x000fe40003f05070 */
[----:B------:R-:W-:-:S03]  /*0220*/  LOP3.LUT R20, RZ, R22, RZ, 0x33, !PT ;  /* 0x00000016ff147212 */ /* 0x000fc600078e33ff */
[----:B-1----:R-:W1:Y:S02]  /*0230*/  MUFU.RCP R4, R4 ;  /* 0x0000000400047308 */ /* 0x002e640000001000 */
[----:B-1----:R-:W-:-:S06]  /*0240*/  VIADD R25, R4, 0xffffffe ;  /* 0x0ffffffe04197836 */ /* 0x002fcc0000000000 */
[----:B------:R-:W1:Y:S02]  /*0250*/  F2I.FTZ.U32.TRUNC.NTZ R25, R25 ;  /* 0x0000001900197305 */ /* 0x000e64000021f000 */
[----:B-1----:R-:W-:-:S04]  /*0260*/  IMAD R5, R5, R25, RZ ;  /* 0x0000001905057224 */ /* 0x002fc800078e02ff */
[----:B0-----:R-:W-:-:S07]  /*0270*/  IMAD.HI.U32 R24, R25, R5, R24 ;  /* 0x0000000519187227 */ /* 0x001fce00078e0018 */
.L_x_260:
[----:B0--3--:R-:W-:-:S06]  /*0280*/  IMAD.WIDE.U32 R4, R21, 0x4, R8 ;  /* 0x0000000415047825 */ /* 0x009fcc00078e0008 */
[----:B------:R-:W3:Y:S01]  /*0290*/  LDG.E.128 R4, desc[UR6][R4.64] ;  /* 0x0000000604047981 */ /* 0x000ee2000c1e1d00 */
[C---:B------:R-:W-:Y:S01]  /*02a0*/  VIADD R15, R21.reuse, 0x1 ;  /* 0x00000001150f7836 */ /* 0x040fe20000000000 */
[C---:B------:R-:W-:Y:S01]  /*02b0*/  IADD3 R13, R21.reuse, 0x2, RZ ;  /* 0x00000002150d7810 */ /* 0x040fe20007ffe0ff */
[----:B------:R-:W-:Y:S02]  /*02c0*/  VIADD R11, R21, 0x3 ;  /* 0x00000003150b7836 */ /* 0x000fe40000000000 */
[----:B------:R-:W-:-:S04]  /*02d0*/  IMAD.HI.U32 R27, R24, R15, RZ ;  /* 0x0000000f181b7227 */ /* 0x000fc800078e00ff */
[----:B------:R-:W-:Y:S01]  /*02e0*/  IMAD.HI.U32 R25, R24, R21, RZ ;  /* 0x0000001518197227 */ /* 0x000fe200078e00ff */
[----:B------:R-:W-:-:S03]  /*02f0*/  IADD3 R17, -R27, RZ, RZ ;  /* 0x000000ff1b117210 */ /* 0x000fc60007ffe1ff */
[----:B------:R-:W-:Y:S01]  /*0300*/  IMAD.HI.U32 R23, R24, R13, RZ ;  /* 0x0000000d18177227 */ /* 0x000fe200078e00ff */
[----:B------:R-:W-:-:S03]  /*0310*/  IADD3 R29, -R25, RZ, RZ ;  /* 0x000000ff191d7210 */ /* 0x000fc60007ffe1ff */
[C---:B------:R-:W-:Y:S02]  /*0320*/  IMAD R17, R22.reuse, R17, R15 ;  /* 0x0000001116117224 */ /* 0x040fe400078e020f */
[----:B------:R-:W-:Y:S02]  /*0330*/  IMAD.MOV R10, RZ, RZ, -R23 ;  /* 0x000000ffff0a7224 */ /* 0x000fe400078e0a17 */
[C---:B------:R-:W-:Y:S01]  /*0340*/  IMAD R29, R22.reuse, R29, R21 ;  /* 0x0000001d161d7224 */ /* 0x040fe200078e0215 */
[----:B------:R-:W-:Y:S01]  /*0350*/  ISETP.GE.U32.AND P6, PT, R17, R22, PT ;  /* 0x000000161100720c */ /* 0x000fe20003fc6070 */
[----:B------:R-:W-:-:S03]  /*0360*/  IMAD R10, R22, R10, R13 ;  /* 0x0000000a160a7224 */ /* 0x000fc600078e020d */
[-C--:B------:R-:W-:Y:S02]  /*0370*/  ISETP.GE.U32.AND P2, PT, R29, R22.reuse, PT ;  /* 0x000000161d00720c */ /* 0x080fe40003f46070 */
[----:B------:R-:W-:-:S07]  /*0380*/  ISETP.GE.U32.AND P3, PT, R10, R22, PT ;  /* 0x000000160a00720c */ /* 0x000fce0003f66070 */
[----:B------:R-:W-:Y:S02]  /*0390*/  @P6 IADD3 R17, -R22, R17, RZ ;  /* 0x0000001116116210 */ /* 0x000fe40007ffe1ff */
[----:B------:R-:W-:Y:S02]  /*03a0*/  @P6 IADD3 R27, R27, 0x1, RZ ;  /* 0x000000011b1b6810 */ /* 0x000fe40007ffe0ff */
[-C--:B------:R-:W-:Y:S01]  /*03b0*/  ISETP.GE.U32.AND P1, PT, R17, R22.reuse, PT ;  /* 0x000000161100720c */ /* 0x080fe20003f26070 */
[----:B------:R-:W-:Y:S01]  /*03c0*/  IMAD.HI.U32 R17, R24, R11, RZ ;  /* 0x0000000b18117227 */ /* 0x000fe200078e00ff */
[----:B------:R-:W-:Y:S02]  /*03d0*/  @P2 IADD3 R29, -R22, R29, RZ ;  /* 0x0000001d161d2210 */ /* 0x000fe40007ffe1ff */
[----:B------:R-:W-:Y:S01]  /*03e0*/  @P2 IADD3 R25, R25, 0x1, RZ ;  /* 0x0000000119192810 */ /* 0x000fe20007ffe0ff */
[----:B------:R-:W-:Y:S01]  /*03f0*/  @P3 IMAD.IADD R10, R10, 0x1, -R22 ;  /* 0x000000010a0a3824 */ /* 0x000fe200078e0a16 */
[----:B------:R-:W-:Y:S01]  /*0400*/  IADD3 R12, -R17, RZ, RZ ;  /* 0x000000ff110c7210 */ /* 0x000fe20007ffe1ff */
[----:B------:R-:W-:Y:S01]  /*0410*/  @P3 VIADD R23, R23, 0x1 ;  /* 0x0000000117173836 */ /* 0x000fe20000000000 */
[----:B------:R-:W-:-:S02]  /*0420*/  ISETP.GE.U32.AND P5, PT, R29, R22, PT ;  /* 0x000000161d00720c */ /* 0x000fc40003fa6070 */
[----:B------:R-:W-:Y:S01]  /*0430*/  ISETP.GE.U32.AND P6, PT, R10, R22, PT ;  /* 0x000000160a00720c */ /* 0x000fe20003fc6070 */
[----:B------:R-:W-:Y:S02]  /*0440*/  IMAD R12, R22, R12, R11 ;  /* 0x0000000c160c7224 */ /* 0x000fe400078e020b */
[----:B------:R-:W-:-:S03]  /*0450*/  @P1 VIADD R27, R27, 0x1 ;  /* 0x000000011b1b1836 */ /* 0x000fc60000000000 */
[----:B------:R-:W-:Y:S02]  /*0460*/  ISETP.GE.U32.AND P4, PT, R12, R22, PT ;  /* 0x000000160c00720c */ /* 0x000fe40003f86070 */
[----:B------:R-:W-:-:S03]  /*0470*/  SEL R10, R20, R27, !P0 ;  /* 0x0000001b140a7207 */ /* 0x000fc60004000000 */
[----:B------:R-:W-:Y:S02]  /*0480*/  @P5 IADD3 R25, R25, 0x1, RZ ;  /* 0x0000000119195810 */ /* 0x000fe40007ffe0ff */
[----:B------:R-:W-:Y:S02]  /*0490*/  @P6 IADD3 R23, R23, 0x1, RZ ;  /* 0x0000000117176810 */ /* 0x000fe40007ffe0ff */
[----:B------:R-:W-:Y:S02]  /*04a0*/  SEL R16, R20, R25, !P0 ;  /* 0x0000001914107207 */ /* 0x000fe40004000000 */
[----:B------:R-:W-:Y:S02]  /*04b0*/  IADD3 R25, -R10, RZ, RZ ;  /* 0x000000ff0a197210 */ /* 0x000fe40007ffe1ff */
[C---:B------:R-:W-:Y:S02]  /*04c0*/  @P4 IADD3 R12, -R22.reuse, R12, RZ ;  /* 0x0000000c160c4210 */ /* 0x040fe40007ffe1ff */
[----:B------:R-:W-:Y:S01]  /*04d0*/  @P4 IADD3 R17, R17, 0x1, RZ ;  /* 0x0000000111114810 */ /* 0x000fe20007ffe0ff */
[----:B------:R-:W-:Y:S01]  /*04e0*/  IMAD R15, R22, R25, R15 ;  /* 0x00000019160f7224 */ /* 0x000fe200078e020f */
[----:B------:R-:W-:-:S02]  /*04f0*/  ISETP.GE.U32.AND P1, PT, R12, R22, PT ;  /* 0x000000160c00720c */ /* 0x000fc40003f26070 */
[----:B------:R-:W-:Y:S01]  /*0500*/  SEL R12, R20, R23, !P0 ;  /* 0x00000017140c7207 */ /* 0x000fe20004000000 */
[----:B------:R-:W-:-:S04]  /*0510*/  IMAD R15, R15, UR9, RZ ;  /* 0x000000090f0f7c24 */ /* 0x000fc8000f8e02ff */
[----:B------:R-:W-:Y:S02]  /*0520*/  IMAD.MOV R23, RZ, RZ, -R12 ;  /* 0x000000ffff177224 */ /* 0x000fe400078e0a0c */
[----:B------:R-:W-:Y:S02]  /*0530*/  IMAD R10, R10, UR8, R15 ;  /* 0x000000080a0a7c24 */ /* 0x000fe4000f8e020f */
[----:B------:R-:W-:Y:S02]  /*0540*/  IMAD R13, R22, R23, R13 ;  /* 0x00000017160d7224 */ /* 0x000fe400078e020d */
[----:B------:R-:W-:Y:S02]  /*0550*/  @P1 VIADD R17, R17, 0x1 ;  /* 0x0000000111111836 */ /* 0x000fe40000000000 */
[----:B------:R-:W-:-:S03]  /*0560*/  IMAD R13, R13, UR9, RZ ;  /* 0x000000090d0d7c24 */ /* 0x000fc6000f8e02ff */
[----:B------:R-:W-:Y:S01]  /*0570*/  SEL R14, R20, R17, !P0 ;  /* 0x00000011140e7207 */ /* 0x000fe20004000000 */
[----:B------:R-:W-:Y:S01]  /*0580*/  IMAD R12, R12, UR8, R13 ;  /* 0x000000080c0c7c24 */ /* 0x000fe2000f8e020d */
[----:B------:R-:W-:Y:S01]  /*0590*/  IADD3 R17, -R16, RZ, RZ ;  /* 0x000000ff10117210 */ /* 0x000fe20007ffe1ff */
[C---:B--2---:R-:W-:Y:S01]  /*05a0*/  IMAD R13, R19.reuse, UR10, R10 ;  /* 0x0000000a130d7c24 */ /* 0x044fe2000f8e020a */
[----:B------:R-:W-:Y:S01]  /*05b0*/  IADD3 R25, -R14, RZ, RZ ;  /* 0x000000ff0e197210 */ /* 0x000fe20007ffe1ff */
[----:B------:R-:W-:Y:S02]  /*05c0*/  IMAD R15, R19, UR10, R12 ;  /* 0x0000000a130f7c24 */ /* 0x000fe4000f8e020c */
[----:B------:R-:W-:Y:S01]  /*05d0*/  IMAD R17, R22, R17, R21 ;  /* 0x0000001116117224 */ /* 0x000fe200078e0215 */
[----:B------:R-:W-:Y:S01]  /*05e0*/  LEA R21, R26, R21, 0x2 ;  /* 0x000000151a157211 */ /* 0x000fe200078e10ff */
[----:B------:R-:W-:Y:S02]  /*05f0*/  IMAD R11, R22, R25, R11 ;  /* 0x00000019160b7224 */ /* 0x000fe400078e020b */
[----:B------:R-:W-:-:S02]  /*0600*/  IMAD R17, R17, UR9, RZ ;  /* 0x0000000911117c24 */ /* 0x000fc4000f8e02ff */
[----:B------:R-:W-:Y:S02]  /*0610*/  IMAD R11, R11, UR9, RZ ;  /* 0x000000090b0b7c24 */ /* 0x000fe4000f8e02ff */
[----:B------:R-:W-:Y:S02]  /*0620*/  IMAD R16, R16, UR8, R17 ;  /* 0x0000000810107c24 */ /* 0x000fe4000f8e0211 */
[----:B------:R-:W-:Y:S02]  /*0630*/  IMAD R14, R14, UR8, R11 ;  /* 0x000000080e0e7c24 */ /* 0x000fe4000f8e020b */
[C---:B------:R-:W-:Y:S02]  /*0640*/  IMAD R11, R19.reuse, UR10, R16 ;  /* 0x0000000a130b7c24 */ /* 0x040fe4000f8e0210 */
[----:B------:R-:W-:Y:S02]  /*0650*/  IMAD R17, R19, UR10, R14 ;  /* 0x0000000a13117c24 */ /* 0x000fe4000f8e020e */
[----:B------:R-:W-:-:S04]  /*0660*/  IMAD.WIDE.U32 R10, R11, 0x4, R2 ;  /* 0x000000040b0a7825 */ /* 0x000fc800078e0002 */
[----:B------:R-:W-:-:S04]  /*0670*/  IMAD.WIDE.U32 R12, R13, 0x4, R2 ;  /* 0x000000040d0c7825 */ /* 0x000fc800078e0002 */
[----:B------:R-:W-:-:S04]  /*0680*/  IMAD.WIDE.U32 R14, R15, 0x4, R2 ;  /* 0x000000040f0e7825 */ /* 0x000fc800078e0002 */
[----:B------:R-:W-:-:S04]  /*0690*/  IMAD.WIDE.U32 R16, R17, 0x4, R2 ;  /* 0x0000000411107825 */ /* 0x000fc800078e0002 */
[----:B------:R-:W-:-:S05]  /*06a0*/  VIADD R23, R21, 0x4 ;  /* 0x0000000415177836 */ /* 0x000fca0000000000 */
[----:B------:R-:W-:Y:S01]  /*06b0*/  ISETP.GT.U32.AND P1, PT, R23, R0, PT ;  /* 0x000000001700720c */ /* 0x000fe20003f24070 */
[----:B---3--:R0:W-:Y:S04]  /*06c0*/  STG.E desc[UR6][R10.64], R4 ;  /* 0x000000040a007986 */ /* 0x0081e8000c101906 */
[----:B------:R0:W-:Y:S04]  /*06d0*/  STG.E desc[UR6][R12.64], R5 ;  /* 0x000000050c007986 */ /* 0x0001e8000c101906 */
[----:B------:R0:W-:Y:S04]  /*06e0*/  STG.E desc[UR6][R14.64], R6 ;  /* 0x000000060e007986 */ /* 0x0001e8000c101906 */
[----:B------:R0:W-:Y:S01]  /*06f0*/  STG.E desc[UR6][R16.64], R7 ;  /* 0x0000000710007986 */ /* 0x0001e2000c101906 */
[----:B------:R-:W-:Y:S05]  /*0700*/  @!P1 BRA `(.L_x_260) ;  /* 0xfffffff800dc9947 */ /* 0x000fea000383ffff */
.L_x_259:
[----:B------:R-:W-:Y:S05]  /*0710*/  BSYNC B0 ;  /* 0x0000000000007941 */ /* 0x000fea0003800000 */
.L_x_258:
[----:B------:R-:W-:-:S13]  /*0720*/  ISETP.GT.U32.AND P0, PT, R0, R21, PT ;  /* 0x000000150000720c */ /* 0x000fda0003f04070 */
[----:B------:R-:W-:Y:S05]  /*0730*/  @!P0 EXIT ;  /* 0x000000000000894d */ /* 0x000fea0003800000 */
[-C--:B------:R-:W-:Y:S01]  /*0740*/  IADD3 R2, R0, -R21.reuse, RZ ;  /* 0x8000001500027210 */ /* 0x080fe20007ffe0ff */
[----:B------:R-:W-:Y:S01]  /*0750*/  ULDC UR5, c[0x0][0xf7c] ;  /* 0x0003df0000057ab9 */ /* 0x000fe20000000800 */
[----:B------:R-:W-:Y:S01]  /*0760*/  ULDC.64 UR8, c[0x0][0xf68] ;  /* 0x0003da0000087ab9 */ /* 0x000fe20000000a00 */
[----:B------:R-:W-:Y:S01]  /*0770*/  BSSY B0, `(.L_x_261) ;  /* 0x000002a000007945 */ /* 0x000fe20003800000 */
[----:B0-----:R-:W-:Y:S02]  /*0780*/  LOP3.LUT P0, R10, R2, 0x3, RZ, 0xc0, !PT ;  /* 0x00000003020a7812 */ /* 0x001fe4000780c0ff */
[----:B------:R-:W-:-:S11]  /*0790*/  MOV R3, R21 ;  /* 0x0000001500037202 */ /* 0x000fd60000000f00 */
[----:B------:R-:W-:Y:S05]  /*07a0*/  @!P0 BRA `(.L_x_262) ;  /* 0x0000000000988947 */ /* 0x000fea0003800000 */
[----:B------:R-:W0:Y:S01]  /*07b0*/  LDC R2, c[0x0][0xf78] ;  /* 0x0003de00ff027b82 */ /* 0x000e220000000800 */
[----:B------:R-:W-:-:S07]  /*07c0*/  ULDC UR4, c[0x0][0xf5c] ;  /* 0x0003d70000047ab9 */ /* 0x000fce0000000800 */
[----:B------:R-:W4:Y:S01]  /*07d0*/  LDC.64 R4, c[0x0][0x210] ;  /* 0x00008400ff047b82 */ /* 0x000f220000000a00 */
[----:B0-----:R-:W-:-:S04]  /*07e0*/  ISETP.NE.AND P0, PT, R2, 0x1, PT ;  /* 0x000000010200780c */ /* 0x001fc80003f05270 */
[----:B-1----:R-:W-:-:S04]  /*07f0*/  SEL R2, R18, UR4, !P0 ;  /* 0x0000000412027c07 */ /* 0x002fc8000c000000 */
[----:B------:R-:W0:Y:S01]  /*0800*/  I2F.U32.RP R3, R2 ;  /* 0x0000000200037306 */ /* 0x000e220000209000 */
[-C--:B------:R-:W-:Y:S02]  /*0810*/  IADD3 R11, RZ, -R2.reuse, RZ ;  /* 0x80000002ff0b7210 */ /* 0x080fe40007ffe0ff */
[----:B------:R-:W-:Y:S02]  /*0820*/  ISETP.NE.U32.AND P2, PT, R2, RZ, PT ;  /* 0x000000ff0200720c */ /* 0x000fe40003f45070 */
[----:B------:R-:W-:-:S03]  /*0830*/  LOP3.LUT R16, RZ, R2, RZ, 0x33, !PT ;  /* 0x00000002ff107212 */ /* 0x000fc600078e33ff */
[----:B0-----:R-:W0:Y:S02]  /*0840*/  MUFU.RCP R3, R3 ;  /* 0x0000000300037308 */ /* 0x001e240000001000 */
[----:B0-----:R-:W-:Y:S02]  /*0850*/  VIADD R6, R3, 0xffffffe ;  /* 0x0ffffffe03067836 */ /* 0x001fe40000000000 */
[----:B------:R-:W-:-:S04]  /*0860*/  IMAD.MOV.U32 R3, RZ, RZ, R21 ;  /* 0x000000ffff037224 */ /* 0x000fc800078e0015 */
[----:B------:R0:W1:Y:S02]  /*0870*/  F2I.FTZ.U32.TRUNC.NTZ R7, R6 ;  /* 0x0000000600077305 */ /* 0x000064000021f000 */
[----:B0-----:R-:W-:Y:S01]  /*0880*/  HFMA2.MMA R6, -RZ, RZ, 0, 0 ;  /* 0x00000000ff067435 */ /* 0x001fe200000001ff */
[----:B-1----:R-:W-:-:S09]  /*0890*/  IMAD R11, R11, R7, RZ ;  /* 0x000000070b0b7224 */ /* 0x002fd200078e02ff */
[----:B----4-:R-:W-:-:S07]  /*08a0*/  IMAD.HI.U32 R14, R7, R11, R6 ;  /* 0x0000000b070e7227 */ /* 0x010fce00078e0006 */
.L_x_263:
[----:B0--3--:R-:W-:-:S05]  /*08b0*/  IMAD.WIDE.U32 R6, R3, 0x4, R8 ;  /* 0x0000000403067825 */ /* 0x009fca00078e0008 */
[----:B------:R0:W3:Y:S01]  /*08c0*/  LDG.E R15, desc[UR6][R6.64] ;  /* 0x00000006060f7981 */ /* 0x0000e2000c1e1900 */
        /* <DEDUP_REMOVED lines=16> */
[----:B--2---:R-:W-:-:S04]  /*09d0*/  IMAD R7, R19, UR5, R6 ;  /* 0x0000000513077c24 */ /* 0x004fc8000f8e0206 */
[----:B------:R-:W-:-:S05]  /*09e0*/  IMAD.WIDE.U32 R6, R7, 0x4, R4 ;  /* 0x0000000407067825 */ /* 0x000fca00078e0004 */
[----:B---3--:R0:W-:Y:S01]  /*09f0*/  STG.E desc[UR6][R6.64], R15 ;  /* 0x0000000f06007986 */ /* 0x0081e2000c101906 */
[----:B------:R-:W-:Y:S05]  /*0a00*/  @P0 BRA `(.L_x_263) ;  /* 0xfffffffc00a80947 */ /* 0x000fea000383ffff */
.L_x_262:
[----:B------:R-:W-:Y:S05]  /*0a10*/  BSYNC B0 ;  /* 0x0000000000007941 */ /* 0x000fea0003800000 */
.L_x_261:
        /* <DEDUP_REMOVED lines=20> */
.L_x_264:
[----:B0--3--:R-:W-:-:S05]  /*0b60*/  IMAD.WIDE.U32 R10, R3, 0x4, R8 ;  /* 0x00000004030a7825 */ /* 0x009fca00078e0008 */
[----:B------:R0:W3:Y:S01]  /*0b70*/  LDG.E R7, desc[UR6][R10.64] ;  /* 0x000000060a077981 */ /* 0x0000e2000c1e1900 */
        /* <DEDUP_REMOVED lines=9> */
[----:B------:R-:W-:-:S04]  /*0c10*/  @P2 IADD3 R13, R13, 0x1, RZ ;  /* 0x000000010d0d2810 */ /* 0x000fc80007ffe0ff */
[----:B------:R-:W-:-:S05]  /*0c20*/  SEL R13, R2, R13, !P0 ;  /* 0x0000000d020d7207 */ /* 0x000fca0004000000 */
[----:B------:R-:W-:-:S04]  /*0c30*/  IMAD.MOV R12, RZ, RZ, -R13 ;  /* 0x000000ffff0c7224 */ /* 0x000fc800078e0a0d */
[----:B------:R-:W-:-:S04]  /*0c40*/  IMAD R12, R18, R12, R3 ;  /* 0x0000000c120c7224 */ /* 0x000fc800078e0203 */
[----:B------:R-:W-:-:S04]  /*0c50*/  IMAD R12, R12, UR5, RZ ;  /* 0x000000050c0c7c24 */ /* 0x000fc8000f8e02ff */
[----:B------:R-:W-:-:S04]  /*0c60*/  IMAD R12, R13, UR4, R12 ;  /* 0x000000040d0c7c24 */ /* 0x000fc8000f8e020c */
[----:B--2---:R-:W-:-:S04]  /*0c70*/  IMAD R13, R19, UR8, R12 ;  /* 0x00000008130d7c24 */ /* 0x004fc8000f8e020c */
[----:B------:R-:W-:-:S04]  /*0c80*/  IMAD.WIDE.U32 R12, R13, 0x4, R4 ;  /* 0x000000040d0c7825 */ /* 0x000fc800078e0004 */
[----:B------:R-:W-:Y:S01]  /*0c90*/  IMAD.HI.U32 R15, R6, R23, RZ ;  /* 0x00000017060f7227 */ /* 0x000fe200078e00ff */
[----:B---3--:R0:W-:Y:S04]  /*0ca0*/  STG.E desc[UR6][R12.64], R7 ;  /* 0x000000070c007986 */ /* 0x0081e8000c101906 */
[----:B------:R1:W2:Y:S01]  /*0cb0*/  LDG.E R21, desc[UR6][R10.64] ;  /* 0x000000060a157981 */ /* 0x0002a2000c1e1900 */
        /* <DEDUP_REMOVED lines=15> */
[----:B------:R-:W-:-:S04]  /*0db0*/  IMAD.WIDE.U32 R10, R11, 0x4, R4 ;  /* 0x000000040b0a7825 */ /* 0x000fc800078e0004 */
[----:B------:R-:W-:Y:S01]  /*0dc0*/  IMAD.HI.U32 R15, R6, R7, RZ ;  /* 0x00000007060f7227 */ /* 0x000fe200078e00ff */
[----:B--2---:R0:W-:Y:S04]  /*0dd0*/  STG.E desc[UR6][R10.64], R21 ;  /* 0x000000150a007986 */ /* 0x0041e8000c101906 */
[----:B------:R1:W2:Y:S01]  /*0de0*/  LDG.E R23, desc[UR6][R12.64] ;  /* 0x000000060c177981 */ /* 0x0002a2000c1e1900 */
[----:B------:R-:W-:-:S04]  /*0df0*/  IMAD.MOV R17, RZ, RZ, -R15 ;  /* 0x000000ffff117224 */ /* 0x000fc800078e0a0f */
[----:B------:R-:W-:-:S05]  /*0e00*/  IMAD R17, R18, R17, R7 ;  /* 0x0000001112117224 */ /* 0x000fca00078e0207 */
[----:B------:R-:W-:-:S13]  /*0e10*/  ISETP.GE.U32.AND P1, PT, R17, R18, PT ;  /* 0x000000121100720c */ /* 0x000fda0003f26070 */
[----:B------:R-:W-:Y:S02]  /*0e20*/  @P1 IADD3 R17, -R18, R17, RZ ;  /* 0x0000001112111210 */ /* 0x000fe40007ffe1ff */
[----:B------:R-:W-:Y:S02]  /*0e30*/  @P1 IADD3 R15, R15, 0x1, RZ ;  /* 0x000000010f0f1810 */ /* 0x000fe40007ffe0ff */
[----:B------:R-:W-:-:S13]  /*0e40*/  ISETP.GE.U32.AND P2, PT, R17, R18, PT ;  /* 0x000000121100720c */ /* 0x000fda0003f46070 */
[----:B------:R-:W-:-:S04]  /*0e50*/  @P2 IADD3 R15, R15, 0x1, RZ ;  /* 0x000000010f0f2810 */ /* 0x000fc80007ffe0ff */
[----:B------:R-:W-:-:S05]  /*0e60*/  SEL R15, R2, R15, !P0 ;  /* 0x0000000f020f7207 */ /* 0x000fca0004000000 */
[----:B0-----:R-:W-:-:S04]  /*0e70*/  IMAD.MOV R10, RZ, RZ, -R15 ;  /* 0x000000ffff0a7224 */ /* 0x001fc800078e0a0f */
[----:B------:R-:W-:-:S04]  /*0e80*/  IMAD R7, R18, R10, R7 ;  /* 0x0000000a12077224 */ /* 0x000fc800078e0207 */
[----:B------:R-:W-:Y:S01]  /*0e90*/  IMAD R10, R7, UR5, RZ ;  /* 0x00000005070a7c24 */ /* 0x000fe2000f8e02ff */
[----:B------:R-:W-:-:S03]  /*0ea0*/  IADD3 R7, R3, 0x3, RZ ;  /* 0x0000000303077810 */ /* 0x000fc60007ffe0ff */
[----:B------:R-:W-:Y:S02]  /*0eb0*/  IMAD R10, R15, UR4, R10 ;  /* 0x000000040f0a7c24 */ /* 0x000fe4000f8e020a */
[----:B-1----:R-:W-:-:S04]  /*0ec0*/  IMAD.WIDE.U32 R12, R7, 0x4, R8 ;  /* 0x00000004070c7825 */ /* 0x002fc800078e0008 */
        /* <DEDUP_REMOVED lines=10> */
[----:B------:R-:W-:Y:S01]  /*0f70*/  @P1 VIADD R15, R15, 0x1 ;  /* 0x000000010f0f1836 */ /* 0x000fe20000000000 */
[----:B------:R-:W-:Y:S02]  /*0f80*/  ISETP.GE.U32.AND P1, PT, R3, R0, PT ;  /* 0x000000000300720c */ /* 0x000fe40003f26070 */
[----:B------:R-:W-:-:S13]  /*0f90*/  ISETP.GE.U32.AND P2, PT, R17, R18, PT ;  /* 0x000000121100720c */ /* 0x000fda0003f46070 */
[----:B------:R-:W-:-:S04]  /*0fa0*/  @P2 IADD3 R15, R15, 0x1, RZ ;  /* 0x000000010f0f2810 */ /* 0x000fc80007ffe0ff */
        /* <DEDUP_REMOVED lines=10> */
.L_x_265:
        /* <DEDUP_REMOVED lines=11> */
.L_x_1033:


//--------------------- .text._ZN2at6native40_GLOBAL__N__2351210d_8_Shape_cu_49f7391c30CatArrayBatchedCopy_vectorizedINS1_10OpaqueTypeILj4EEEjLi2ELi64ELi64ELi16ELi4EEEvPcNS1_25CatArrInputTensorMetadataIT_T0_XT2_EXT3_EEENS1_16TensorSizeStrideIS8_Lj4EEEiS8_ --------------------------
	.section	.text._ZN2at6native40_GLOBAL__N__2351210d_8_Shape_cu_49f7391c30CatArrayBatchedCopy_vectorizedINS1_10OpaqueTypeILj4EEEjLi2ELi64ELi64ELi16ELi4EEEvPcNS1_25CatArrInputTensorMetadataIT_T0_XT2_EXT3_EEENS1_16TensorSizeStrideIS8_Lj4EEEiS8_,"ax",@progbits
	.align	128
.text._ZN2at6native40_GLOBAL__N__2351210d_8_Shape_cu_49f7391c30CatArrayBatchedCopy_vectorizedINS1_10OpaqueTypeILj4EEEjLi2ELi64ELi64ELi16ELi4EEEvPcNS1_25CatArrInputTensorMetadataIT_T0_XT2_EXT3_EEENS1_16TensorSizeStrideIS8_Lj4EEEiS8_:
        .type           _ZN2at6native40_GLOBAL__N__2351210d_8_Shape_cu_49f7391c30CatArrayBatchedCopy_vectorizedINS1_10OpaqueTypeILj4EEEjLi2ELi64ELi64ELi16ELi4EEEvPcNS1_25CatArrInputTensorMetadataIT_T0_XT2_EXT3_EEENS1_16TensorSizeStrideIS8_Lj4EEEiS8_,@function
        .size           _ZN2at6native40_GLOBAL__N__2351210d_8_Shape_cu_49f7391c30CatArrayBatchedCopy_vectorizedINS1_10OpaqueTypeILj4EEEjLi2ELi64ELi64ELi16ELi4EEEvPcNS1_25CatArrInputTensorMetadataIT_T0_XT2_EXT3_EEENS1_16TensorSizeStrideIS8_Lj4EEEiS8_,(.L_x_1034 - _ZN2at6native40_GLOBAL__N__2351210d_8_Shape_cu_49f7391c30CatArrayBatchedCopy_vectorizedINS1_10OpaqueTypeILj4EEEjLi2ELi64ELi64ELi16ELi4EEEvPcNS1_25CatArrInputTensorMetadataIT_T0_XT2_EXT3_EEENS1_16TensorSizeStrideIS8_Lj4EEEiS8_)
        .other          _ZN2at6native40_GLOBAL__N__2351210d_8_Shape_cu_49f7391c30CatArrayBatchedCopy_vectorizedINS1_10OpaqueTypeILj4EEEjLi2ELi64ELi64ELi16ELi4EEEvPcNS1_25CatArrInputTensorMetadataIT_T0_XT2_EXT3_EEENS1_16TensorSizeStrideIS8_Lj4EEEiS8_,@"STO_CUDA_ENTRY STV_DEFAULT"
_ZN2at6native40_GLOBAL__N__2351210d_8_Shape_cu_49f7391c30CatArrayBatchedCopy_vectorizedINS1_10OpaqueTypeILj4EEEjLi2ELi64ELi64ELi16ELi4EEEvPcNS1_25CatArrInputTensorMetadataIT_T0_XT2_EXT3_EEENS1_16TensorSizeStrideIS8_Lj4EEEiS8_:
        /* <DEDUP_REMOVED lines=14> */
[----:B------:R-:W-:Y:S01]  /*00e0*/  MOV R13, R7 ;  /* 0x00000007000d7202 */ /* 0x000fe20000000f00 */
[----:B------:R-:W-:Y:S01]  /*00f0*/  ULDC UR5, c[0x0][0xc] ;  /* 0x0000030000057ab9 */ /* 0x000fe20000000800 */
[----:B------:R-:W-:Y:S01]  /*0100*/  ULDC.64 UR6, c[0x0][0x208] ;  /* 0x0000820000067ab9 */ /* 0x000fe20000000a00 */
[----:B------:R-:W-:Y:S01]  /*0110*/  UIMAD UR4, UR4, UR5, URZ ;  /* 0x00000005040472a4 */ /* 0x000fe2000f8e023f */
[----:B------:R-:W-:Y:S02]  /*0120*/  ULDC.64 UR8, c[0x0][0xf68] ;  /* 0x0003da0000087ab9 */ /* 0x000fe40000000a00 */
[----:B------:R-:W1:Y:S01]  /*0130*/  LDC R2, c[0x0][R6+0x510] ;  /* 0x0001440006027b82 */ /* 0x000e620000000800 */
[----:B------:R-:W-:-:S07]  /*0140*/  ULDC.64 UR10, c[0x0][0x210] ;  /* 0x00008400000a7ab9 */ /* 0x000fce0000000a00 */
[----:B------:R-:W2:Y:S01]  /*0150*/  LDC R4, c[0x0][R6+0x410] ;  /* 0x0001040006047b82 */ /* 0x000ea20000000800 */
[----:B0-----:R-:W-:Y:S01]  /*0160*/  ISETP.NE.AND P0, PT, R8, 0x1, PT ;  /* 0x000000010800780c */ /* 0x001fe20003f05270 */
[----:B-1----:R-:W-:-:S05]  /*0170*/  IMAD R2, R2, R9, RZ ;  /* 0x0000000902027224 */ /* 0x002fca00078e02ff */
[----:B------:R-:W-:Y:S02]  /*0180*/  SHF.R.U32.HI R8, RZ, 0x2, R2 ;  /* 0x00000002ff087819 */ /* 0x000fe40000011602 */
[----:B------:R-:W0:Y:S01]  /*0190*/  LDC.64 R2, c[0x0][R3+0x218] ;  /* 0x0000860003027b82 */ /* 0x000e220000000a00 */
[----:B--2---:R-:W-:Y:S02]  /*01a0*/  IMAD R9, R4, R9, RZ ;  /* 0x0000000904097224 */ /* 0x004fe400078e02ff */
[----:B------:R-:W-:-:S05]  /*01b0*/  IMAD.MOV.U32 R4, RZ, RZ, RZ ;  /* 0x000000ffff047224 */ /* 0x000fca00078e00ff */
[----:B------:R-:W1:Y:S02]  /*01c0*/  @P0 LDC R8, c[0x0][0xf5c] ;  /* 0x0003d700ff080b82 */ /* 0x000e640000000800 */
        /* <DEDUP_REMOVED lines=9> */
.L_x_266:
        /* <DEDUP_REMOVED lines=16> */
[----:B------:R-:W-:-:S04]  /*0360*/  LEA.HI R11, P1, R9, R10, RZ, 0x1e ;  /* 0x0000000a090b7211 */ /* 0x000fc8000783f0ff */
[----:B------:R-:W-:Y:S02]  /*0370*/  IADD3.X R14, RZ, RZ, RZ, P1, !PT ;  /* 0x000000ffff0e7210 */ /* 0x000fe40000ffe4ff */
[----:B------:R-:W-:-:S04]  /*0380*/  LEA R10, P1, R11, UR10, 0x4 ;  /* 0x0000000a0b0a7c11 */ /* 0x000fc8000f8220ff */
[----:B------:R-:W-:Y:S02]  /*0390*/  LEA.HI.X R11, R11, UR11, R14, 0x4, P1 ;  /* 0x0000000b0b0b7c11 */ /* 0x000fe400088f240e */
[----:B------:R-:W-:-:S03]  /*03a0*/  ISETP.GE.U32.AND P1, PT, R13, R0, PT ;  /* 0x000000000d00720c */ /* 0x000fc60003f26070 */
[----:B--2---:R0:W-:Y:S10]  /*03b0*/  STG.E.128 desc[UR6][R10.64], R4 ;  /* 0x000000040a007986 */ /* 0x0041f4000c101d06 */
[----:B------:R-:W-:Y:S05]  /*03c0*/  @!P1 BRA `(.L_x_266) ;  /* 0xfffffffc00a49947 */ /* 0x000fea000383ffff */
[----:B------:R-:W-:Y:S05]  /*03d0*/  EXIT ;  /* 0x000000000000794d */ /* 0x000fea0003800000 */
.L_x_267:
        /* <DEDUP_REMOVED lines=10> */
.L_x_1034:


//--------------------- .text._ZN2at6native40_GLOBAL__N__2351210d_8_Shape_cu_49f7391c19CatArrayBatchedCopyINS1_10OpaqueTypeILj4EEEjLi1ELi64ELi64EEEvPT_NS1_25CatArrInputTensorMetadataIS5_T0_XT2_EXT3_EEENS1_16TensorSizeStrideIS8_Lj4EEEiS8_ --------------------------
	.section	.text._ZN2at6native40_GLOBAL__N__2351210d_8_Shape_cu_49f7391c19CatArrayBatchedCopyINS1_10OpaqueTypeILj4EEEjLi1ELi64ELi64EEEvPT_NS1_25CatArrInputTensorMetadataIS5_T0_XT2_EXT3_EEENS1_16TensorSizeStrideIS8_Lj4EEEiS8_,"ax",@progbits
	.align	128
.text._ZN2at6native40_GLOBAL__N__2351210d_8_Shape_cu_49f7391c19CatArrayBatchedCopyINS1_10OpaqueTypeILj4EEEjLi1ELi64ELi64EEEvPT_NS1_25CatArrInputTensorMetadataIS5_T0_XT2_EXT3_EEENS1_16TensorSizeStrideIS8_Lj4EEEiS8_:
        .type           _ZN2at6native40_GLOBAL__N__2351210d_8_Shape_cu_49f7391c19CatArrayBatchedCopyINS1_10OpaqueTypeILj4EEEjLi1ELi64ELi64EEEvPT_NS1_25CatArrInputTensorMetadataIS5_T0_XT2_EXT3_EEENS1_16TensorSizeStrideIS8_Lj4EEEiS8_,@function
        .size           _ZN2at6native40_GLOBAL__N__2351210d_8_Shape_cu_49f7391c19CatArrayBatchedCopyINS1_10OpaqueTypeILj4EEEjLi1ELi64ELi64EEEvPT_NS1_25CatArrInputTensorMetadataIS5_T0_XT2_EXT3_EEENS1_16TensorSizeStrideIS8_Lj4EEEiS8_,(.L_x_1035 - _ZN2at6native40_GLOBAL__N__2351210d_8_Shape_cu_49f7391c19CatArrayBatchedCopyINS1_10OpaqueTypeILj4EEEjLi1ELi64ELi64EEEvPT_NS1_25CatArrInputTensorMetadataIS5_T0_XT2_EXT3_EEENS1_16TensorSizeStrideIS8_Lj4EEEiS8_)
        .other          _ZN2at6native40_GLOBAL__N__2351210d_8_Shape_cu_49f7391c19CatArrayBatchedCopyINS1_10OpaqueTypeILj4EEEjLi1ELi64ELi64EEEvPT_NS1_25CatArrInputTensorMetadataIS5_T0_XT2_EXT3_EEENS1_16TensorSizeStrideIS8_Lj4EEEiS8_,@"STO_CUDA_ENTRY STV_DEFAULT"
_ZN2at6native40_GLOBAL__N__2351210d_8_Shape_cu_49f7391c19CatArrayBatchedCopyINS1_10OpaqueTypeILj4EEEjLi1ELi64ELi64EEEvPT_NS1_25CatArrInputTensorMetadataIS5_T0_XT2_EXT3_EEENS1_16TensorSizeStrideIS8_Lj4EEEiS8_:
        /* <DEDUP_REMOVED lines=11> */
[----:B------:R0:W1:Y:S01]  /*00b0*/  LDC.U8 R12, c[0x0][R11+0x718] ;  /* 0x0001c6000b0c7b82 */ /* 0x0000620000000000 */
[C---:B------:R-:W-:Y:S01]  /*00c0*/  SHF.L.U32 R10, R11.reuse, 0x5, RZ ;  /* 0x000000050b0a7819 */ /* 0x040fe200000006ff */
[----:B------:R-:W-:Y:S01]  /*00d0*/  ULDC UR5, c[0x0][0xc] ;  /* 0x0000030000057ab9 */ /* 0x000fe20000000800 */
[----:B------:R-:W-:Y:S01]  /*00e0*/  SHF.L.U32 R2, R11, 0x3, RZ ;  /* 0x000000030b027819 */ /* 0x000fe200000006ff */
[----:B------:R-:W-:Y:S01]  /*00f0*/  UIMAD UR4, UR4, UR5, URZ ;  /* 0x00000005040472a4 */ /* 0x000fe2000f8e023f */
[----:B------:R-:W-:Y:S02]  /*0100*/  ULDC.64 UR6, c[0x0][0x208] ;  /* 0x0000820000067ab9 */ /* 0x000fe40000000a00 */
[----:B------:R-:W-:Y:S01]  /*0110*/  ULDC UR5, c[0x0][0xf7c] ;  /* 0x0003df0000057ab9 */ /* 0x000fe20000000800 */
[----:B------:R-:W2:Y:S01]  /*0120*/  LDC R8, c[0x0][R8+0x410] ;  /* 0x0001040008087b82 */ /* 0x000ea20000000800 */
[----:B------:R-:W-:Y:S01]  /*0130*/  ULDC UR8, c[0x0][0xf68] ;  /* 0x0003da0000087ab9 */ /* 0x000fe20000000800 */
[----:B0-----:R-:W-:-:S06]  /*0140*/  MOV R11, R9 ;  /* 0x00000009000b7202 */ /* 0x001fcc0000000f00 */
[----:B------:R-:W0:Y:S08]  /*0150*/  LDC.64 R6, c[0x0][0x210] ;  /* 0x00008400ff067b82 */ /* 0x000e300000000a00 */
[----:B------:R-:W3:Y:S01]  /*0160*/  LDC.64 R4, c[0x0][0x210] ;  /* 0x00008400ff047b82 */ /* 0x000ee20000000a00 */
[----:B-1----:R-:W-:-:S07]  /*0170*/  ISETP.NE.AND P0, PT, R12, RZ, PT ;  /* 0x000000ff0c00720c */ /* 0x002fce0003f05270 */
[----:B------:R-:W1:Y:S01]  /*0180*/  LDC R10, c[0x0][R10+0x768] ;  /* 0x0001da000a0a7b82 */ /* 0x000e620000000800 */
[----:B--2---:R-:W-:Y:S01]  /*0190*/  IMAD R12, R8, UR5, RZ ;  /* 0x00000005080c7c24 */ /* 0x004fe2000f8e02ff */
[----:B------:R-:W-:-:S06]  /*01a0*/  ULDC UR5, c[0x0][0xf68] ;  /* 0x0003da0000057ab9 */ /* 0x000fcc0000000800 */
[----:B------:R-:W2:Y:S01]  /*01b0*/  LDC.64 R2, c[0x0][R2+0x218] ;  /* 0x0000860002027b82 */ /* 0x000ea20000000a00 */
[----:B0-----:R-:W-:Y:S05]  /*01c0*/  @!P0 BRA `(.L_x_268) ;  /* 0x0000000000248947 */ /* 0x001fea0003800000 */
.L_x_269:
[----:B0-23--:R-:W-:-:S06]  /*01d0*/  IMAD.WIDE.U32 R4, R11, 0x4, R2 ;  /* 0x000000040b047825 */ /* 0x00dfcc00078e0002 */
[----:B------:R-:W2:Y:S01]  /*01e0*/  LDG.E R5, desc[UR6][R4.64] ;  /* 0x0000000604057981 */ /* 0x000ea2000c1e1900 */
[C---:B------:R-:W-:Y:S01]  /*01f0*/  IMAD R9, R11.reuse, UR5, R12 ;  /* 0x000000050b097c24 */ /* 0x040fe2000f8e020c */
[----:B------:R-:W-:-:S03]  /*0200*/  IADD3 R11, R11, UR4, RZ ;  /* 0x000000040b0b7c10 */ /* 0x000fc6000fffe0ff */
[----:B------:R-:W-:Y:S01]  /*0210*/  IMAD.WIDE.U32 R8, R9, 0x4, R6 ;  /* 0x0000000409087825 */ /* 0x000fe200078e0006 */
[----:B------:R-:W-:-:S04]  /*0220*/  ISETP.GE.U32.AND P0, PT, R11, R0, PT ;  /* 0x000000000b00720c */ /* 0x000fc80003f06070 */
[----:B--2---:R0:W-:Y:S09]  /*0230*/  STG.E desc[UR6][R8.64], R5 ;  /* 0x0000000508007986 */ /* 0x0041f2000c101906 */
[----:B------:R-:W-:Y:S05]  /*0240*/  @!P0 BRA `(.L_x_269) ;  /* 0xfffffffc00e08947 */ /* 0x000fea000383ffff */
[----:B------:R-:W-:Y:S05]  /*0250*/  EXIT ;  /* 0x000000000000794d */ /* 0x000fea0003800000 */
.L_x_268:
[----:B01----:R-:W-:-:S04]  /*0260*/  IMAD R7, R10, R11, RZ ;  /* 0x0000000b0a077224 */ /* 0x003fc800078e02ff */
[----:B--2---:R-:W-:-:S06]  /*0270*/  IMAD.WIDE.U32 R6, R7, 0x4, R2 ;  /* 0x0000000407067825 */ /* 0x004fcc00078e0002 */
[----:B------:R-:W2:Y:S01]  /*0280*/  LDG.E R7, desc[UR6][R6.64] ;  /* 0x0000000606077981 */ /* 0x000ea2000c1e1900 */
[C---:B------:R-:W-:Y:S01]  /*0290*/  IMAD R9, R11.reuse, UR8, R12 ;  /* 0x000000080b097c24 */ /* 0x040fe2000f8e020c */
[----:B------:R-:W-:-:S03]  /*02a0*/  IADD3 R11, R11, UR4, RZ ;  /* 0x000000040b0b7c10 */ /* 0x000fc6000fffe0ff */
[----:B---3--:R-:W-:Y:S01]  /*02b0*/  IMAD.WIDE.U32 R8, R9, 0x4, R4 ;  /* 0x0000000409087825 */ /* 0x008fe200078e0004 */
[----:B------:R-:W-:-:S04]  /*02c0*/  ISETP.GE.U32.AND P0, PT, R11, R0, PT ;  /* 0x000000000b00720c */ /* 0x000fc80003f06070 */
[----:B--2---:R0:W-:Y:S09]  /*02d0*/  STG.E desc[UR6][R8.64], R7 ;  /* 0x0000000708007986 */ /* 0x0041f2000c101906 */
[----:B------:R-:W-:Y:S05]  /*02e0*/  @!P0 BRA `(.L_x_268) ;  /* 0xfffffffc00dc8947 */ /* 0x000fea000383ffff */
[----:B------:R-:W-:Y:S05]  /*02f0*/  EXIT ;  /* 0x000000000000794d */ /* 0x000fea0003800000 */
.L_x_270:
        /* <DEDUP_REMOVED lines=16> */
.L_x_1035:


//--------------------- .text._ZN2at6native40_GLOBAL__N__2351210d_8_Shape_cu_49f7391c26CatArrayBatchedCopy_contigINS1_10OpaqueTypeILj4EEEjLi1ELi64ELi64EEEvPT_NS1_25CatArrInputTensorMetadataIS5_T0_XT2_EXT3_EEENS1_16TensorSizeStrideIS8_Lj4EEEiS8_ --------------------------
	.section	.text._ZN2at6native40_GLOBAL__N__2351210d_8_Shape_cu_49f7391c26CatArrayBatchedCopy_contigINS1_10OpaqueTypeILj4EEEjLi1ELi64ELi64EEEvPT_NS1_25CatArrInputTensorMetadataIS5_T0_XT2_EXT3_EEENS1_16TensorSizeStrideIS8_Lj4EEEiS8_,"ax",@progbits
	.align	128
.text._ZN2at6native40_GLOBAL__N__2351210d_8_Shape_cu_49f7391c26CatArrayBatchedCopy_contigINS1_10OpaqueTypeILj4EEEjLi1ELi64ELi64EEEvPT_NS1_25CatArrInputTensorMetadataIS5_T0_XT2_EXT3_EEENS1_16TensorSizeStrideIS8_Lj4EEEiS8_:
        .type           _ZN2at6native40_GLOBAL__N__2351210d_8_Shape_cu_49f7391c26CatArrayBatchedCopy_contigINS1_10OpaqueTypeILj4EEEjLi1ELi64ELi64EEEvPT_NS1_25CatArrInputTensorMetadataIS5_T0_XT2_EXT3_EEENS1_16TensorSizeStrideIS8_Lj4EEEiS8_,@function
        .size           _ZN2at6native40_GLOBAL__N__2351210d_8_Shape_cu_49f7391c26CatArrayBatchedCopy_contigINS1_10OpaqueTypeILj4EEEjLi1ELi64ELi64EEEvPT_NS1_25CatArrInputTensorMetadataIS5_T0_XT2_EXT3_EEENS1_16TensorSizeStrideIS8_Lj4EEEiS8_,(.L_x_1036 - _ZN2at6native40_GLOBAL__N__2351210d_8_Shape_cu_49f7391c26CatArrayBatchedCopy_contigINS1_10OpaqueTypeILj4EEEjLi1ELi64ELi64EEEvPT_NS1_25CatArrInputTensorMetadataIS5_T0_XT2_EXT3_EEENS1_16TensorSizeStrideIS8_Lj4EEEiS8_)
        .other          _ZN2at6native40_GLOBAL__N__2351210d_8_Shape_cu_49f7391c26CatArrayBatchedCopy_contigINS1_10OpaqueTypeILj4EEEjLi1ELi64ELi64EEEvPT_NS1_25CatArrInputTensorMetadataIS5_T0_XT2_EXT3_EEENS1_16TensorSizeStrideIS8_Lj4EEEiS8_,@"STO_CUDA_ENTRY STV_DEFAULT"
_ZN2at6native40_GLOBAL__N__2351210d_8_Shape_cu_49f7391c26CatArrayBatchedCopy_contigINS1_10OpaqueTypeILj4EEEjLi1ELi64ELi64EEEvPT_NS1_25CatArrInputTensorMetadataIS5_T0_XT2_EXT3_EEENS1_16TensorSizeStrideIS8_Lj4EEEiS8_:
        /* <DEDUP_REMOVED lines=21> */
.L_x_271:
[----:B0-2---:R-:W-:-:S06]  /*0150*/  IMAD.WIDE.U32 R4, R0, 0x4, R2 ;  /* 0x0000000400047825 */ /* 0x005fcc00078e0002 */
[----:B------:R-:W2:Y:S01]  /*0160*/  LDG.E R5, desc[UR6][R4.64] ;  /* 0x0000000604057981 */ /* 0x000ea2000c1e1900 */
[C---:B------:R-:W-:Y:S01]  /*0170*/  IMAD R7, R0.reuse, UR5, R13 ;  /* 0x0000000500077c24 */ /* 0x040fe2000f8e020d */
[----:B------:R-:W-:-:S03]  /*0180*/  IADD3 R0, R0, UR4, RZ ;  /* 0x0000000400007c10 */ /* 0x000fc6000fffe0ff */
[----:B-1----:R-:W-:Y:S01]  /*0190*/  IMAD.WIDE.U32 R6, R7, 0x4, R8 ;  /* 0x0000000407067825 */ /* 0x002fe200078e0008 */
[----:B------:R-:W-:-:S04]  /*01a0*/  ISETP.GE.U32.AND P0, PT, R0, R11, PT ;  /* 0x0000000b0000720c */ /* 0x000fc80003f06070 */
[----:B--2---:R0:W-:Y:S09]  /*01b0*/  STG.E desc[UR6][R6.64], R5 ;  /* 0x0000000506007986 */ /* 0x0041f2000c101906 */
[----:B------:R-:W-:Y:S05]  /*01c0*/  @!P0 BRA `(.L_x_271) ;  /* 0xfffffffc00e08947 */ /* 0x000fea000383ffff */
[----:B------:R-:W-:Y:S05]  /*01d0*/  EXIT ;  /* 0x000000000000794d */ /* 0x000fea0003800000 */
.L_x_272:
        /* <DEDUP_REMOVED lines=10> */
.L_x_1036:


//--------------------- .text._ZN2at6native40_GLOBAL__N__2351210d_8_Shape_cu_49f7391c35CatArrayBatchedCopy_alignedK_contigINS1_10OpaqueTypeILj4EEEjLi1ELi64ELi64ELi8EEEvPT_NS1_25CatArrInputTensorMetadataIS5_T0_XT2_EXT3_EEENS1_16TensorSizeStrideIS8_Lj4EEEiS8_ --------------------------
	.section	.text._ZN2at6native40_GLOBAL__N__2351210d_8_Shape_cu_49f7391c35CatArrayBatchedCopy_alignedK_contigINS1_10OpaqueTypeILj4EEEjLi1ELi64ELi64ELi8EEEvPT_NS1_25CatArrInputTensorMetadataIS5_T0_XT2_EXT3_EEENS1_16TensorSizeStrideIS8_Lj4EEEiS8_,"ax",@progbits
	.align	128
.text._ZN2at6native40_GLOBAL__N__2351210d_8_Shape_cu_49f7391c35CatArrayBatchedCopy_alignedK_contigINS1_10OpaqueTypeILj4EEEjLi1ELi64ELi64ELi8EEEvPT_NS1_25CatArrInputTensorMetadataIS5_T0_XT2_EXT3_EEENS1_16TensorSizeStrideIS8_Lj4EEEiS8_:
        .type           _ZN2at6native40_GLOBAL__N__2351210d_8_Shape_cu_49f7391c35CatArrayBatchedCopy_alignedK_contigINS1_10OpaqueTypeILj4EEEjLi1ELi64ELi64ELi8EEEvPT_NS1_25CatArrInputTensorMetadataIS5_T0_XT2_EXT3_EEENS1_16TensorSizeStrideIS8_Lj4EEEiS8_,@function
        .size           _ZN2at6native40_GLOBAL__N__2351210d_8_Shape_cu_49f7391c35CatArrayBatchedCopy_alignedK_contigINS1_10OpaqueTypeILj4EEEjLi1ELi64ELi64ELi8EEEvPT_NS1_25CatArrInputTensorMetadataIS5_T0_XT2_EXT3_EEENS1_16TensorSizeStrideIS8_Lj4EEEiS8_,(.L_x_1037 - _ZN2at6native40_GLOBAL__N__2351210d_8_Shape_cu_49f7391c35CatArrayBatchedCopy_alignedK_contigINS1_10OpaqueTypeILj4EEEjLi1ELi64ELi64ELi8EEEvPT_NS1_25CatArrInputTensorMetadataIS5_T0_XT2_EXT3_EEENS1_16TensorSizeStrideIS8_Lj4EEEiS8_)
        .other          _ZN2at6native40_GLOBAL__N__2351210d_8_Shape_cu_49f7391c35CatArrayBatchedCopy_alignedK_contigINS1_10OpaqueTypeILj4EEEjLi1ELi64ELi64ELi8EEEvPT_NS1_25CatArrInputTensorMetadataIS5_T0_XT2_EXT3_EEENS1_16TensorSizeStrideIS8_Lj4EEEiS8_,@"STO_CUDA_ENTRY STV_DEFAULT"
_ZN2at6native40_GLOBAL__N__2351210d_8_Shape_cu_49f7391c35CatArrayBatchedCopy_alignedK_contigINS1_10OpaqueTypeILj4EEEjLi1ELi64ELi64ELi8EEEvPT_NS1_25CatArrInputTensorMetadataIS5_T0_XT2_EXT3_EEENS1_16TensorSizeStrideIS8_Lj4EEEiS8_:
        /* <DEDUP_REMOVED lines=26> */
.L_x_275:
[----:B01----:R-:W-:-:S06]  /*01a0*/  IMAD.WIDE.U32 R10, R5, 0x4, R2 ;  /* 0x00000004050a7825 */ /* 0x003fcc00078e0002 */
[----:B------:R-:W3:Y:S01]  /*01b0*/  LDG.E.64 R10, desc[UR4][R10.64] ;  /* 0x000000040a0a7981 */ /* 0x000ee2000c1e1b00 */
[----:B------:R-:W-:Y:S01]  /*01c0*/  IMAD R13, R5, UR8, R6 ;  /* 0x00000008050d7c24 */ /* 0x000fe2000f8e0206 */
[----:B------:R-:W-:-:S03]  /*01d0*/  LEA R5, R4, R5, 0x1 ;  /* 0x0000000504057211 */ /* 0x000fc600078e08ff */
[C---:B------:R-:W-:Y:S02]  /*01e0*/  VIADD R15, R13.reuse, UR8 ;  /* 0x000000080d0f7c36 */ /* 0x040fe40008000000 */
[----:B--2---:R-:W-:-:S04]  /*01f0*/  IMAD.WIDE.U32 R12, R13, 0x4, R8 ;  /* 0x000000040d0c7825 */ /* 0x004fc800078e0008 */
[----:B------:R-:W-:-:S04]  /*0200*/  IMAD.WIDE.U32 R14, R15, 0x4, R8 ;  /* 0x000000040f0e7825 */ /* 0x000fc800078e0008 */
[----:B------:R-:W-:-:S05]  /*0210*/  VIADD R7, R5, 0x2 ;  /* 0x0000000205077836 */ /* 0x000fca0000000000 */
[----:B------:R-:W-:Y:S02]  /*0220*/  ISETP.GT.U32.AND P0, PT, R7, R0, PT ;  /* 0x000000000700720c */ /* 0x000fe40003f04070 */
[----:B---3--:R-:W-:-:S05]  /*0230*/  MOV R17, R10 ;  /* 0x0000000a00117202 */ /* 0x008fca0000000f00 */
[----:B------:R0:W-:Y:S04]  /*0240*/  STG.E desc[UR4][R12.64], R17 ;  /* 0x000000110c007986 */ /* 0x0001e8000c101904 */
[----:B------:R0:W-:Y:S02]  /*0250*/  STG.E desc[UR4][R14.64], R11 ;  /* 0x0000000b0e007986 */ /* 0x0001e4000c101904 */
[----:B------:R-:W-:Y:S05]  /*0260*/  @!P0 BRA `(.L_x_275) ;  /* 0xfffffffc00cc8947 */ /* 0x000fea000383ffff */
.L_x_274:
[----:B------:R-:W-:Y:S05]  /*0270*/  BSYNC B0 ;  /* 0x0000000000007941 */ /* 0x000fea0003800000 */
.L_x_273:
[----:B------:R-:W-:-:S13]  /*0280*/  ISETP.GT.U32.AND P0, PT, R0, R5, PT ;  /* 0x000000050000720c */ /* 0x000fda0003f04070 */
[----:B------:R-:W-:Y:S05]  /*0290*/  @!P0 EXIT ;  /* 0x000000000000894d */ /* 0x000fea0003800000 */
[-C--:B------:R-:W-:Y:S01]  /*02a0*/  IADD3 R4, R0, -R5.reuse, RZ ;  /* 0x8000000500047210 */ /* 0x080fe20007ffe0ff */
[----:B------:R-:W-:Y:S01]  /*02b0*/  BSSY B0, `(.L_x_276) ;  /* 0x0000011000007945 */ /* 0x000fe20003800000 */
[----:B------:R-:W-:Y:S02]  /*02c0*/  MOV R7, R5 ;  /* 0x0000000500077202 */ /* 0x000fe40000000f00 */
[----:B------:R-:W-:-:S13]  /*02d0*/  LOP3.LUT P0, R4, R4, 0x3, RZ, 0xc0, !PT ;  /* 0x0000000304047812 */ /* 0x000fda000780c0ff */
[----:B------:R-:W-:Y:S05]  /*02e0*/  @!P0 BRA `(.L_x_277) ;  /* 0x0000000000348947 */ /* 0x000fea0003800000 */
[----:B0-----:R-:W0:Y:S01]  /*02f0*/  LDC R14, c[0x0][0xf68] ;  /* 0x0003da00ff0e7b82 */ /* 0x001e220000000800 */
[----:B------:R-:W-:-:S07]  /*0300*/  IMAD.MOV.U32 R7, RZ, RZ, R5 ;  /* 0x000000ffff077224 */ /* 0x000fce00078e0005 */
[----:B------:R-:W2:Y:S01]  /*0310*/  LDC.64 R12, c[0x0][0x210] ;  /* 0x00008400ff0c7b82 */ /* 0x000ea20000000a00 */
[----:B0-----:R-:W-:-:S07]  /*0320*/  IMAD R15, R5, R14, R6 ;  /* 0x0000000e050f7224 */ /* 0x001fce00078e0206 */
.L_x_278:
[----:B-1-3--:R-:W-:-:S06]  /*0330*/  IMAD.WIDE.U32 R8, R7, 0x4, R2 ;  /* 0x0000000407087825 */ /* 0x00afcc00078e0002 */
[----:B------:R-:W3:Y:S01]  /*0340*/  LDG.E R9, desc[UR4][R8.64] ;  /* 0x0000000408097981 */ /* 0x000ee2000c1e1900 */
[----:B--2---:R-:W-:Y:S01]  /*0350*/  IMAD.WIDE.U32 R10, R15, 0x4, R12 ;  /* 0x000000040f0a7825 */ /* 0x004fe200078e000c */
[----:B------:R-:W-:Y:S02]  /*0360*/  IADD3 R4, R4, -0x1, RZ ;  /* 0xffffffff04047810 */ /* 0x000fe40007ffe0ff */
[----:B------:R-:W-:Y:S02]  /*0370*/  IADD3 R7, R7, 0x1, RZ ;  /* 0x0000000107077810 */ /* 0x000fe40007ffe0ff */
[----:B------:R-:W-:Y:S02]  /*0380*/  ISETP.NE.AND P0, PT, R4, RZ, PT ;  /* 0x000000ff0400720c */ /* 0x000fe40003f05270 */
[----:B------:R-:W-:Y:S01]  /*0390*/  IADD3 R15, R15, R14, RZ ;  /* 0x0000000e0f0f7210 */ /* 0x000fe20007ffe0ff */
[----:B---3--:R3:W-:Y:S10]  /*03a0*/  STG.E desc[UR4][R10.64], R9 ;  /* 0x000000090a007986 */ /* 0x0087f4000c101904 */
[----:B------:R-:W-:Y:S05]  /*03b0*/  @P0 BRA `(.L_x_278) ;  /* 0xfffffffc00dc0947 */ /* 0x000fea000383ffff */
.L_x_277:
[----:B------:R-:W-:Y:S05]  /*03c0*/  BSYNC B0 ;  /* 0x0000000000007941 */ /* 0x000fea0003800000 */
.L_x_276:
[----:B------:R-:W-:-:S05]  /*03d0*/  LOP3.LUT R5, RZ, R5, RZ, 0x33, !PT ;  /* 0x00000005ff057212 */ /* 0x000fca00078e33ff */
[----:B------:R-:W-:-:S05]  /*03e0*/  IMAD.IADD R5, R0, 0x1, R5 ;  /* 0x0000000100057824 */ /* 0x000fca00078e0205 */
[----:B------:R-:W-:-:S13]  /*03f0*/  ISETP.GE.U32.AND P0, PT, R5, 0x3, PT ;  /* 0x000000030500780c */ /* 0x000fda0003f06070 */
[----:B------:R-:W-:Y:S05]  /*0400*/  @!P0 EXIT ;  /* 0x000000000000894d */ /* 0x000fea0003800000 */
[----:B---3--:R-:W2:Y:S01]  /*0410*/  LDC R9, c[0x0][0xf68] ;  /* 0x0003da00ff097b82 */ /* 0x008ea20000000800 */
[C---:B------:R-:W-:Y:S02]  /*0420*/  IADD3 R8, R7.reuse, 0x1, RZ ;  /* 0x0000000107087810 */ /* 0x040fe40007ffe0ff */
[C---:B------:R-:W-:Y:S02]  /*0430*/  IADD3 R10, R7.reuse, 0x2, RZ ;  /* 0x00000002070a7810 */ /* 0x040fe40007ffe0ff */
[----:B0-----:R-:W-:-:S03]  /*0440*/  IADD3 R11, R7, 0x3, RZ ;  /* 0x00000003070b7810 */ /* 0x001fc60007ffe0ff */
[----:B------:R-:W0:Y:S01]  /*0450*/  LDC.64 R4, c[0x0][0x210] ;  /* 0x00008400ff047b82 */ /* 0x000e220000000a00 */
[-CC-:B--2---:R-:W-:Y:S02]  /*0460*/  IMAD R8, R8, R9.reuse, R6.reuse ;  /* 0x0000000908087224 */ /* 0x184fe400078e0206 */
[-CC-:B------:R-:W-:Y:S02]  /*0470*/  IMAD R10, R10, R9.reuse, R6.reuse ;  /* 0x000000090a0a7224 */ /* 0x180fe400078e0206 */
[-CC-:B------:R-:W-:Y:S02]  /*0480*/  IMAD R11, R11, R9.reuse, R6.reuse ;  /* 0x000000090b0b7224 */ /* 0x180fe400078e0206 */
[----:B------:R-:W-:-:S07]  /*0490*/  IMAD R6, R7, R9, R6 ;  /* 0x0000000907067224 */ /* 0x000fce00078e0206 */
.L_x_279:
[----:B-12---:R-:W-:-:S05]  /*04a0*/  IMAD.WIDE.U32 R20, R7, 0x4, R2 ;  /* 0x0000000407147825 */ /* 0x006fca00078e0002 */
[----:B------:R-:W2:Y:S01]  /*04b0*/  LDG.E R25, desc[UR4][R20.64] ;  /* 0x0000000414197981 */ /* 0x000ea2000c1e1900 */
[----:B------:R-:W-:Y:S02]  /*04c0*/  VIADD R15, R7, 0x1 ;  /* 0x00000001070f7836 */ /* 0x000fe40000000000 */
[----:B0-----:R-:W-:-:S04]  /*04d0*/  IMAD.WIDE.U32 R12, R6, 0x4, R4 ;  /* 0x00000004060c7825 */ /* 0x001fc800078e0004 */
[----:B------:R-:W-:Y:S01]  /*04e0*/  IMAD.WIDE.U32 R14, R15, 0x4, R2 ;  /* 0x000000040f0e7825 */ /* 0x000fe200078e0002 */
[----:B------:R-:W-:Y:S01]  /*04f0*/  IADD3 R19, R7, 0x2, RZ ;  /* 0x0000000207137810 */ /* 0x000fe20007ffe0ff */
[----:B--2---:R0:W-:Y:S04]  /*0500*/  STG.E desc[UR4][R12.64], R25 ;  /* 0x000000190c007986 */ /* 0x0041e8000c101904 */
[----:B------:R-:W2:Y:S01]  /*0510*/  LDG.E R15, desc[UR4][R14.64] ;  /* 0x000000040e0f7981 */ /* 0x000ea2000c1e1900 */
[----:B------:R-:W-:-:S04]  /*0520*/  IMAD.WIDE.U32 R16, R8, 0x4, R4 ;  /* 0x0000000408107825 */ /* 0x000fc800078e0004 */
[----:B------:R-:W-:Y:S01]  /*0530*/  IMAD.WIDE.U32 R18, R19, 0x4, R2 ;  /* 0x0000000413127825 */ /* 0x000fe200078e0002 */
[----:B------:R-:W-:Y:S01]  /*0540*/  IADD3 R23, R7, 0x3, RZ ;  /* 0x0000000307177810 */ /* 0x000fe20007ffe0ff */
[----:B--2---:R2:W-:Y:S04]  /*0550*/  STG.E desc[UR4][R16.64], R15 ;  /* 0x0000000f10007986 */ /* 0x0045e8000c101904 */
[----:B------:R-:W3:Y:S01]  /*0560*/  LDG.E R19, desc[UR4][R18.64] ;  /* 0x0000000412137981 */ /* 0x000ee2000c1e1900 */
[----:B------:R-:W-:-:S04]  /*0570*/  IMAD.WIDE.U32 R20, R10, 0x4, R4 ;  /* 0x000000040a147825 */ /* 0x000fc800078e0004 */
[----:B------:R-:W-:Y:S01]  /*0580*/  IMAD.WIDE.U32 R22, R23, 0x4, R2 ;  /* 0x0000000417167825 */ /* 0x000fe200078e0002 */
[----:B---3--:R2:W-:Y:S05]  /*0590*/  STG.E desc[UR4][R20.64], R19 ;  /* 0x0000001314007986 */ /* 0x0085ea000c101904 */
[----:B------:R-:W3:Y:S01]  /*05a0*/  LDG.E R23, desc[UR4][R22.64] ;  /* 0x0000000416177981 */ /* 0x000ee2000c1e1900 */
[----:B0-----:R-:W-:Y:S01]  /*05b0*/  IMAD.WIDE.U32 R12, R11, 0x4, R4 ;  /* 0x000000040b0c7825 */ /* 0x001fe200078e0004 */
[----:B------:R-:W-:Y:S02]  /*05c0*/  IADD3 R7, R7, 0x4, RZ ;  /* 0x0000000407077810 */ /* 0x000fe40007ffe0ff */
[C---:B------:R-:W-:Y:S01]  /*05d0*/  LEA R10, R9.reuse, R10, 0x2 ;  /* 0x0000000a090a7211 */ /* 0x040fe200078e10ff */
[----:B------:R-:W-:Y:S01]  /*05e0*/  IMAD R8, R9, 0x4, R8 ;  /* 0x0000000409087824 */ /* 0x000fe200078e0208 */
[----:B------:R-:W-:-:S02]  /*05f0*/  ISETP.GE.U32.AND P0, PT, R7, R0, PT ;  /* 0x000000000700720c */ /* 0x000fc40003f06070 */
[C---:B------:R-:W-:Y:S02]  /*0600*/  LEA R11, R9.reuse, R11, 0x2 ;  /* 0x0000000b090b7211 */ /* 0x040fe400078e10ff */
[----:B------:R-:W-:Y:S01]  /*0610*/  LEA R6, R9, R6, 0x2 ;  /* 0x0000000609067211 */ /* 0x000fe200078e10ff */
[----:B---3--:R2:W-:Y:S08]  /*0620*/  STG.E desc[UR4][R12.64], R23 ;  /* 0x000000170c007986 */ /* 0x0085f0000c101904 */
[----:B------:R-:W-:Y:S05]  /*0630*/  @!P0 BRA `(.L_x_279) ;  /* 0xfffffffc00988947 */ /* 0x000fea000383ffff */
[----:B------:R-:W-:Y:S05]  /*0640*/  EXIT ;  /* 0x000000000000794d */ /* 0x000fea0003800000 */
.L_x_280:
        /* <DEDUP_REMOVED lines=11> */
.L_x_1037:


//--------------------- .text._ZN2at6native40_GLOBAL__N__2351210d_8_Shape_cu_49f7391c35CatArrayBatchedCopy_alignedK_contigINS1_10OpaqueTypeILj4EEEjLi1ELi64ELi64ELi16EEEvPT_NS1_25CatArrInputTensorMetadataIS5_T0_XT2_EXT3_EEENS1_16TensorSizeStrideIS8_Lj4EEEiS8_ --------------------------
	.section	.text._ZN2at6native40_GLOBAL__N__2351210d_8_Shape_cu_49f7391c35CatArrayBatchedCopy_alignedK_contigINS1_10OpaqueTypeILj4EEEjLi1ELi64ELi64ELi16EEEvPT_NS1_25CatArrInputTensorMetadataIS5_T0_XT2_EXT3_EEENS1_16TensorSizeStrideIS8_Lj4EEEiS8_,"ax",@progbits
	.align	128
.text._ZN2at6native40_GLOBAL__N__2351210d_8_Shape_cu_49f7391c35CatArrayBatchedCopy_alignedK_contigINS1_10OpaqueTypeILj4EEEjLi1ELi64ELi64ELi16EEEvPT_NS1_25CatArrInputTensorMetadataIS5_T0_XT2_EXT3_EEENS1_16TensorSizeStrideIS8_Lj4EEEiS8_:
        .type           _ZN2at6native40_GLOBAL__N__2351210d_8_Shape_cu_49f7391c35CatArrayBatchedCopy_alignedK_contigINS1_10OpaqueTypeILj4EEEjLi1ELi64ELi64ELi16EEEvPT_NS1_25CatArrInputTensorMetadataIS5_T0_XT2_EXT3_EEENS1_16TensorSizeStrideIS8_Lj4EEEiS8_,@function
        .size           _ZN2at6native40_GLOBAL__N__2351210d_8_Shape_cu_49f7391c35CatArrayBatchedCopy_alignedK_contigINS1_10OpaqueTypeILj4EEEjLi1ELi64ELi64ELi16EEEvPT_NS1_25CatArrInputTensorMetadataIS5_T0_XT2_EXT3_EEENS1_16TensorSizeStrideIS8_Lj4EEEiS8_,(.L_x_1038 - _ZN2at6native40_GLOBAL__N__2351210d_8_Shape_cu_49f7391c35CatArrayBatchedCopy_alignedK_contigINS1_10OpaqueTypeILj4EEEjLi1ELi64ELi64ELi16EEEvPT_NS1_25CatArrInputTensorMetadataIS5_T0_XT2_EXT3_EEENS1_16TensorSizeStrideIS8_Lj4EEEiS8_)
        .other          _ZN2at6native40_GLOBAL__N__2351210d_8_Shape_cu_49f7391c35CatArrayBatchedCopy_alignedK_contigINS1_10OpaqueTypeILj4EEEjLi1ELi64ELi64ELi16EEEvPT_NS1_25CatArrInputTensorMetadataIS5_T0_XT2_EXT3_EEENS1_16TensorSizeStrideIS8_Lj4EEEiS8_,@"STO_CUDA_ENTRY STV_DEFAULT"
_ZN2at6native40_GLOBAL__N__2351210d_8_Shape_cu_49f7391c35CatArrayBatchedCopy_alignedK_contigINS1_10OpaqueTypeILj4EEEjLi1ELi64ELi64ELi16EEEvPT_NS1_25CatArrInputTensorMetadataIS5_T0_XT2_EXT3_EEENS1_16TensorSizeStrideIS8_Lj4EEEiS8_:
        /* <DEDUP_REMOVED lines=26> */
.L_x_283:
[----:B01----:R-:W-:-:S06]  /*01a0*/  IMAD.WIDE.U32 R4, R9, 0x4, R2 ;  /* 0x0000000409047825 */ /* 0x003fcc00078e0002 */
[----:B------:R-:W3:Y:S01]  /*01b0*/  LDG.E.128 R4, desc[UR4][R4.64] ;  /* 0x0000000404047981 */ /* 0x000ee2000c1e1d00 */
[----:B------:R-:W-:Y:S02]  /*01c0*/  IMAD R13, R9, UR8, R8 ;  /* 0x00000008090d7c24 */ /* 0x000fe4000f8e0208 */
[----:B------:R-:W-:Y:S02]  /*01d0*/  IMAD R9, R20, 0x4, R9 ;  /* 0x0000000414097824 */ /* 0x000fe400078e0209 */
[C---:B------:R-:W-:Y:S02]  /*01e0*/  VIADD R15, R13.reuse, UR8 ;  /* 0x000000080d0f7c36 */ /* 0x040fe40008000000 */
[--C-:B--2---:R-:W-:Y:S01]  /*01f0*/  IMAD.WIDE.U32 R12, R13, 0x4, R10.reuse ;  /* 0x000000040d0c7825 */ /* 0x104fe200078e000a */
[----:B------:R-:W-:Y:S02]  /*0200*/  IADD3 R21, R9, 0x4, RZ ;  /* 0x0000000409157810 */ /* 0x000fe40007ffe0ff */
[C---:B------:R-:W-:Y:S01]  /*0210*/  IADD3 R17, R15.reuse, UR8, RZ ;  /* 0x000000080f117c10 */ /* 0x040fe2000fffe0ff */
[----:B------:R-:W-:Y:S01]  /*0220*/  IMAD.WIDE.U32 R14, R15, 0x4, R10 ;  /* 0x000000040f0e7825 */ /* 0x000fe200078e000a */
[----:B------:R-:W-:-:S02]  /*0230*/  ISETP.GT.U32.AND P0, PT, R21, R0, PT ;  /* 0x000000001500720c */ /* 0x000fc40003f04070 */
[C---:B------:R-:W-:Y:S01]  /*0240*/  IADD3 R19, R17.reuse, UR8, RZ ;  /* 0x0000000811137c10 */ /* 0x040fe2000fffe0ff */
[----:B------:R-:W-:-:S04]  /*0250*/  IMAD.WIDE.U32 R16, R17, 0x4, R10 ;  /* 0x0000000411107825 */ /* 0x000fc800078e000a */
[----:B------:R-:W-:Y:S01]  /*0260*/  IMAD.WIDE.U32 R18, R19, 0x4, R10 ;  /* 0x0000000413127825 */ /* 0x000fe200078e000a */
[----:B---3--:R0:W-:Y:S04]  /*0270*/  STG.E desc[UR4][R12.64], R4 ;  /* 0x000000040c007986 */ /* 0x0081e8000c101904 */
[----:B------:R0:W-:Y:S04]  /*0280*/  STG.E desc[UR4][R14.64], R5 ;  /* 0x000000050e007986 */ /* 0x0001e8000c101904 */
[----:B------:R0:W-:Y:S04]  /*0290*/  STG.E desc[UR4][R16.64], R6 ;  /* 0x0000000610007986 */ /* 0x0001e8000c101904 */
[----:B------:R0:W-:Y:S01]  /*02a0*/  STG.E desc[UR4][R18.64], R7 ;  /* 0x0000000712007986 */ /* 0x0001e2000c101904 */
[----:B------:R-:W-:Y:S05]  /*02b0*/  @!P0 BRA `(.L_x_283) ;  /* 0xfffffffc00b88947 */ /* 0x000fea000383ffff */
.L_x_282:
[----:B------:R-:W-:Y:S05]  /*02c0*/  BSYNC B0 ;  /* 0x0000000000007941 */ /* 0x000fea0003800000 */
.L_x_281:
[----:B------:R-:W-:-:S13]  /*02d0*/  ISETP.GT.U32.AND P0, PT, R0, R9, PT ;  /* 0x000000090000720c */ /* 0x000fda0003f04070 */
[----:B------:R-:W-:Y:S05]  /*02e0*/  @!P0 EXIT ;  /* 0x000000000000894d */ /* 0x000fea0003800000 */
[----:B0-----:R-:W-:Y:S01]  /*02f0*/  IADD3 R4, R0, -R9, RZ ;  /* 0x8000000900047210 */ /* 0x001fe20007ffe0ff */
[----:B------:R-:W-:Y:S01]  /*0300*/  BSSY B0, `(.L_x_284) ;  /* 0x0000017000007945 */ /* 0x000fe20003800000 */
[----:B------:R-:W-:Y:S02]  /*0310*/  IMAD.MOV.U32 R7, RZ, RZ, R9 ;  /* 0x000000ffff077224 */ /* 0x000fe400078e0009 */
[----:B------:R-:W-:-:S13]  /*0320*/  LOP3.LUT P0, R10, R4, 0x3, RZ, 0xc0, !PT ;  /* 0x00000003040a7812 */ /* 0x000fda000780c0ff */
[----:B------:R-:W-:Y:S05]  /*0330*/  @!P0 BRA `(.L_x_285) ;  /* 0x00000000004c8947 */ /* 0x000fea0003800000 */
[----:B------:R-:W0:Y:S01]  /*0340*/  LDC R14, c[0x0][0xf68] ;  /* 0x0003da00ff0e7b82 */ /* 0x000e220000000800 */
[----:B-1----:R-:W-:-:S03]  /*0350*/  IMAD.WIDE.U32 R6, R9, 0x4, R2 ;  /* 0x0000000409067825 */ /* 0x002fc600078e0002 */
[----:B------:R-:W-:Y:S01]  /*0360*/  MOV R12, R6 ;  /* 0x00000006000c7202 */ /* 0x000fe20000000f00 */
[----:B------:R-:W-:-:S03]  /*0370*/  IMAD.MOV.U32 R6, RZ, RZ, R10 ;  /* 0x000000ffff067224 */ /* 0x000fc600078e000a */
[----:B------:R-:W1:Y:S01]  /*0380*/  LDC.64 R4, c[0x0][0x210] ;  /* 0x00008400ff047b82 */ /* 0x000e620000000a00 */
[----:B------:R-:W-:Y:S02]  /*0390*/  MOV R17, R7 ;  /* 0x0000000700117202 */ /* 0x000fe40000000f00 */
[----:B------:R-:W-:Y:S01]  /*03a0*/  MOV R7, R9 ;  /* 0x0000000900077202 */ /* 0x000fe20000000f00 */
[----:B0-----:R-:W-:-:S07]  /*03b0*/  IMAD R15, R9, R14, R8 ;  /* 0x0000000e090f7224 */ /* 0x001fce00078e0208 */
.L_x_286:
[----:B0-----:R-:W-:-:S06]  /*03c0*/  MOV R13, R17 ;  /* 0x00000011000d7202 */ /* 0x001fcc0000000f00 */
[----:B------:R0:W2:Y:S01]  /*03d0*/  LDG.E R13, desc[UR4][R12.64] ;  /* 0x000000040c0d7981 */ /* 0x0000a2000c1e1900 */
[----:B-1----:R-:W-:Y:S01]  /*03e0*/  IMAD.WIDE.U32 R10, R15, 0x4, R4 ;  /* 0x000000040f0a7825 */ /* 0x002fe200078e0004 */
[----:B------:R-:W-:Y:S02]  /*03f0*/  IADD3 R7, R7, 0x1, RZ ;  /* 0x0000000107077810 */ /* 0x000fe40007ffe0ff */
[----:B------:R-:W-:Y:S01]  /*0400*/  IADD3 R15, R15, R14, RZ ;  /* 0x0000000e0f0f7210 */ /* 0x000fe20007ffe0ff */
[----:B------:R-:W-:-:S05]  /*0410*/  VIADD R6, R6, 0xffffffff ;  /* 0xffffffff06067836 */ /* 0x000fca0000000000 */
[----:B------:R-:W-:Y:S02]  /*0420*/  ISETP.NE.AND P0, PT, R6, RZ, PT ;  /* 0x000000ff0600720c */ /* 0x000fe40003f05270 */
[----:B0-----:R-:W-:-:S04]  /*0430*/  IADD3 R12, P1, R12, 0x4, RZ ;  /* 0x000000040c0c7810 */ /* 0x001fc80007f3e0ff */
[----:B------:R-:W-:Y:S01]  /*0440*/  IADD3.X R17, RZ, R17, RZ, P1, !PT ;  /* 0x00000011ff117210 */ /* 0x000fe20000ffe4ff */
[----:B--2---:R0:W-:Y:S06]  /*0450*/  STG.E desc[UR4][R10.64], R13 ;  /* 0x0000000d0a007986 */ /* 0x0041ec000c101904 */
[----:B------:R-:W-:Y:S05]  /*0460*/  @P0 BRA `(.L_x_286) ;  /* 0xfffffffc00d40947 */ /* 0x000fea000383ffff */
.L_x_285:
[----:B------:R-:W-:Y:S05]  /*0470*/  BSYNC B0 ;  /* 0x0000000000007941 */ /* 0x000fea0003800000 */
.L_x_284:
[----:B------:R-:W-:-:S05]  /*0480*/  LOP3.LUT R5, RZ, R9, RZ, 0x33, !PT ;  /* 0x00000009ff057212 */ /* 0x000fca00078e33ff */
[----:B------:R-:W-:-:S05]  /*0490*/  IMAD.IADD R5, R0, 0x1, R5 ;  /* 0x0000000100057824 */ /* 0x000fca00078e0205 */
[----:B------:R-:W-:-:S13]  /*04a0*/  ISETP.GE.U32.AND P0, PT, R5, 0x3, PT ;  /* 0x000000030500780c */ /* 0x000fda0003f06070 */
[----:B------:R-:W-:Y:S05]  /*04b0*/  @!P0 EXIT ;  /* 0x000000000000894d */ /* 0x000fea0003800000 */
[----:B------:R-:W2:Y:S01]  /*04c0*/  LDC R9, c[0x0][0xf68] ;  /* 0x0003da00ff097b82 */ /* 0x000ea20000000800 */
[C---:B------:R-:W-:Y:S02]  /*04d0*/  IADD3 R6, R7.reuse, 0x1, RZ ;  /* 0x0000000107067810 */ /* 0x040fe40007ffe0ff */
[C---:B0-----:R-:W-:Y:S02]  /*04e0*/  IADD3 R10, R7.reuse, 0x2, RZ ;  /* 0x00000002070a7810 */ /* 0x041fe40007ffe0ff */
[----:B------:R-:W-:-:S03]  /*04f0*/  IADD3 R11, R7, 0x3, RZ ;  /* 0x00000003070b7810 */ /* 0x000fc60007ffe0ff */
[----:B------:R-:W0:Y:S01]  /*0500*/  LDC.64 R4, c[0x0][0x210] ;  /* 0x00008400ff047b82 */ /* 0x000e220000000a00 */
[-CC-:B--2---:R-:W-:Y:S02]  /*0510*/  IMAD R6, R6, R9.reuse, R8.reuse ;  /* 0x0000000906067224 */ /* 0x184fe400078e0208 */
[-CC-:B------:R-:W-:Y:S02]  /*0520*/  IMAD R10, R10, R9.reuse, R8.reuse ;  /* 0x000000090a0a7224 */ /* 0x180fe400078e0208 */
[-CC-:B------:R-:W-:Y:S02]  /*0530*/  IMAD R11, R11, R9.reuse, R8.reuse ;  /* 0x000000090b0b7224 */ /* 0x180fe400078e0208 */
[----:B------:R-:W-:-:S07]  /*0540*/  IMAD R8, R7, R9, R8 ;  /* 0x0000000907087224 */ /* 0x000fce00078e0208 */
.L_x_287:
        /* <DEDUP_REMOVED lines=27> */
.L_x_288:
        /* <DEDUP_REMOVED lines=16> */
.L_x_1038:


//--------------------- .text._ZN2at6native40_GLOBAL__N__2351210d_8_Shape_cu_49f7391c30CatArrayBatchedCopy_vectorizedINS1_10OpaqueTypeILj4EEEjLi1ELi64ELi64ELi16ELi4EEEvPcNS1_25CatArrInputTensorMetadataIT_T0_XT2_EXT3_EEENS1_16TensorSizeStrideIS8_Lj4EEEiS8_ --------------------------
	.section	.text._ZN2at6native40_GLOBAL__N__2351210d_8_Shape_cu_49f7391c30CatArrayBatchedCopy_vectorizedINS1_10OpaqueTypeILj4EEEjLi1ELi64ELi64ELi16ELi4EEEvPcNS1_25CatArrInputTensorMetadataIT_T0_XT2_EXT3_EEENS1_16TensorSizeStrideIS8_Lj4EEEiS8_,"ax",@progbits
	.align	128
.text._ZN2at6native40_GLOBAL__N__2351210d_8_Shape_cu_49f7391c30CatArrayBatchedCopy_vectorizedINS1_10OpaqueTypeILj4EEEjLi1ELi64ELi64ELi16ELi4EEEvPcNS1_25CatArrInputTensorMetadataIT_T0_XT2_EXT3_EEENS1_16TensorSizeStrideIS8_Lj4EEEiS8_:
        .type           _ZN2at6native40_GLOBAL__N__2351210d_8_Shape_cu_49f7391c30CatArrayBatchedCopy_vectorizedINS1_10OpaqueTypeILj4EEEjLi1ELi64ELi64ELi16ELi4EEEvPcNS1_25CatArrInputTensorMetadataIT_T0_XT2_EXT3_EEENS1_16TensorSizeStrideIS8_Lj4EEEiS8_,@function
        .size           _ZN2at6native40_GLOBAL__N__2351210d_8_Shape_cu_49f7391c30CatArrayBatchedCopy_vectorizedINS1_10OpaqueTypeILj4EEEjLi1ELi64ELi64ELi16ELi4EEEvPcNS1_25CatArrInputTensorMetadataIT_T0_XT2_EXT3_EEENS1_16TensorSizeStrideIS8_Lj4EEEiS8_,(.L_x_1039 - _ZN2at6native40_GLOBAL__N__2351210d_8_Shape_cu_49f7391c30CatArrayBatchedCopy_vectorizedINS1_10OpaqueTypeILj4EEEjLi1ELi64ELi64ELi16ELi4EEEvPcNS1_25CatArrInputTensorMetadataIT_T0_XT2_EXT3_EEENS1_16TensorSizeStrideIS8_Lj4EEEiS8_)
        .other          _ZN2at6native40_GLOBAL__N__2351210d_8_Shape_cu_49f7391c30CatArrayBatchedCopy_vectorizedINS1_10OpaqueTypeILj4EEEjLi1ELi64ELi64ELi16ELi4EEEvPcNS1_25CatArrInputTensorMetadataIT_T0_XT2_EXT3_EEENS1_16TensorSizeStrideIS8_Lj4EEEiS8_,@"STO_CUDA_ENTRY STV_DEFAULT"
_ZN2at6native40_GLOBAL__N__2351210d_8_Shape_cu_49f7391c30CatArrayBatchedCopy_vectorizedINS1_10OpaqueTypeILj4EEEjLi1ELi64ELi64ELi16ELi4EEEvPcNS1_25CatArrInputTensorMetadataIT_T0_XT2_EXT3_EEENS1_16TensorSizeStrideIS8_Lj4EEEiS8_:
        /* <DEDUP_REMOVED lines=8> */
[----:B-1----:R-:W-:Y:S01]  /*0080*/  IMAD R0, R0, UR4, R3 ;  /* 0x0000000400007c24 */ /* 0x002fe2000f8e0203 */
[----:B0-----:R-:W-:-:S04]  /*0090*/  SHF.R.U32.HI R11, RZ, 0x2, R2 ;  /* 0x00000002ff0b7819 */ /* 0x001fc80000011602 */
[----:B------:R-:W-:-:S13]  /*00a0*/  ISETP.GE.U32.AND P0, PT, R0, R11, PT ;  /* 0x0000000b0000720c */ /* 0x000fda0003f06070 */
        /* <DEDUP_REMOVED lines=11> */
.L_x_289:
[----:B01----:R-:W-:-:S06]  /*0160*/  IMAD.WIDE.U32 R4, R0, 0x10, R2 ;  /* 0x0000001000047825 */ /* 0x003fcc00078e0002 */
[----:B------:R-:W2:Y:S01]  /*0170*/  LDG.E.128 R4, desc[UR6][R4.64] ;  /* 0x0000000604047981 */ /* 0x000ea2000c1e1d00 */
[C---:B------:R-:W-:Y:S02]  /*0180*/  IMAD R9, R0.reuse, UR5, RZ ;  /* 0x0000000500097c24 */ /* 0x040fe4000f8e02ff */
[----:B------:R-:W-:-:S03]  /*0190*/  VIADD R0, R0, UR4 ;  /* 0x0000000400007c36 */ /* 0x000fc60008000000 */
        /* <DEDUP_REMOVED lines=8> */
.L_x_290:
        /* <DEDUP_REMOVED lines=14> */
.L_x_1039:


//--------------------- .text._ZN2at6native40_GLOBAL__N__2351210d_8_Shape_cu_49f7391c19CatArrayBatchedCopyINS1_10OpaqueTypeILj2EEEjLi4ELi64ELi64EEEvPT_NS1_25CatArrInputTensorMetadataIS5_T0_XT2_EXT3_EEENS1_16TensorSizeStrideIS8_Lj4EEEiS8_ --------------------------
	.section	.text._ZN2at6native40_GLOBAL__N__2351210d_8_Shape_cu_49f7391c19CatArrayBatchedCopyINS1_10OpaqueTypeILj2EEEjLi4ELi64ELi64EEEvPT_NS1_25CatArrInputTensorMetadataIS5_T0_XT2_EXT3_EEENS1_16TensorSizeStrideIS8_Lj4EEEiS8_,"ax",@progbits
	.align	128
.text._ZN2at6native40_GLOBAL__N__2351210d_8_Shape_cu_49f7391c19CatArrayBatchedCopyINS1_10OpaqueTypeILj2EEEjLi4ELi64ELi64EEEvPT_NS1_25CatArrInputTensorMetadataIS5_T0_XT2_EXT3_EEENS1_16TensorSizeStrideIS8_Lj4EEEiS8_:
        .type           _ZN2at6native40_GLOBAL__N__2351210d_8_Shape_cu_49f7391c19CatArrayBatchedCopyINS1_10OpaqueTypeILj2EEEjLi4ELi64ELi64EEEvPT_NS1_25CatArrInputTensorMetadataIS5_T0_XT2_EXT3_EEENS1_16TensorSizeStrideIS8_Lj4EEEiS8_,@function
        .size           _ZN2at6native40_GLOBAL__N__2351210d_8_Shape_cu_49f7391c19CatArrayBatchedCopyINS1_10OpaqueTypeILj2EEEjLi4ELi64ELi64EEEvPT_NS1_25CatArrInputTensorMetadataIS5_T0_XT2_EXT3_EEENS1_16TensorSizeStrideIS8_Lj4EEEiS8_,(.L_x_1040 - _ZN2at6native40_GLOBAL__N__2351210d_8_Shape_cu_49f7391c19CatArrayBatchedCopyINS1_10OpaqueTypeILj2EEEjLi4ELi64ELi64EEEvPT_NS1_25CatArrInputTensorMetadataIS5_T0_XT2_EXT3_EEENS1_16TensorSizeStrideIS8_Lj4EEEiS8_)
        .other          _ZN2at6native40_GLOBAL__N__2351210d_8_Shape_cu_49f7391c19CatArrayBatchedCopyINS1_10OpaqueTypeILj2EEEjLi4ELi64ELi64EEEvPT_NS1_25CatArrInputTensorMetadataIS5_T0_XT2_EXT3_EEENS1_16TensorSizeStrideIS8_Lj4EEEiS8_,@"STO_CUDA_ENTRY STV_DEFAULT"
_ZN2at6native40_GLOBAL__N__2351210d_8_Shape_cu_49f7391c19CatArrayBatchedCopyINS1_10OpaqueTypeILj2EEEjLi4ELi64ELi64EEEvPT_NS1_25CatArrInputTensorMetadataIS5_T0_XT2_EXT3_EEENS1_16TensorSizeStrideIS8_Lj4EEEiS8_:
        /* <DEDUP_REMOVED lines=66> */
.L_x_293:
[----:B0-----:R-:W-:-:S04]  /*0420*/  IMAD.MOV.U32 R11, RZ, RZ, 0x2 ;  /* 0x00000002ff0b7424 */ /* 0x001fc800078e00ff */
[----:B------:R-:W-:-:S06]  /*0430*/  IMAD.WIDE.U32 R10, R0, R11, UR4 ;  /* 0x00000004000a7e25 */ /* 0x000fcc000f8e000b */
[----:B------:R0:W2:Y:S01]  /*0440*/  LDG.E.U16 R10, desc[UR20][R10.64] ;  /* 0x000000140a0a7981 */ /* 0x0000a2000c1e1500 */
        /* <DEDUP_REMOVED lines=36> */
[----:B------:R-:W-:-:S04]  /*0690*/  IMAD R12, R13, UR10, R12 ;  /* 0x0000000a0d0c7c24 */ /* 0x000fc8000f8e020c */
[----:B------:R-:W-:Y:S02]  /*06a0*/  IMAD R12, R12, UR15, R11 ;  /* 0x0000000f0c0c7c24 */ /* 0x000fe4000f8e020b */
[----:B------:R-:W-:Y:S02]  /*06b0*/  IMAD.U32 R11, RZ, RZ, UR11 ;  /* 0x0000000bff0b7e24 */ /* 0x000fe4000f8e00ff */
[----:B------:R-:W-:-:S04]  /*06c0*/  IMAD R12, R15, UR14, R12 ;  /* 0x0000000e0f0c7c24 */ /* 0x000fc8000f8e020c */
[----:B------:R-:W-:Y:S01]  /*06d0*/  IMAD R11, R11, UR6, R12 ;  /* 0x000000060b0b7c24 */ /* 0x000fe2000f8e020c */
[----:B--2---:R-:W-:-:S03]  /*06e0*/  PRMT R13, R10, 0x7710, RZ ;  /* 0x000077100a0d7816 */ /* 0x004fc600000000ff */
[----:B-1----:R-:W-:-:S05]  /*06f0*/  IMAD.WIDE.U32 R10, R11, 0x2, R2 ;  /* 0x000000020b0a7825 */ /* 0x002fca00078e0002 */
[----:B------:R0:W-:Y:S01]  /*0700*/  STG.E.U16 desc[UR20][R10.64], R13 ;  /* 0x0000000d0a007986 */ /* 0x0001e2000c101514 */
[----:B------:R-:W-:Y:S05]  /*0710*/  @!P3 BRA `(.L_x_293) ;  /* 0xfffffffc0040b947 */ /* 0x000fea000383ffff */
[----:B------:R-:W-:Y:S05]  /*0720*/  BSYNC B0 ;  /* 0x0000000000007941 */ /* 0x000fea0003800000 */
.L_x_292:
[----:B------:R-:W-:Y:S05]  /*0730*/  EXIT ;  /* 0x000000000000794d */ /* 0x000fea0003800000 */
.L_x_291:
        /* <DEDUP_REMOVED lines=8> */
[----:B------:R-:W1:Y:S01]  /*07c0*/  I2F.U32.RP R4, UR9 ;  /* 0x0000000900047d06 */ /* 0x000e620008209000 */
        /* <DEDUP_REMOVED lines=14> */
[----:B------:R-:W-:-:S07]  /*08b0*/  LOP3.LUT R16, RZ, UR11, RZ, 0x33, !PT ;  /* 0x0000000bff107c12 */ /* 0x000fce000f8e33ff */
[----:B------:R-:W-:Y:S08]  /*08c0*/  I2F.U32.RP R6, UR14 ;  /* 0x0000000e00067d06 */ /* 0x000ff00008209000 */
[----:B0-----:R-:W0:Y:S08]  /*08d0*/  MUFU.RCP R3, R3 ;  /* 0x0000000300037308 */ /* 0x001e300000001000 */
[----:B------:R-:W-:Y:S08]  /*08e0*/  I2F.U32.RP R8, UR17 ;  /* 0x0000001100087d06 */ /* 0x000ff00008209000 */
[----:B-1----:R-:W1:Y:S01]  /*08f0*/  MUFU.RCP R4, R4 ;  /* 0x0000000400047308 */ /* 0x002e620000001000 */
[----:B0-----:R-:W-:-:S07]  /*0900*/  VIADD R7, R3, 0xffffffe ;  /* 0x0ffffffe03077836 */ /* 0x001fce0000000000 */
[----:B------:R-:W0:Y:S08]  /*0910*/  MUFU.RCP R10, R10 ;  /* 0x0000000a000a7308 */ /* 0x000e300000001000 */
[----:B------:R-:W2:Y:S01]  /*0920*/  MUFU.RCP R2, R2 ;  /* 0x0000000200027308 */ /* 0x000ea20000001000 */
[----:B-1----:R-:W-:-:S07]  /*0930*/  IADD3 R5, R4, 0xffffffe, RZ ;  /* 0x0ffffffe04057810 */ /* 0x002fce0007ffe0ff */
[----:B------:R-:W1:Y:S01]  /*0940*/  MUFU.RCP R6, R6 ;  /* 0x0000000600067308 */ /* 0x000e620000001000 */
[----:B0-----:R-:W-:-:S07]  /*0950*/  VIADD R9, R10, 0xffffffe ;  /* 0x0ffffffe0a097836 */ /* 0x001fce0000000000 */
[----:B------:R-:W0:Y:S01]  /*0960*/  MUFU.RCP R8, R8 ;  /* 0x0000000800087308 */ /* 0x000e220000001000 */
[----:B--2---:R-:W-:Y:S01]  /*0970*/  IADD3 R10, R2, 0xffffffe, RZ ;  /* 0x0ffffffe020a7810 */ /* 0x004fe20007ffe0ff */
[----:B------:R-:W-:-:S06]  /*0980*/  IMAD R2, RZ, RZ, -UR9 ;  /* 0x80000009ff027e24 */ /* 0x000fcc000f8e02ff */
[----:B------:R-:W2:Y:S01]  /*0990*/  F2I.FTZ.U32.TRUNC.NTZ R7, R7 ;  /* 0x0000000700077305 */ /* 0x000ea2000021f000 */
[----:B-1----:R-:W-:Y:S01]  /*09a0*/  VIADD R12, R6, 0xffffffe ;  /* 0x0ffffffe060c7836 */ /* 0x002fe20000000000 */
[----:B------:R-:W-:-:S06]  /*09b0*/  HFMA2.MMA R6, -RZ, RZ, 0, 0 ;  /* 0x00000000ff067435 */ /* 0x000fcc00000001ff */
[----:B------:R-:W1:Y:S01]  /*09c0*/  F2I.FTZ.U32.TRUNC.NTZ R3, R5 ;  /* 0x0000000500037305 */ /* 0x000e62000021f000 */
[----:B0-----:R-:W-:Y:S02]  /*09d0*/  IADD3 R4, R8, 0xffffffe, RZ ;  /* 0x0ffffffe08047810 */ /* 0x001fe40007ffe0ff */
[----:B------:R-:W-:Y:S01]  /*09e0*/  IADD3 R8, RZ, -UR10, RZ ;  /* 0x8000000aff087c10 */ /* 0x000fe2000fffe0ff */
[----:B--2---:R-:W-:-:S04]  /*09f0*/  IMAD R15, R15, R7, RZ ;  /* 0x000000070f0f7224 */ /* 0x004fc800078e02ff */
[----:B------:R0:W2:Y:S01]  /*0a00*/  F2I.FTZ.U32.TRUNC.NTZ R11, R10 ;  /* 0x0000000a000b7305 */ /* 0x0000a2000021f000 */
[----:B------:R-:W-:-:S04]  /*0a10*/  IMAD.HI.U32 R7, R7, R15, R6 ;  /* 0x0000000f07077227 */ /* 0x000fc800078e0006 */
[----:B-1----:R-:W-:-:S03]  /*0a20*/  IMAD R15, R2, R3, RZ ;  /* 0x00000003020f7224 */ /* 0x002fc600078e02ff */
[----:B------:R-:W1:Y:S01]  /*0a30*/  F2I.FTZ.U32.TRUNC.NTZ R9, R9 ;  /* 0x0000000900097305 */ /* 0x000e62000021f000 */
[----:B------:R-:W-:Y:S02]  /*0a40*/  IMAD.MOV.U32 R2, RZ, RZ, RZ ;  /* 0x000000ffff027224 */ /* 0x000fe400078e00ff */
[----:B0-----:R-:W-:Y:S02]  /*0a50*/  IMAD R10, RZ, RZ, -UR11 ;  /* 0x8000000bff0a7e24 */ /* 0x001fe4000f8e02ff */
[----:B------:R-:W-:-:S03]  /*0a60*/  IMAD.HI.U32 R6, R3, R15, R2 ;  /* 0x0000000f03067227 */ /* 0x000fc600078e0002 */
[----:B------:R0:W3:Y:S01]  /*0a70*/  F2I.FTZ.U32.TRUNC.NTZ R5, R4 ;  /* 0x0000000400057305 */ /* 0x0000e2000021f000 */
[----:B--2---:R-:W-:Y:S01]  /*0a80*/  IMAD R3, R10, R11, RZ ;  /* 0x0000000b0a037224 */ /* 0x004fe200078e02ff */
[----:B------:R-:W-:Y:S01]  /*0a90*/  HFMA2.MMA R10, -RZ, RZ, 0, 0 ;  /* 0x00000000ff0a7435 */ /* 0x000fe200000001ff */
[----:B-1----:R-:W-:Y:S01]  /*0aa0*/  IMAD R15, R8, R9, RZ ;  /* 0x00000009080f7224 */ /* 0x002fe200078e02ff */
[----:B------:R-:W-:-:S04]  /*0ab0*/  MOV R8, RZ ;  /* 0x000000ff00087202 */ /* 0x000fc80000000f00 */
[----:B------:R1:W2:Y:S01]  /*0ac0*/  F2I.FTZ.U32.TRUNC.NTZ R13, R12 ;  /* 0x0000000c000d7305 */ /* 0x0002a2000021f000 */
[----:B0-----:R-:W-:Y:S01]  /*0ad0*/  HFMA2.MMA R4, -RZ, RZ, 0, 0 ;  /* 0x00000000ff047435 */ /* 0x001fe200000001ff */
[----:B------:R-:W-:-:S04]  /*0ae0*/  IMAD.HI.U32 R8, R9, R15, R8 ;  /* 0x0000000f09087227 */ /* 0x000fc800078e0008 */
[----:B---3--:R-:W-:Y:S01]  /*0af0*/  IMAD R2, R5, UR17, RZ ;  /* 0x0000001105027c24 */ /* 0x008fe2000f8e02ff */
[----:B-1----:R-:W-:Y:S01]  /*0b00*/  MOV R12, RZ ;  /* 0x000000ff000c7202 */ /* 0x002fe20000000f00 */
[----:B------:R-:W-:-:S04]  /*0b10*/  IMAD.HI.U32 R9, R11, R3, R10 ;  /* 0x000000030b097227 */ /* 0x000fc800078e000a */
[----:B------:R-:W-:Y:S02]  /*0b20*/  IMAD.MOV R11, RZ, RZ, -R2 ;  /* 0x000000ffff0b7224 */ /* 0x000fe400078e0a02 */
[----:B------:R-:W0:Y:S01]  /*0b30*/  LDC.64 R2, c[0x0][0x210] ;  /* 0x00008400ff027b82 */ /* 0x000e220000000a00 */
[----:B--2---:R-:W-:Y:S01]  /*0b40*/  IMAD R15, R17, R13, RZ ;  /* 0x0000000d110f7224 */ /* 0x004fe200078e02ff */
[----:B------:R-:W-:-:S03]  /*0b50*/  LOP3.LUT R17, RZ, UR14, RZ, 0x33, !PT ;  /* 0x0000000eff117c12 */ /* 0x000fc6000f8e33ff */
[----:B------:R-:W-:Y:S01]  /*0b60*/  IMAD.HI.U32 R10, R13, R15, R12 ;  /* 0x0000000f0d0a7227 */ /* 0x000fe200078e000c */
[----:B------:R-:W-:Y:S02]  /*0b70*/  LOP3.LUT R13, RZ, UR8, RZ, 0x33, !PT ;  /* 0x00000008ff0d7c12 */ /* 0x000fe4000f8e33ff */
[----:B------:R-:W-:Y:S01]  /*0b80*/  LOP3.LUT R15, RZ, UR10, RZ, 0x33, !PT ;  /* 0x0000000aff0f7c12 */ /* 0x000fe2000f8e33ff */
[----:B------:R-:W-:Y:S01]  /*0b90*/  IMAD.HI.U32 R12, R5, R11, R4 ;  /* 0x0000000b050c7227 */ /* 0x000fe200078e0004 */
[----:B------:R-:W-:-:S07]  /*0ba0*/  LOP3.LUT R11, RZ, UR17, RZ, 0x33, !PT ;  /* 0x00000011ff0b7c12 */ /* 0x000fce000f8e33ff */
.L_x_295:
        /* <DEDUP_REMOVED lines=81> */
[----:B0-----:R-:W-:Y:S01]  /*10c0*/  IMAD.WIDE.U32 R4, R5, 0x2, R2 ;  /* 0x0000000205047825 */ /* 0x001fe200078e0002 */
[----:B--2---:R-:W-:-:S05]  /*10d0*/  PRMT R19, R18, 0x7710, RZ ;  /* 0x0000771012137816 */ /* 0x004fca00000000ff */
[----:B------:R1:W-:Y:S01]  /*10e0*/  STG.E.U16 desc[UR20][R4.64], R19 ;  /* 0x0000001304007986 */ /* 0x0003e2000c101514 */
[----:B------:R-:W-:Y:S05]  /*10f0*/  @!P6 BRA `(.L_x_295) ;  /* 0xfffffff800ace947 */ /* 0x000fea000383ffff */
[----:B------:R-:W-:Y:S05]  /*1100*/  BSYNC B0 ;  /* 0x0000000000007941 */ /* 0x000fea0003800000 */
.L_x_294:
[----:B------:R-:W-:Y:S05]  /*1110*/  EXIT ;  /* 0x000000000000794d */ /* 0x000fea0003800000 */
.L_x_296:
        /* <DEDUP_REMOVED lines=14> */
.L_x_1040:


//--------------------- .text._ZN2at6native40_GLOBAL__N__2351210d_8_Shape_cu_49f7391c26CatArrayBatchedCopy_contigINS1_10OpaqueTypeILj2EEEjLi4ELi64ELi64EEEvPT_NS1_25CatArrInputTensorMetadataIS5_T0_XT2_EXT3_EEENS1_16TensorSizeStrideIS8_Lj4EEEiS8_ --------------------------
	.section	.text._ZN2at6native40_GLOBAL__N__2351210d_8_Shape_cu_49f7391c26CatArrayBatchedCopy_contigINS1_10OpaqueTypeILj2EEEjLi4ELi64ELi64EEEvPT_NS1_25CatArrInputTensorMetadataIS5_T0_XT2_EXT3_EEENS1_16TensorSizeStrideIS8_Lj4EEEiS8_,"ax",@progbits
	.align	128
.text._ZN2at6native40_GLOBAL__N__2351210d_8_Shape_cu_49f7391c26CatArrayBatchedCopy_contigINS1_10OpaqueTypeILj2EEEjLi4ELi64ELi64EEEvPT_NS1_25CatArrInputTensorMetadataIS5_T0_XT2_EXT3_EEENS1_16TensorSizeStrideIS8_Lj4EEEiS8_:
        .type           _ZN2at6native40_GLOBAL__N__2351210d_8_Shape_cu_49f7391c26CatArrayBatchedCopy_contigINS1_10OpaqueTypeILj2EEEjLi4ELi64ELi64EEEvPT_NS1_25CatArrInputTensorMetadataIS5_T0_XT2_EXT3_EEENS1_16TensorSizeStrideIS8_Lj4EEEiS8_,@function
        .size           _ZN2at6native40_GLOBAL__N__2351210d_8_Shape_cu_49f7391c26CatArrayBatchedCopy_contigINS1_10OpaqueTypeILj2EEEjLi4ELi64ELi64EEEvPT_NS1_25CatArrInputTensorMetadataIS5_T0_XT2_EXT3_EEENS1_16TensorSizeStrideIS8_Lj4EEEiS8_,(.L_x_1041 - _ZN2at6native40_GLOBAL__N__2351210d_8_Shape_cu_49f7391c26CatArrayBatchedCopy_contigINS1_10OpaqueTypeILj2EEEjLi4ELi64ELi64EEEvPT_NS1_25CatArrInputTensorMetadataIS5_T0_XT2_EXT3_EEENS1_16TensorSizeStrideIS8_Lj4EEEiS8_)
        .other          _ZN2at6native40_GLOBAL__N__2351210d_8_Shape_cu_49f7391c26CatArrayBatchedCopy_contigINS1_10OpaqueTypeILj2EEEjLi4ELi64ELi64EEEvPT_NS1_25CatArrInputTensorMetadataIS5_T0_XT2_EXT3_EEENS1_16TensorSizeStrideIS8_Lj4EEEiS8_,@"STO_CUDA_ENTRY STV_DEFAULT"
_ZN2at6native40_GLOBAL__N__2351210d_8_Shape_cu_49f7391c26CatArrayBatchedCopy_contigINS1_10OpaqueTypeILj2EEEjLi4ELi64ELi64EEEvPT_NS1_25CatArrInputTensorMetadataIS5_T0_XT2_EXT3_EEENS1_16TensorSizeStrideIS8_Lj4EEEiS8_:
        /* <DEDUP_REMOVED lines=45> */
[----:B----4-:R-:W-:Y:S01]  /*02d0*/  HFMA2.MMA R12, -RZ, RZ, 0, 0 ;  /* 0x00000000ff0c7435 */ /* 0x010fe200000001ff */
[----:B------:R-:W1:Y:S01]  /*02e0*/  LDC.64 R4, c[0x0][0x210] ;  /* 0x00008400ff047b82 */ /* 0x000e620000000a00 */
[----:B-----5:R-:W-:-:S04]  /*02f0*/  IMAD R17, R17, R13, RZ ;  /* 0x0000000d11117224 */ /* 0x020fc800078e02ff */
[----:B------:R4:W5:Y:S01]  /*0300*/  F2I.FTZ.U32.TRUNC.NTZ R7, R6 ;  /* 0x0000000600077305 */ /* 0x000962000021f000 */
[----:B---3--:R-:W-:-:S03]  /*0310*/  MOV R14, RZ ;  /* 0x000000ff000e7202 */ /* 0x008fc60000000f00 */
        /* <DEDUP_REMOVED lines=10> */
.L_x_297:
[----:B0-----:R-:W-:-:S06]  /*03c0*/  IMAD.WIDE.U32 R6, R19, 0x2, R2 ;  /* 0x0000000213067825 */ /* 0x001fcc00078e0002 */
[----:B------:R0:W2:Y:S01]  /*03d0*/  LDG.E.U16 R6, desc[UR6][R6.64] ;  /* 0x0000000606067981 */ /* 0x0000a2000c1e1500 */
        /* <DEDUP_REMOVED lines=10> */
[----:B0-----:R-:W-:-:S05]  /*0480*/  IADD3 R7, -R18, RZ, RZ ;  /* 0x000000ff12077210 */ /* 0x001fca0007ffe1ff */
        /* <DEDUP_REMOVED lines=28> */
[----:B------:R-:W-:Y:S01]  /*0650*/  IMAD R7, R20, UR10, R7 ;  /* 0x0000000a14077c24 */ /* 0x000fe2000f8e0207 */
[----:B--2---:R-:W-:-:S03]  /*0660*/  PRMT R21, R6, 0x7710, RZ ;  /* 0x0000771006157816 */ /* 0x004fc600000000ff */
[----:B-1----:R-:W-:-:S05]  /*0670*/  IMAD.WIDE.U32 R6, R7, 0x2, R4 ;  /* 0x0000000207067825 */ /* 0x002fca00078e0004 */
[----:B------:R0:W-:Y:S01]  /*0680*/  STG.E.U16 desc[UR6][R6.64], R21 ;  /* 0x0000001506007986 */ /* 0x0001e2000c101506 */
[----:B------:R-:W-:Y:S05]  /*0690*/  @!P3 BRA `(.L_x_297) ;  /* 0xfffffffc0048b947 */ /* 0x000fea000383ffff */
[----:B------:R-:W-:Y:S05]  /*06a0*/  EXIT ;  /* 0x000000000000794d */ /* 0x000fea0003800000 */
.L_x_298:
        /* <DEDUP_REMOVED lines=13> */
.L_x_1041:


//--------------------- .text._ZN2at6native40_GLOBAL__N__2351210d_8_Shape_cu_49f7391c35CatArrayBatchedCopy_alignedK_contigINS1_10OpaqueTypeILj2EEEjLi4ELi64ELi64ELi8EEEvPT_NS1_25CatArrInputTensorMetadataIS5_T0_XT2_EXT3_EEENS1_16TensorSizeStrideIS8_Lj4EEEiS8_ --------------------------
	.section	.text._ZN2at6native40_GLOBAL__N__2351210d_8_Shape_cu_49f7391c35CatArrayBatchedCopy_alignedK_contigINS1_10OpaqueTypeILj2EEEjLi4ELi64ELi64ELi8EEEvPT_NS1_25CatArrInputTensorMetadataIS5_T0_XT2_EXT3_EEENS1_16TensorSizeStrideIS8_Lj4EEEiS8_,"ax",@progbits
	.align	128
.text._ZN2at6native40_GLOBAL__N__2351210d_8_Shape_cu_49f7391c35CatArrayBatchedCopy_alignedK_contigINS1_10OpaqueTypeILj2EEEjLi4ELi64ELi64ELi8EEEvPT_NS1_25CatArrInputTensorMetadataIS5_T0_XT2_EXT3_EEENS1_16TensorSizeStrideIS8_Lj4EEEiS8_:
        .type           _ZN2at6native40_GLOBAL__N__2351210d_8_Shape_cu_49f7391c35CatArrayBatchedCopy_alignedK_contigINS1_10OpaqueTypeILj2EEEjLi4ELi64ELi64ELi8EEEvPT_NS1_25CatArrInputTensorMetadataIS5_T0_XT2_EXT3_EEENS1_16TensorSizeStrideIS8_Lj4EEEiS8_,@function
        .size           _ZN2at6native40_GLOBAL__N__2351210d_8_Shape_cu_49f7391c35CatArrayBatchedCopy_alignedK_contigINS1_10OpaqueTypeILj2EEEjLi4ELi64ELi64ELi8EEEvPT_NS1_25CatArrInputTensorMetadataIS5_T0_XT2_EXT3_EEENS1_16TensorSizeStrideIS8_Lj4EEEiS8_,(.L_x_1042 - _ZN2at6native40_GLOBAL__N__2351210d_8_Shape_cu_49f7391c35CatArrayBatchedCopy_alignedK_contigINS1_10OpaqueTypeILj2EEEjLi4ELi64ELi64ELi8EEEvPT_NS1_25CatArrInputTensorMetadataIS5_T0_XT2_EXT3_EEENS1_16TensorSizeStrideIS8_Lj4EEEiS8_)
        .other          _ZN2at6native40_GLOBAL__N__2351210d_8_Shape_cu_49f7391c35CatArrayBatchedCopy_alignedK_contigINS1_10OpaqueTypeILj2EEEjLi4ELi64ELi64ELi8EEEvPT_NS1_25CatArrInputTensorMetadataIS5_T0_XT2_EXT3_EEENS1_16TensorSizeStrideIS8_Lj4EEEiS8_,@"STO_CUDA_ENTRY STV_DEFAULT"
_ZN2at6native40_GLOBAL__N__2351210d_8_Shape_cu_49f7391c35CatArrayBatchedCopy_alignedK_contigINS1_10OpaqueTypeILj2EEEjLi4ELi64ELi64ELi8EEEvPT_NS1_25CatArrInputTensorMetadataIS5_T0_XT2_EXT3_EEENS1_16TensorSizeStrideIS8_Lj4EEEiS8_:
        /* <DEDUP_REMOVED lines=35> */
.L_x_301:
[----:B0-----:R-:W0:Y:S01]  /*0230*/  I2F.U32.RP R4, R10 ;  /* 0x0000000a00047306 */ /* 0x001e220000209000 */
[-C--:B------:R-:W-:Y:S01]  /*0240*/  IADD3 R5, RZ, -R10.reuse, RZ ;  /* 0x8000000aff057210 */ /* 0x080fe20007ffe0ff */
[----:B------:R-:W-:Y:S01]  /*0250*/  IMAD.MOV.U32 R22, RZ, RZ, RZ ;  /* 0x000000ffff167224 */ /* 0x000fe200078e00ff */
[C---:B------:R-:W-:Y:S01]  /*0260*/  IADD3 R15, R9.reuse, 0x1, RZ ;  /* 0x00000001090f7810 */ /* 0x040fe20007ffe0ff */
[----:B------:R-:W-:Y:S01]  /*0270*/  VIADD R17, R9, 0x2 ;  /* 0x0000000209117836 */ /* 0x000fe20000000000 */
[----:B------:R-:W-:Y:S02]  /*0280*/  ISETP.NE.U32.AND P0, PT, R10, RZ, PT ;  /* 0x000000ff0a00720c */ /* 0x000fe40003f05070 */
[----:B------:R-:W-:Y:S01]  /*0290*/  LOP3.LUT R21, RZ, R10, RZ, 0x33, !PT ;  /* 0x0000000aff157212 */ /* 0x000fe200078e33ff */
[----:B------:R-:W1:Y:S08]  /*02a0*/  I2F.U32.RP R6, R11 ;  /* 0x0000000b00067306 */ /* 0x000e700000209000 */
[----:B0-----:R-:W0:Y:S08]  /*02b0*/  MUFU.RCP R4, R4 ;  /* 0x0000000400047308 */ /* 0x001e300000001000 */
[----:B-1----:R-:W1:Y:S08]  /*02c0*/  MUFU.RCP R6, R6 ;  /* 0x0000000600067308 */ /* 0x002e700000001000 */
[----:B------:R-:W4:Y:S01]  /*02d0*/  I2F.U32.RP R25, R8 ;  /* 0x0000000800197306 */ /* 0x000f220000209000 */
[----:B0-----:R-:W-:-:S07]  /*02e0*/  VIADD R23, R4, 0xffffffe ;  /* 0x0ffffffe04177836 */ /* 0x001fce0000000000 */
[----:B------:R-:W0:Y:S01]  /*02f0*/  F2I.FTZ.U32.TRUNC.NTZ R23, R23 ;  /* 0x0000001700177305 */ /* 0x000e22000021f000 */
[----:B-1----:R-:W-:-:S07]  /*0300*/  VIADD R4, R6, 0xffffffe ;  /* 0x0ffffffe06047836 */ /* 0x002fce0000000000 */
[----:B----4-:R-:W-:Y:S01]  /*0310*/  MUFU.RCP R25, R25 ;  /* 0x0000001900197308 */ /* 0x010fe20000001000 */
[----:B0-----:R-:W-:-:S04]  /*0320*/  IMAD R5, R5, R23, RZ ;  /* 0x0000001705057224 */ /* 0x001fc800078e02ff */
[----:B------:R-:W-:-:S03]  /*0330*/  IMAD.HI.U32 R22, R23, R5, R22 ;  /* 0x0000000517167227 */ /* 0x000fc600078e0016 */
[----:B------:R0:W1:Y:S03]  /*0340*/  F2I.FTZ.U32.TRUNC.NTZ R5, R4 ;  /* 0x0000000400057305 */ /* 0x000066000021f000 */
[----:B------:R-:W-:-:S04]  /*0350*/  IMAD.HI.U32 R16, R22, R15, RZ ;  /* 0x0000000f16107227 */ /* 0x000fc800078e00ff */
[----:B------:R-:W-:Y:S01]  /*0360*/  IMAD.HI.U32 R20, R22, R9, RZ ;  /* 0x0000000916147227 */ /* 0x000fe200078e00ff */
[----:B0-----:R-:W-:-:S03]  /*0370*/  HFMA2.MMA R4, -RZ, RZ, 0, 0 ;  /* 0x00000000ff047435 */ /* 0x001fc600000001ff */
[----:B------:R-:W-:Y:S01]  /*0380*/  IMAD.MOV R19, RZ, RZ, -R16 ;  /* 0x000000ffff137224 */ /* 0x000fe200078e0a10 */
[----:B------:R-:W-:Y:S01]  /*0390*/  IADD3 R7, -R20, RZ, RZ ;  /* 0x000000ff14077210 */ /* 0x000fe20007ffe1ff */
[----:B------:R-:W-:-:S04]  /*03a0*/  IMAD.HI.U32 R18, R22, R17, RZ ;  /* 0x0000001116127227 */ /* 0x000fc800078e00ff */
[C---:B------:R-:W-:Y:S02]  /*03b0*/  IMAD R19, R10.reuse, R19, R15 ;  /* 0x000000130a137224 */ /* 0x040fe400078e020f */
[----:B------:R-:W-:-:S03]  /*03c0*/  IMAD R7, R10, R7, R9 ;  /* 0x000000070a077224 */ /* 0x000fc600078e0209 */
[-C--:B------:R-:W-:Y:S02]  /*03d0*/  ISETP.GE.U32.AND P3, PT, R19, R10.reuse, PT ;  /* 0x0000000a1300720c */ /* 0x080fe40003f66070 */
[----:B------:R-:W-:-:S11]  /*03e0*/  ISETP.GE.U32.AND P1, PT, R7, R10, PT ;  /* 0x0000000a0700720c */ /* 0x000fd60003f26070 */
[----:B------:R-:W-:Y:S01]  /*03f0*/  @P3 IADD3 R19, -R10, R19, RZ ;  /* 0x000000130a133210 */ /* 0x000fe20007ffe1ff */
[----:B------:R-:W-:Y:S01]  /*0400*/  @P3 VIADD R16, R16, 0x1 ;  /* 0x0000000110103836 */ /* 0x000fe20000000000 */
[----:B------:R-:W-:Y:S01]  /*0410*/  @P1 IADD3 R7, -R10, R7, RZ ;  /* 0x000000070a071210 */ /* 0x000fe20007ffe1ff */
[----:B------:R-:W-:Y:S01]  /*0420*/  @P1 VIADD R20, R20, 0x1 ;  /* 0x0000000114141836 */ /* 0x000fe20000000000 */
[-C--:B------:R-:W-:Y:S01]  /*0430*/  ISETP.GE.U32.AND P4, PT, R19, R10.reuse, PT ;  /* 0x0000000a1300720c */ /* 0x080fe20003f86070 */
[----:B------:R-:W-:Y:S01]  /*0440*/  IMAD.MOV R19, RZ, RZ, -R11 ;  /* 0x000000ffff137224 */ /* 0x000fe200078e0a0b */
[----:B------:R-:W-:Y:S02]  /*0450*/  ISETP.GE.U32.AND P2, PT, R7, R10, PT ;  /* 0x0000000a0700720c */ /* 0x000fe40003f46070 */
[----:B------:R-:W-:Y:S01]  /*0460*/  IADD3 R7, -R18, RZ, RZ ;  /* 0x000000ff12077210 */ /* 0x000fe20007ffe1ff */
[----:B-1----:R-:W-:-:S04]  /*0470*/  IMAD R19, R19, R5, RZ ;  /* 0x0000000513137224 */ /* 0x002fc800078e02ff */
[----:B------:R-:W-:Y:S02]  /*0480*/  IMAD R7, R10, R7, R17 ;  /* 0x000000070a077224 */ /* 0x000fe400078e0211 */
[----:B------:R-:W-:Y:S02]  /*0490*/  IMAD.HI.U32 R4, R5, R19, R4 ;  /* 0x0000001305047227 */ /* 0x000fe400078e0004 */
[----:B------:R-:W-:Y:S02]  /*04a0*/  @P4 IADD3 R16, R16, 0x1, RZ ;  /* 0x0000000110104810 */ /* 0x000fe40007ffe0ff */
[----:B------:R-:W-:Y:S01]  /*04b0*/  ISETP.GE.U32.AND P3, PT, R7, R10, PT ;  /* 0x0000000a0700720c */ /* 0x000fe20003f66070 */
[----:B------:R-:W-:Y:S01]  /*04c0*/  @P2 VIADD R20, R20, 0x1 ;  /* 0x0000000114142836 */ /* 0x000fe20000000000 */
[----:B------:R-:W-:Y:S01]  /*04d0*/  SEL R16, R21, R16, !P0 ;  /* 0x0000001015107207 */ /* 0x000fe20004000000 */
[----:B------:R-:W-:-:S03]  /*04e0*/  IMAD.MOV R5, RZ, RZ, -R8 ;  /* 0x000000ffff057224 */ /* 0x000fc600078e0a08 */
[----:B------:R-:W-:Y:S01]  /*04f0*/  SEL R20, R21, R20, !P0 ;  /* 0x0000001415147207 */ /* 0x000fe20004000000 */
[----:B------:R-:W-:Y:S01]  /*0500*/  IMAD.HI.U32 R19, R4, R16, RZ ;  /* 0x0000001004137227 */ /* 0x000fe200078e00ff */
[----:B------:R-:W-:-:S03]  /*0510*/  IADD3 R26, -R16, RZ, RZ ;  /* 0x000000ff101a7210 */ /* 0x000fc60007ffe1ff */
[----:B------:R-:W-:Y:S01]  /*0520*/  IMAD.HI.U32 R23, R4, R20, RZ ;  /* 0x0000001404177227 */ /* 0x000fe200078e00ff */
[----:B------:R-:W-:Y:S02]  /*0530*/  IADD3 R6, -R19, RZ, RZ ;  /* 0x000000ff13067210 */ /* 0x000fe40007ffe1ff */
[----:B------:R-:W-:Y:S01]  /*0540*/  @P3 IADD3 R18, R18, 0x1, RZ ;  /* 0x0000000112123810 */ /* 0x000fe20007ffe0ff */
[----:B------:R-:W-:Y:S01]  /*0550*/  @P3 IMAD.IADD R7, R7, 0x1, -R10 ;  /* 0x0000000107073824 */ /* 0x000fe200078e0a0a */
[----:B------:R-:W-:Y:S01]  /*0560*/  IADD3 R24, -R23, RZ, RZ ;  /* 0x000000ff17187210 */ /* 0x000fe20007ffe1ff */
[----:B------:R-:W-:Y:S02]  /*0570*/  IMAD R6, R11, R6, R16 ;  /* 0x000000060b067224 */ /* 0x000fe400078e0210 */
[----:B------:R-:W-:Y:S01]  /*0580*/  IMAD R26, R10, R26, R15 ;  /* 0x0000001a0a1a7224 */ /* 0x000fe200078e020f */
[----:B------:R-:W-:Y:S01]  /*0590*/  ISETP.GE.U32.AND P4, PT, R7, R10, PT ;  /* 0x0000000a0700720c */ /* 0x000fe20003f86070 */
[----:B------:R-:W-:Y:S01]  /*05a0*/  VIADD R7, R25, 0xffffffe ;  /* 0x0ffffffe19077836 */ /* 0x000fe20000000000 */
[----:B------:R-:W-:Y:S01]  /*05b0*/  ISETP.GE.U32.AND P1, PT, R6, R11, PT ;  /* 0x0000000b0600720c */ /* 0x000fe20003f26070 */
[----:B------:R-:W-:-:S02]  /*05c0*/  IMAD R24, R11, R24, R20 ;  /* 0x000000180b187224 */ /* 0x000fc400078e0214 */
[----:B------:R-:W-:Y:S02]  /*05d0*/  IMAD R26, R26, UR11, RZ ;  /* 0x0000000b1a1a7c24 */ /* 0x000fe4000f8e02ff */
[----:B------:R-:W0:Y:S01]  /*05e0*/  F2I.FTZ.U32.TRUNC.NTZ R7, R7 ;  /* 0x0000000700077305 */ /* 0x000e22000021f000 */
[----:B------:R-:W-:-:S05]  /*05f0*/  ISETP.GE.U32.AND P2, PT, R24, R11, PT ;  /* 0x0000000b1800720c */ /* 0x000fca0003f46070 */
[----:B------:R-:W-:Y:S02]  /*0600*/  @P4 IADD3 R18, R18, 0x1, RZ ;  /* 0x0000000112124810 */ /* 0x000fe40007ffe0ff */
[----:B------:R-:W-:Y:S02]  /*0610*/  @P1 IMAD.IADD R6, R6, 0x1, -R11 ;  /* 0x0000000106061824 */ /* 0x000fe400078e0a0b */
[----:B------:R-:W-:Y:S01]  /*0620*/  SEL R18, R21, R18, !P0 ;  /* 0x0000001215127207 */ /* 0x000fe20004000000 */
[----:B------:R-:W-:Y:S01]  /*0630*/  @P1 VIADD R19, R19, 0x1 ;  /* 0x0000000113131836 */ /* 0x000fe20000000000 */
[----:B------:R-:W-:Y:S02]  /*0640*/  ISETP.NE.U32.AND P1, PT, R11, RZ, PT ;  /* 0x000000ff0b00720c */ /* 0x000fe40003f25070 */
[----:B------:R-:W-:Y:S01]  /*0650*/  ISETP.GE.U32.AND P4, PT, R6, R11, PT ;  /* 0x0000000b0600720c */ /* 0x000fe20003f86070 */
[----:B0-----:R-:W-:Y:S01]  /*0660*/  IMAD R5, R5, R7, RZ ;  /* 0x0000000705057224 */ /* 0x001fe200078e02ff */
[----:B------:R-:W-:Y:S01]  /*0670*/  @P2 IADD3 R24, -R11, R24, RZ ;  /* 0x000000180b182210 */ /* 0x000fe20007ffe1ff */
[----:B------:R-:W-:-:S03]  /*0680*/  IMAD.HI.U32 R25, R4, R18, RZ ;  /* 0x0000001204197227 */ /* 0x000fc600078e00ff */
[-C--:B------:R-:W-:Y:S01]  /*0690*/  ISETP.GE.U32.AND P3, PT, R24, R11.reuse, PT ;  /* 0x0000000b1800720c */ /* 0x080fe20003f66070 */
[----:B------:R-:W-:Y:S01]  /*06a0*/  IMAD.MOV.U32 R6, RZ, RZ, RZ ;  /* 0x000000ffff067224 */ /* 0x000fe200078e00ff */
[----:B------:R-:W-:Y:S01]  /*06b0*/  LOP3.LUT R24, RZ, R11, RZ, 0x33, !PT ;  /* 0x0000000bff187212 */ /* 0x000fe200078e33ff */
[----:B------:R-:W-:Y:S02]  /*06c0*/  @P2 VIADD R23, R23, 0x1 ;  /* 0x0000000117172836 */ /* 0x000fe40000000000 */
[----:B------:R-:W-:Y:S01]  /*06d0*/  IMAD.HI.U32 R5, R7, R5, R6 ;  /* 0x0000000507057227 */ /* 0x000fe200078e0006 */
[----:B------:R-:W-:Y:S02]  /*06e0*/  IADD3 R6, -R25, RZ, RZ ;  /* 0x000000ff19067210 */ /* 0x000fe40007ffe1ff */
[----:B------:R-:W-:-:S03]  /*06f0*/  @P4 IADD3 R19, R19, 0x1, RZ ;  /* 0x0000000113134810 */ /* 0x000fc60007ffe0ff */
[----:B------:R-:W-:Y:S01]  /*0700*/  IMAD R6, R11, R6, R18 ;  /* 0x000000060b067224 */ /* 0x000fe200078e0212 */
[----:B------:R-:W-:Y:S01]  /*0710*/  SEL R7, R24, R19, !P1 ;  /* 0x0000001318077207 */ /* 0x000fe20004800000 */
[----:B------:R-:W-:-:S03]  /*0720*/  @P3 VIADD R23, R23, 0x1 ;  /* 0x0000000117173836 */ /* 0x000fc60000000000 */
[----:B------:R-:W-:Y:S01]  /*0730*/  ISETP.GE.U32.AND P2, PT, R6, R11, PT ;  /* 0x0000000b0600720c */ /* 0x000fe20003f46070 */
[----:B------:R-:W-:Y:S01]  /*0740*/  IMAD.HI.U32 R19, R5, R7, RZ ;  /* 0x0000000705137227 */ /* 0x000fe200078e00ff */
[----:B------:R-:W-:Y:S02]  /*0750*/  IADD3 R21, -R7, RZ, RZ ;  /* 0x000000ff07157210 */ /* 0x000fe40007ffe1ff */
[----:B------:R-:W-:-:S03]  /*0760*/  SEL R23, R24, R23, !P1 ;  /* 0x0000001718177207 */ /* 0x000fc60004800000 */
[----:B------:R-:W-:Y:S01]  /*0770*/  IMAD R15, R11, R21, R16 ;  /* 0x000000150b0f7224 */ /* 0x000fe200078e0210 */
[----:B------:R-:W-:Y:S01]  /*0780*/  IADD3 R21, -R19, RZ, RZ ;  /* 0x000000ff13157210 */ /* 0x000fe20007ffe1ff */
[----:B------:R-:W-:Y:S02]  /*0790*/  IMAD.MOV R16, RZ, RZ, -R23 ;  /* 0x000000ffff107224 */ /* 0x000fe400078e0a17 */
[----:B------:R-:W-:Y:S02]  /*07a0*/  IMAD R15, R15, UR10, R26 ;  /* 0x0000000a0f0f7c24 */ /* 0x000fe4000f8e021a */
[C---:B------:R-:W-:Y:S01]  /*07b0*/  @P2 IADD3 R6, -R11.reuse, R6, RZ ;  /* 0x000000060b062210 */ /* 0x040fe20007ffe1ff */
[----:B------:R-:W-:Y:S02]  /*07c0*/  IMAD R21, R8, R21, R7 ;  /* 0x0000001508157224 */ /* 0x000fe400078e0207 */
[--C-:B------:R-:W-:Y:S01]  /*07d0*/  IMAD R16, R11, R16, R20.reuse ;  /* 0x000000100b107224 */ /* 0x100fe200078e0214 */
[----:B------:R-:W-:Y:S01]  /*07e0*/  ISETP.GE.U32.AND P3, PT, R6, R11, PT ;  /* 0x0000000b0600720c */ /* 0x000fe20003f66070 */
[----:B------:R-:W-:Y:S01]  /*07f0*/  IMAD.MOV R20, RZ, RZ, -R20 ;  /* 0x000000ffff147224 */ /* 0x000fe200078e0a14 */
[----:B------:R-:W-:Y:S01]  /*0800*/  ISETP.GE.U32.AND P6, PT, R21, R8, PT ;  /* 0x000000081500720c */ /* 0x000fe20003fc6070 */
[----:B------:R-:W-:-:S02]  /*0810*/  @P2 VIADD R25, R25, 0x1 ;  /* 0x0000000119192836 */ /* 0x000fc40000000000 */
[----:B------:R-:W-:Y:S02]  /*0820*/  IMAD R6, R10, R20, R9 ;  /* 0x000000140a067224 */ /* 0x000fe400078e0209 */
[----:B------:R-:W-:Y:S02]  /*0830*/  IMAD.MOV R20, RZ, RZ, -R18 ;  /* 0x000000ffff147224 */ /* 0x000fe400078e0a12 */
[----:B------:R-:W-:Y:S02]  /*0840*/  IMAD R27, R6, UR11, RZ ;  /* 0x0000000b061b7c24 */ /* 0x000fe4000f8e02ff */
[----:B------:R-:W-:Y:S02]  /*0850*/  IMAD R17, R10, R20, R17 ;  /* 0x000000140a117224 */ /* 0x000fe400078e0211 */
[----:B------:R-:W-:Y:S01]  /*0860*/  @P3 IADD3 R25, R25, 0x1, RZ ;  /* 0x0000000119193810 */ /* 0x000fe20007ffe0ff */
[----:B------:R-:W-:Y:S01]  /*0870*/  IMAD R16, R16, UR10, R27 ;  /* 0x0000000a10107c24 */ /* 0x000fe2000f8e021b */
[----:B------:R-:W-:Y:S01]  /*0880*/  @P6 IADD3 R19, R19, 0x1, RZ ;  /* 0x0000000113136810 */ /* 0x000fe20007ffe0ff */
[----:B------:R-:W-:Y:S01]  /*0890*/  @P6 IMAD.IADD R21, R21, 0x1, -R8 ;  /* 0x0000000115156824 */ /* 0x000fe200078e0a08 */
[----:B------:R-:W-:Y:S01]  /*08a0*/  SEL R25, R24, R25, !P1 ;  /* 0x0000001918197207 */ /* 0x000fe20004800000 */
[----:B------:R-:W-:-:S03]  /*08b0*/  IMAD.HI.U32 R27, R5, R23, RZ ;  /* 0x00000017051b7227 */ /* 0x000fc600078e00ff */
[----:B------:R-:W-:Y:S01]  /*08c0*/  ISETP.GE.U32.AND P2, PT, R21, R8, PT ;  /* 0x000000081500720c */ /* 0x000fe20003f46070 */
[----:B------:R-:W-:Y:S01]  /*08d0*/  IMAD.HI.U32 R21, R5, R25, RZ ;  /* 0x0000001905157227 */ /* 0x000fe200078e00ff */
[----:B------:R-:W-:-:S03]  /*08e0*/  IADD3 R29, -R27, RZ, RZ ;  /* 0x000000ff1b1d7210 */ /* 0x000fc60007ffe1ff */
[----:B------:R-:W-:Y:S02]  /*08f0*/  IMAD.MOV R6, RZ, RZ, -R21 ;  /* 0x000000ffff067224 */ /* 0x000fe400078e0a15 */
[C---:B------:R-:W-:Y:S02]  /*0900*/  IMAD R29, R8.reuse, R29, R23 ;  /* 0x0000001d081d7224 */ /* 0x040fe400078e0217 */
[----:B------:R-:W-:-:S03]  /*0910*/  IMAD R6, R8, R6, R25 ;  /* 0x0000000608067224 */ /* 0x000fc600078e0219 */
[-C--:B------:R-:W-:Y:S01]  /*0920*/  ISETP.GE.U32.AND P3, PT, R29, R8.reuse, PT ;  /* 0x000000081d00720c */ /* 0x080fe20003f66070 */
[----:B------:R-:W-:Y:S01]  /*0930*/  @P2 VIADD R19, R19, 0x1 ;  /* 0x0000000113132836 */ /* 0x000fe20000000000 */
[----:B------:R-:W-:Y:S02]  /*0940*/  ISETP.GE.U32.AND P4, PT, R6, R8, PT ;  /* 0x000000080600720c */ /* 0x000fe40003f86070 */
[----:B------:R-:W-:-:S09]  /*0950*/  ISETP.NE.U32.AND P2, PT, R8, RZ, PT ;  /* 0x000000ff0800720c */ /* 0x000fd20003f45070 */
[C---:B------:R-:W-:Y:S02]  /*0960*/  @P3 IADD3 R29, -R8.reuse, R29, RZ ;  /* 0x0000001d081d3210 */ /* 0x040fe40007ffe1ff */
[----:B------:R-:W-:Y:S01]  /*0970*/  @P4 IADD3 R6, -R8, R6, RZ ;  /* 0x0000000608064210 */ /* 0x000fe20007ffe1ff */
[----:B------:R-:W-:Y:S01]  /*0980*/  @P4 VIADD R21, R21, 0x1 ;  /* 0x0000000115154836 */ /* 0x000fe20000000000 */
[-C--:B------:R-:W-:Y:S01]  /*0990*/  ISETP.GE.U32.AND P5, PT, R29, R8.reuse, PT ;  /* 0x000000081d00720c */ /* 0x080fe20003fa6070 */
[----:B------:R-:W-:Y:S01]  /*09a0*/  IMAD.MOV R29, RZ, RZ, -R25 ;  /* 0x000000ffff1d7224 */ /* 0x000fe200078e0a19 */
[-C--:B------:R-:W-:Y:S02]  /*09b0*/  ISETP.GE.U32.AND P6, PT, R6, R8.reuse, PT ;  /* 0x000000080600720c */ /* 0x080fe40003fc6070 */
[----:B------:R-:W-:Y:S01]  /*09c0*/  LOP3.LUT R6, RZ, R8, RZ, 0x33, !PT ;  /* 0x00000008ff067212 */ /* 0x000fe200078e33ff */
[----:B------:R-:W-:Y:S01]  /*09d0*/  IMAD R29, R11, R29, R18 ;  /* 0x0000001d0b1d7224 */ /* 0x000fe200078e0212 */
[----:B------:R-:W-:Y:S01]  /*09e0*/  @P3 IADD3 R27, R27, 0x1, RZ ;  /* 0x000000011b1b3810 */ /* 0x000fe20007ffe0ff */
[----:B------:R-:W-:Y:S01]  /*09f0*/  IMAD R18, R17, UR11, RZ ;  /* 0x0000000b11127c24 */ /* 0x000fe2000f8e02ff */
[----:B------:R-:W-:-:S03]  /*0a00*/  SEL R17, R6, R19, !P2 ;  /* 0x0000001306117207 */ /* 0x000fc60005000000 */
[----:B------:R-:W-:Y:S01]  /*0a10*/  IMAD R18, R29, UR10, R18 ;  /* 0x0000000a1d127c24 */ /* 0x000fe2000f8e0212 */
[----:B------:R-:W-:Y:S01]  /*0a20*/  IADD3 R20, -R17, RZ, RZ ;  /* 0x000000ff11147210 */ /* 0x000fe20007ffe1ff */
[----:B------:R-:W-:Y:S02]  /*0a30*/  @P5 VIADD R27, R27, 0x1 ;  /* 0x000000011b1b5836 */ /* 0x000fe40000000000 */
[----:B------:R-:W-:Y:S02]  /*0a40*/  @P6 IADD3 R21, R21, 0x1, RZ ;  /* 0x0000000115156810 */ /* 0x000fe40007ffe0ff */
[----:B------:R-:W-:Y:S01]  /*0a50*/  IMAD R20, R8, R20, R7 ;  /* 0x0000001408147224 */ /* 0x000fe200078e0207 */
[----:B------:R-:W-:Y:S02]  /*0a60*/  IADD3 R7, R9, 0x3, RZ ;  /* 0x0000000309077810 */ /* 0x000fe40007ffe0ff */
[C---:B------:R-:W-:Y:S02]  /*0a70*/  SEL R19, R6.reuse, R27, !P2 ;  /* 0x0000001b06137207 */ /* 0x040fe40005000000 */
[----:B------:R-:W-:Y:S01]  /*0a80*/  SEL R21, R6, R21, !P2 ;  /* 0x0000001506157207 */ /* 0x000fe20005000000 */
[----:B------:R-:W-:-:S04]  /*0a90*/  IMAD.HI.U32 R22, R22, R7, RZ ;  /* 0x0000000716167227 */ /* 0x000fc800078e00ff */
[----:B------:R-:W-:Y:S01]  /*0aa0*/  IMAD.MOV R26, RZ, RZ, -R19 ;  /* 0x000000ffff1a7224 */ /* 0x000fe200078e0a13 */
[----:B------:R-:W-:-:S03]  /*0ab0*/  IADD3 R27, -R22, RZ, RZ ;  /* 0x000000ff161b7210 */ /* 0x000fc60007ffe1ff */
[----:B------:R-:W-:Y:S02]  /*0ac0*/  IMAD R23, R8, R26, R23 ;  /* 0x0000001a08177224 */ /* 0x000fe400078e0217 */
[----:B------:R-:W-:Y:S02]  /*0ad0*/  IMAD R27, R10, R27, R7 ;  /* 0x0000001b0a1b7224 */ /* 0x000fe400078e0207 */
[----:B------:R-:W-:-:S03]  /*0ae0*/  IMAD.MOV R26, RZ, RZ, -R21 ;  /* 0x000000ffff1a7224 */ /* 0x000fc600078e0a15 */
[----:B------:R-:W-:Y:S01]  /*0af0*/  ISETP.GE.U32.AND P3, PT, R27, R10, PT ;  /* 0x0000000a1b00720c */ /* 0x000fe20003f66070 */
[----:B------:R-:W-:-:S12]  /*0b00*/  IMAD R25, R8, R26, R25 ;  /* 0x0000001a08197224 */ /* 0x000fd800078e0219 */
[----:B------:R-:W-:Y:S01]  /*0b10*/  @P3 IMAD.IADD R27, R27, 0x1, -R10 ;  /* 0x000000011b1b3824 */ /* 0x000fe200078e0a0a */
[----:B------:R-:W-:-:S04]  /*0b20*/  @P3 IADD3 R22, R22, 0x1, RZ ;  /* 0x0000000116163810 */ /* 0x000fc80007ffe0ff */
[-C--:B------:R-:W-:Y:S02]  /*0b30*/  ISETP.GE.U32.AND P4, PT, R27, R10.reuse, PT ;  /* 0x0000000a1b00720c */ /* 0x080fe40003f86070 */
[----:B------:R-:W-:-:S11]  /*0b40*/  LOP3.LUT R27, RZ, R10, RZ, 0x33, !PT ;  /* 0x0000000aff1b7212 */ /* 0x000fd600078e33ff */
        /* <DEDUP_REMOVED lines=15> */
[----:B------:R-:W-:-:S05]  /*0c40*/  @P0 IMAD.IADD R5, R5, 0x1, -R8 ;  /* 0x0000000105050824 */ /* 0x000fca00078e0a08 */
[----:B------:R-:W-:Y:S01]  /*0c50*/  ISETP.GE.U32.AND P1, PT, R5, R8, PT ;  /* 0x000000080500720c */ /* 0x000fe20003f26070 */
[----:B---3--:R-:W-:-:S06]  /*0c60*/  IMAD.WIDE.U32 R4, R9, 0x2, R12 ;  /* 0x0000000209047825 */ /* 0x008fcc00078e000c */
[----:B------:R-:W3:Y:S01]  /*0c70*/  LDG.E.64 R4, desc[UR6][R4.64] ;  /* 0x0000000604047981 */ /* 0x000ee2000c1e1b00 */
[----:B------:R-:W-:Y:S01]  /*0c80*/  @P0 IADD3 R29, R29, 0x1, RZ ;  /* 0x000000011d1d0810 */ /* 0x000fe20007ffe0ff */
[----:B------:R-:W-:Y:S02]  /*0c90*/  IMAD R16, R23, UR13, R16 ;  /* 0x0000000d17107c24 */ /* 0x000fe4000f8e0210 */
[----:B------:R-:W-:Y:S02]  /*0ca0*/  IMAD R20, R20, UR13, R15 ;  /* 0x0000000d14147c24 */ /* 0x000fe4000f8e020f */
[----:B------:R-:W-:Y:S02]  /*0cb0*/  @P1 VIADD R29, R29, 0x1 ;  /* 0x000000011d1d1836 */ /* 0x000fe40000000000 */
[----:B------:R-:W-:Y:S02]  /*0cc0*/  IMAD R18, R25, UR13, R18 ;  /* 0x0000000d19127c24 */ /* 0x000fe4000f8e0212 */
[----:B------:R-:W-:Y:S01]  /*0cd0*/  IMAD R16, R19, UR12, R16 ;  /* 0x0000000c13107c24 */ /* 0x000fe2000f8e0210 */
[----:B------:R-:W-:Y:S01]  /*0ce0*/  SEL R24, R6, R29, !P2 ;  /* 0x0000001d06187207 */ /* 0x000fe20005000000 */
[----:B------:R-:W-:Y:S01]  /*0cf0*/  IMAD R20, R17, UR12, R20 ;  /* 0x0000000c11147c24 */ /* 0x000fe2000f8e0214 */
[----:B------:R-:W-:Y:S01]  /*0d00*/  IADD3 R6, -R22, RZ, RZ ;  /* 0x000000ff16067210 */ /* 0x000fe20007ffe1ff */
[----:B------:R-:W-:-:S02]  /*0d10*/  IMAD R18, R21, UR12, R18 ;  /* 0x0000000c15127c24 */ /* 0x000fc4000f8e0212 */
[----:B--2---:R-:W-:Y:S02]  /*0d20*/  IMAD R17, R3, UR14, R16 ;  /* 0x0000000e03117c24 */ /* 0x004fe4000f8e0210 */
[----:B------:R-:W-:Y:S02]  /*0d30*/  IMAD R7, R10, R6, R7 ;  /* 0x000000060a077224 */ /* 0x000fe400078e0207 */
[----:B------:R-:W-:Y:S02]  /*0d40*/  IMAD.MOV R6, RZ, RZ, -R27 ;  /* 0x000000ffff067224 */ /* 0x000fe400078e0a1b */
[----:B------:R-:W-:Y:S02]  /*0d50*/  IMAD R7, R7, UR11, RZ ;  /* 0x0000000b07077c24 */ /* 0x000fe4000f8e02ff */
[----:B------:R-:W-:Y:S01]  /*0d60*/  IMAD R22, R11, R6, R22 ;  /* 0x000000060b167224 */ /* 0x000fe200078e0216 */
[----:B------:R-:W-:Y:S01]  /*0d70*/  IADD3 R6, -R24, RZ, RZ ;  /* 0x000000ff18067210 */ /* 0x000fe20007ffe1ff */
[----:B------:R-:W-:-:S02]  /*0d80*/  IMAD R21, R3, UR14, R20 ;  /* 0x0000000e03157c24 */ /* 0x000fc4000f8e0214 */
[----:B------:R-:W-:Y:S02]  /*0d90*/  IMAD R22, R22, UR10, R7 ;  /* 0x0000000a16167c24 */ /* 0x000fe4000f8e0207 */
[----:B------:R-:W-:Y:S02]  /*0da0*/  IMAD R27, R8, R6, R27 ;  /* 0x00000006081b7224 */ /* 0x000fe400078e021b */
[----:B------:R-:W0:Y:S01]  /*0db0*/  LDC.64 R6, c[0x0][0x210] ;  /* 0x00008400ff067b82 */ /* 0x000e220000000a00 */
[----:B------:R-:W-:Y:S02]  /*0dc0*/  IMAD R19, R3, UR14, R18 ;  /* 0x0000000e03137c24 */ /* 0x000fe4000f8e0212 */
[----:B------:R-:W-:Y:S02]  /*0dd0*/  IMAD R27, R27, UR13, R22 ;  /* 0x0000000d1b1b7c24 */ /* 0x000fe4000f8e0216 */
[----:B------:R-:W-:Y:S02]  /*0de0*/  IMAD R9, R14, 0x4, R9 ;  /* 0x000000040e097824 */ /* 0x000fe400078e0209 */
[----:B------:R-:W-:-:S04]  /*0df0*/  IMAD R24, R24, UR12, R27 ;  /* 0x0000000c18187c24 */ /* 0x000fc8000f8e021b */
[----:B------:R-:W-:Y:S02]  /*0e00*/  IMAD R23, R3, UR14, R24 ;  /* 0x0000000e03177c24 */ /* 0x000fe4000f8e0218 */
[----:B0-----:R-:W-:-:S04]  /*0e10*/  IMAD.WIDE.U32 R16, R17, 0x2, R6 ;  /* 0x0000000211107825 */ /* 0x001fc800078e0006 */
[----:B------:R-:W-:-:S04]  /*0e20*/  IMAD.WIDE.U32 R20, R21, 0x2, R6 ;  /* 0x0000000215147825 */ /* 0x000fc800078e0006 */
[----:B------:R-:W-:-:S04]  /*0e30*/  IMAD.WIDE.U32 R18, R19, 0x2, R6 ;  /* 0x0000000213127825 */ /* 0x000fc800078e0006 */
[----:B------:R-:W-:Y:S01]  /*0e40*/  IMAD.WIDE.U32 R6, R23, 0x2, R6 ;  /* 0x0000000217067825 */ /* 0x000fe200078e0006 */
[----:B------:R-:W-:-:S04]  /*0e50*/  IADD3 R23, R9, 0x4, RZ ;  /* 0x0000000409177810 */ /* 0x000fc80007ffe0ff */
[----:B------:R-:W-:Y:S02]  /*0e60*/  ISETP.GT.U32.AND P0, PT, R23, R0, PT ;  /* 0x000000001700720c */ /* 0x000fe40003f04070 */
[----:B---3--:R-:W-:Y:S01]  /*0e70*/  PRMT R15, R4, 0x7632, R15 ;  /* 0x00007632040f7816 */ /* 0x008fe2000000000f */
[----:B------:R0:W-:Y:S01]  /*0e80*/  STG.E.U16 desc[UR6][R16.64], R4 ;  /* 0x0000000410007986 */ /* 0x0001e2000c101506 */
[----:B------:R-:W-:-:S03]  /*0e90*/  PRMT R22, R5, 0x7632, R22 ;  /* 0x0000763205167816 */ /* 0x000fc60000000016 */
[----:B------:R0:W-:Y:S04]  /*0ea0*/  STG.E.U16 desc[UR6][R20.64], R15 ;  /* 0x0000000f14007986 */ /* 0x0001e8000c101506 */
[----:B------:R0:W-:Y:S04]  /*0eb0*/  STG.E.U16 desc[UR6][R18.64], R5 ;  /* 0x0000000512007986 */ /* 0x0001e8000c101506 */
[----:B------:R0:W-:Y:S01]  /*0ec0*/  STG.E.U16 desc[UR6][R6.64], R22 ;  /* 0x0000001606007986 */ /* 0x0001e2000c101506 */
[----:B------:R-:W-:Y:S05]  /*0ed0*/  @!P0 BRA `(.L_x_301) ;  /* 0xfffffff000d48947 */ /* 0x000fea000383ffff */
.L_x_300:
[----:B------:R-:W-:Y:S05]  /*0ee0*/  BSYNC B0 ;  /* 0x0000000000007941 */ /* 0x000fea0003800000 */
.L_x_299:
        /* <DEDUP_REMOVED lines=51> */
.L_x_304:
[----:B0-----:R-:W-:-:S06]  /*1220*/  IMAD.WIDE.U32 R6, R20, 0x2, R12 ;  /* 0x0000000214067825 */ /* 0x001fcc00078e000c */
[----:B------:R0:W2:Y:S01]  /*1230*/  LDG.E.U16 R6, desc[UR6][R6.64] ;  /* 0x0000000606067981 */ /* 0x0000a2000c1e1500 */
        /* <DEDUP_REMOVED lines=12> */
[----:B0-----:R-:W-:Y:S02]  /*1300*/  IMAD.MOV R7, RZ, RZ, -R22 ;  /* 0x000000ffff077224 */ /* 0x001fe400078e0a16 */
        /* <DEDUP_REMOVED lines=15> */
[----:B------:R-:W-:Y:S01]  /*1400*/  @P3 VIADD R22, R22, 0x1 ;  /* 0x0000000116163836 */ /* 0x000fe20000000000 */
[----:B------:R-:W-:Y:S02]  /*1410*/  ISETP.NE.AND P3, PT, R21, RZ, PT ;  /* 0x000000ff1500720c */ /* 0x000fe40003f65270 */
        /* <DEDUP_REMOVED lines=14> */
[----:B------:R-:W-:Y:S05]  /*1500*/  @P3 BRA `(.L_x_304) ;  /* 0xfffffffc00443947 */ /* 0x000fea000383ffff */
.L_x_303:
[----:B------:R-:W-:Y:S05]  /*1510*/  BSYNC B0 ;  /* 0x0000000000007941 */ /* 0x000fea0003800000 */
.L_x_302:
        /* <DEDUP_REMOVED lines=46> */
.L_x_305:
[----:B0--3--:R-:W-:-:S06]  /*1800*/  IMAD.WIDE.U32 R16, R20, 0x2, R12 ;  /* 0x0000000214107825 */ /* 0x009fcc00078e000c */
[----:B------:R0:W3:Y:S01]  /*1810*/  LDG.E.U16 R16, desc[UR6][R16.64] ;  /* 0x0000000610107981 */ /* 0x0000e2000c1e1500 */
        /* <DEDUP_REMOVED lines=38> */
[----:B--2---:R-:W-:Y:S02]  /*1a80*/  IMAD R17, R3, UR10, R18 ;  /* 0x0000000a03117c24 */ /* 0x004fe4000f8e0212 */
[----:B------:R-:W-:Y:S01]  /*1a90*/  IMAD.WIDE.U32 R18, R22, 0x2, R12 ;  /* 0x0000000216127825 */ /* 0x000fe200078e000c */
[----:B---3--:R-:W-:-:S03]  /*1aa0*/  PRMT R23, R16, 0x7710, RZ ;  /* 0x0000771010177816 */ /* 0x008fc600000000ff */
[----:B-1----:R-:W-:-:S05]  /*1ab0*/  IMAD.WIDE.U32 R16, R17, 0x2, R14 ;  /* 0x0000000211107825 */ /* 0x002fca00078e000e */
[----:B------:R0:W-:Y:S04]  /*1ac0*/  STG.E.U16 desc[UR6][R16.64], R23 ;  /* 0x0000001710007986 */ /* 0x0001e8000c101506 */
[----:B------:R1:W2:Y:S01]  /*1ad0*/  LDG.E.U16 R18, desc[UR6][R18.64] ;  /* 0x0000000612127981 */ /* 0x0002a2000c1e1500 */
        /* <DEDUP_REMOVED lines=18> */
[----:B------:R-:W-:-:S03]  /*1c00*/  IADD3 R16, -R21, RZ, RZ ;  /* 0x000000ff15107210 */ /* 0x000fc60007ffe1ff */
[----:B-1----:R-:W-:-:S04]  /*1c10*/  IMAD.HI.U32 R19, R9, R17, RZ ;  /* 0x0000001109137227 */ /* 0x002fc800078e00ff */
[----:B------:R-:W-:Y:S01]  /*1c20*/  IMAD R22, R5, R16, R22 ;  /* 0x0000001005167224 */ /* 0x000fe200078e0216 */
[----:B------:R-:W-:-:S03]  /*1c30*/  IADD3 R23, -R19, RZ, RZ ;  /* 0x000000ff13177210 */ /* 0x000fc60007ffe1ff */
[----:B------:R-:W-:Y:S02]  /*1c40*/  IMAD R22, R22, UR5, RZ ;  /* 0x0000000516167c24 */ /* 0x000fe4000f8e02ff */
[----:B------:R-:W-:-:S05]  /*1c50*/  IMAD R23, R2, R23, R17 ;  /* 0x0000001702177224 */ /* 0x000fca00078e0211 */
[----:B------:R-:W-:-:S13]  /*1c60*/  ISETP.GE.U32.AND P3, PT, R23, R2, PT ;  /* 0x000000021700720c */ /* 0x000fda0003f66070 */
[----:B------:R-:W-:Y:S01]  /*1c70*/  @P3 IMAD.IADD R23, R23, 0x1, -R2 ;  /* 0x0000000117173824 */ /* 0x000fe200078e0a02 */
[----:B------:R-:W-:-:S04]  /*1c80*/  @P3 IADD3 R19, R19, 0x1, RZ ;  /* 0x0000000113133810 */ /* 0x000fc80007ffe0ff */
[----:B------:R-:W-:Y:S02]  /*1c90*/  ISETP.GE.U32.AND P4, PT, R23, R2, PT ;  /* 0x000000021700720c */ /* 0x000fe40003f86070 */
[----:B------:R-:W-:-:S05]  /*1ca0*/  IADD3 R23, -R17, RZ, RZ ;  /* 0x000000ff11177210 */ /* 0x000fca0007ffe1ff */
[----:B------:R-:W-:-:S04]  /*1cb0*/  IMAD R21, R6, R23, R21 ;  /* 0x0000001706157224 */ /* 0x000fc800078e0215 */
[----:B------:R-:W-:Y:S02]  /*1cc0*/  IMAD R21, R21, UR4, R22 ;  /* 0x0000000415157c24 */ /* 0x000fe4000f8e0216 */
[----:B------:R-:W-:Y:S02]  /*1cd0*/  @P4 VIADD R19, R19, 0x1 ;  /* 0x0000000113134836 */ /* 0x000fe40000000000 */
[----:B------:R-:W-:-:S03]  /*1ce0*/  VIADD R22, R20, 0x2 ;  /* 0x0000000214167836 */ /* 0x000fc60000000000 */
[----:B------:R-:W-:-:S04]  /*1cf0*/  SEL R19, R4, R19, !P2 ;  /* 0x0000001304137207 */ /* 0x000fc80005000000 */
[----:B------:R-:W-:-:S05]  /*1d00*/  IADD3 R16, -R19, RZ, RZ ;  /* 0x000000ff13107210 */ /* 0x000fca0007ffe1ff */
[----:B------:R-:W-:-:S04]  /*1d10*/  IMAD R16, R2, R16, R17 ;  /* 0x0000001002107224 */ /* 0x000fc800078e0211 */
[----:B------:R-:W-:-:S04]  /*1d20*/  IMAD R16, R16, UR9, R21 ;  /* 0x0000000910107c24 */ /* 0x000fc8000f8e0215 */
[----:B------:R-:W-:-:S04]  /*1d30*/  IMAD R16, R19, UR8, R16 ;  /* 0x0000000813107c24 */ /* 0x000fc8000f8e0210 */
[----:B------:R-:W-:-:S04]  /*1d40*/  IMAD R17, R3, UR10, R16 ;  /* 0x0000000a03117c24 */ /* 0x000fc8000f8e0210 */
[----:B------:R-:W-:Y:S01]  /*1d50*/  IMAD.WIDE.U32 R16, R17, 0x2, R14 ;  /* 0x0000000211107825 */ /* 0x000fe200078e000e */
[----:B--2---:R-:W-:-:S03]  /*1d60*/  PRMT R23, R18, 0x7710, RZ ;  /* 0x0000771012177816 */ /* 0x004fc600000000ff */
[----:B------:R-:W-:Y:S02]  /*1d70*/  IMAD.WIDE.U32 R18, R22, 0x2, R12 ;  /* 0x0000000216127825 */ /* 0x000fe400078e000c */
[----:B------:R0:W-:Y:S04]  /*1d80*/  STG.E.U16 desc[UR6][R16.64], R23 ;  /* 0x0000001710007986 */ /* 0x0001e8000c101506 */
[----:B------:R1:W2:Y:S01]  /*1d90*/  LDG.E.U16 R18, desc[UR6][R18.64] ;  /* 0x0000000612127981 */ /* 0x0002a2000c1e1500 */
        /* <DEDUP_REMOVED lines=18> */
[----:B------:R-:W-:-:S04]  /*1ec0*/  IMAD.MOV R16, RZ, RZ, -R21 ;  /* 0x000000ffff107224 */ /* 0x000fc800078e0a15 */
[----:B-1----:R-:W-:-:S04]  /*1ed0*/  IMAD.HI.U32 R19, R9, R17, RZ ;  /* 0x0000001109137227 */ /* 0x002fc800078e00ff */
[----:B------:R-:W-:Y:S02]  /*1ee0*/  IMAD.MOV R23, RZ, RZ, -R19 ;  /* 0x000000ffff177224 */ /* 0x000fe400078e0a13 */
[----:B------:R-:W-:Y:S02]  /*1ef0*/  IMAD R22, R5, R16, R22 ;  /* 0x0000001005167224 */ /* 0x000fe400078e0216 */
[----:B------:R-:W-:Y:S02]  /*1f00*/  IMAD R23, R2, R23, R17 ;  /* 0x0000001702177224 */ /* 0x000fe400078e0211 */
[----:B------:R-:W-:-:S03]  /*1f10*/  IMAD R22, R22, UR5, RZ ;  /* 0x0000000516167c24 */ /* 0x000fc6000f8e02ff */
[----:B------:R-:W-:-:S13]  /*1f20*/  ISETP.GE.U32.AND P3, PT, R23, R2, PT ;  /* 0x000000021700720c */ /* 0x000fda0003f66070 */
[----:B------:R-:W-:Y:S02]  /*1f30*/  @P3 IADD3 R23, -R2, R23, RZ ;  /* 0x0000001702173210 */ /* 0x000fe40007ffe1ff */
[----:B------:R-:W-:Y:S02]  /*1f40*/  @P3 IADD3 R19, R19, 0x1, RZ ;  /* 0x0000000113133810 */ /* 0x000fe40007ffe0ff */
[----:B------:R-:W-:Y:S02]  /*1f50*/  ISETP.GE.U32.AND P4, PT, R23, R2, PT ;  /* 0x000000021700720c */ /* 0x000fe40003f86070 */
[----:B------:R-:W-:-:S05]  /*1f60*/  IADD3 R23, -R17, RZ, RZ ;  /* 0x000000ff11177210 */ /* 0x000fca0007ffe1ff */
[----:B------:R-:W-:-:S04]  /*1f70*/  IMAD R21, R6, R23, R21 ;  /* 0x0000001706157224 */ /* 0x000fc800078e0215 */
[----:B------:R-:W-:Y:S01]  /*1f80*/  IMAD R21, R21, UR4, R22 ;  /* 0x0000000415157c24 */ /* 0x000fe2000f8e0216 */
[----:B------:R-:W-:Y:S02]  /*1f90*/  IADD3 R22, R20, 0x3, RZ ;  /* 0x0000000314167810 */ /* 0x000fe40007ffe0ff */
[----:B------:R-:W-:-:S04]  /*1fa0*/  @P4 IADD3 R19, R19, 0x1, RZ ;  /* 0x0000000113134810 */ /* 0x000fc80007ffe0ff */
[----:B------:R-:W-:-:S05]  /*1fb0*/  SEL R19, R4, R19, !P2 ;  /* 0x0000001304137207 */ /* 0x000fca0005000000 */
[----:B------:R-:W-:-:S04]  /*1fc0*/  IMAD.MOV R16, RZ, RZ, -R19 ;  /* 0x000000ffff107224 */ /* 0x000fc800078e0a13 */
        /* <DEDUP_REMOVED lines=35> */
[----:B------:R-:W-:Y:S01]  /*2200*/  @P3 IADD3 R23, -R2, R23, RZ ;  /* 0x0000001702173210 */ /* 0x000fe20007ffe1ff */
[----:B------:R-:W-:Y:S01]  /*2210*/  @P3 VIADD R19, R19, 0x1 ;  /* 0x0000000113133836 */ /* 0x000fe20000000000 */
[----:B------:R-:W-:Y:S02]  /*2220*/  ISETP.GE.U32.AND P3, PT, R20, R0, PT ;  /* 0x000000001400720c */ /* 0x000fe40003f66070 */
        /* <DEDUP_REMOVED lines=10> */
[----:B------:R-:W-:-:S04]  /*22d0*/  IMAD R17, R3, UR10, R16 ;  /* 0x0000000a03117c24 */ /* 0x000fc8000f8e0210 */
[----:B------:R-:W-:Y:S01]  /*22e0*/  IMAD.WIDE.U32 R16, R17, 0x2, R14 ;  /* 0x0000000211107825 */ /* 0x000fe200078e000e */
[----:B--2---:R-:W-:-:S05]  /*22f0*/  PRMT R19, R18, 0x7710, RZ ;  /* 0x0000771012137816 */ /* 0x004fca00000000ff */
[----:B------:R0:W-:Y:S01]  /*2300*/  STG.E.U16 desc[UR6][R16.64], R19 ;  /* 0x0000001310007986 */ /* 0x0001e2000c101506 */
[----:B------:R-:W-:Y:S05]  /*2310*/  @!P3 BRA `(.L_x_305) ;  /* 0xfffffff40038b947 */ /* 0x000fea000383ffff */
[----:B------:R-:W-:Y:S05]  /*2320*/  EXIT ;  /* 0x000000000000794d */ /* 0x000fea0003800000 */
.L_x_306:
        /* <DEDUP_REMOVED lines=13> */
.L_x_1042:


//--------------------- .text._ZN2at6native40_GLOBAL__N__2351210d_8_Shape_cu_49f7391c35CatArrayBatchedCopy_alignedK_contigINS1_10OpaqueTypeILj2EEEjLi4ELi64ELi64ELi16EEEvPT_NS1_25CatArrInputTensorMetadataIS5_T0_XT2_EXT3_EEENS1_16TensorSizeStrideIS8_Lj4EEEiS8_ --------------------------
	.section	.text._ZN2at6native40_GLOBAL__N__2351210d_8_Shape_cu_49f7391c35CatArrayBatchedCopy_alignedK_contigINS1_10OpaqueTypeILj2EEEjLi4ELi64ELi64ELi16EEEvPT_NS1_25CatArrInputTensorMetadataIS5_T0_XT2_EXT3_EEENS1_16TensorSizeStrideIS8_Lj4EEEiS8_,"ax",@progbits
	.align	128
.text._ZN2at6native40_GLOBAL__N__2351210d_8_Shape_cu_49f7391c35CatArrayBatchedCopy_alignedK_contigINS1_10OpaqueTypeILj2EEEjLi4ELi64ELi64ELi16EEEvPT_NS1_25CatArrInputTensorMetadataIS5_T0_XT2_EXT3_EEENS1_16TensorSizeStrideIS8_Lj4EEEiS8_:
        .type           _ZN2at6native40_GLOBAL__N__2351210d_8_Shape_cu_49f7391c35CatArrayBatchedCopy_alignedK_contigINS1_10OpaqueTypeILj2EEEjLi4ELi64ELi64ELi16EEEvPT_NS1_25CatArrInputTensorMetadataIS5_T0_XT2_EXT3_EEENS1_16TensorSizeStrideIS8_Lj4EEEiS8_,@function
        .size           _ZN2at6native40_GLOBAL__N__2351210d_8_Shape_cu_49f7391c35CatArrayBatchedCopy_alignedK_contigINS1_10OpaqueTypeILj2EEEjLi4ELi64ELi64ELi16EEEvPT_NS1_25CatArrInputTensorMetadataIS5_T0_XT2_EXT3_EEENS1_16TensorSizeStrideIS8_Lj4EEEiS8_,(.L_x_1043 - _ZN2at6native40_GLOBAL__N__2351210d_8_Shape_cu_49f7391c35CatArrayBatchedCopy_alignedK_contigINS1_10OpaqueTypeILj2EEEjLi4ELi64ELi64ELi16EEEvPT_NS1_25CatArrInputTensorMetadataIS5_T0_XT2_EXT3_EEENS1_16TensorSizeStrideIS8_Lj4EEEiS8_)
        .other          _ZN2at6native40_GLOBAL__N__2351210d_8_Shape_cu_49f7391c35CatArrayBatchedCopy_alignedK_contigINS1_10OpaqueTypeILj2EEEjLi4ELi64ELi64ELi16EEEvPT_NS1_25CatArrInputTensorMetadataIS5_T0_XT2_EXT3_EEENS1_16TensorSizeStrideIS8_Lj4EEEiS8_,@"STO_CUDA_ENTRY STV_DEFAULT"
_ZN2at6native40_GLOBAL__N__2351210d_8_Shape_cu_49f7391c35CatArrayBatchedCopy_alignedK_contigINS1_10OpaqueTypeILj2EEEjLi4ELi64ELi64ELi16EEEvPT_NS1_25CatArrInputTensorMetadataIS5_T0_XT2_EXT3_EEENS1_16TensorSizeStrideIS8_Lj4EEEiS8_:
        /* <DEDUP_REMOVED lines=14> */
[----:B------:R-:W-:Y:S01]  /*00e0*/  ULDC.64 UR6, c[0x0][0x208] ;  /* 0x0000820000067ab9 */ /* 0x000fe20000000a00 */
[----:B------:R0:W1:Y:S01]  /*00f0*/  LDC R4, c[0x0][R5+0x410] ;  /* 0x0001040005047b82 */ /* 0x0000620000000800 */
[----:B------:R-:W-:Y:S01]  /*0100*/  ULDC UR14, c[0x0][0xf7c] ;  /* 0x0003df00000e7ab9 */ /* 0x000fe20000000800 */
[----:B------:R-:W-:Y:S01]  /*0110*/  ISETP.GT.U32.AND P0, PT, R3, R0, PT ;  /* 0x000000000300720c */ /* 0x000fe20003f04070 */
[----:B------:R-:W-:Y:S01]  /*0120*/  ULDC.64 UR10, c[0x0][0xf70] ;  /* 0x0003dc00000a7ab9 */ /* 0x000fe20000000a00 */
[----:B------:R-:W-:Y:S01]  /*0130*/  ULDC.64 UR12, c[0x0][0xf68] ;  /* 0x0003da00000c7ab9 */ /* 0x000fe20000000a00 */
[----:B------:R-:W-:Y:S03]  /*0140*/  BSSY B0, `(.L_x_307) ;  /* 0x0000197000007945 */ /* 0x000fe60003800000 */
        /* <DEDUP_REMOVED lines=10> */
[C---:B--2---:R-:W-:Y:S02]  /*01f0*/  SEL R5, R3.reuse, UR9, !P0 ;  /* 0x0000000903057c07 */ /* 0x044fe4000c000000 */
[----:B------:R-:W-:Y:S01]  /*0200*/  SEL R6, R3, UR8, !P1 ;  /* 0x0000000803067c07 */ /* 0x000fe2000c800000 */
[----:B----4-:R-:W-:Y:S01]  /*0210*/  IMAD R7, R7, UR4, RZ ;  /* 0x0000000407077c24 */ /* 0x010fe2000f8e02ff */
[----:B------:R-:W-:-:S07]  /*0220*/  SEL R2, R3, UR5, !P2 ;  /* 0x0000000503027c07 */ /* 0x000fce000d000000 */
.L_x_309:
[----:B------:R-:W0:Y:S01]  /*0230*/  I2F.U32.RP R10, R5 ;  /* 0x00000005000a7306 */ /* 0x000e220000209000 */
[----:B------:R-:W-:Y:S02]  /*0240*/  IADD3 R11, RZ, -R5, RZ ;  /* 0x80000005ff0b7210 */ /* 0x000fe40007ffe0ff */
[----:B------:R-:W-:Y:S02]  /*0250*/  IADD3 R18, R12, 0x1, RZ ;  /* 0x000000010c127810 */ /* 0x000fe40007ffe0ff */
[----:B------:R-:W-:-:S03]  /*0260*/  ISETP.NE.U32.AND P1, PT, R5, RZ, PT ;  /* 0x000000ff0500720c */ /* 0x000fc60003f25070 */
[----:B------:R-:W2:Y:S08]  /*0270*/  I2F.U32.RP R13, R6 ;  /* 0x00000006000d7306 */ /* 0x000eb00000209000 */
[----:B0-----:R-:W0:Y:S08]  /*0280*/  MUFU.RCP R10, R10 ;  /* 0x0000000a000a7308 */ /* 0x001e300000001000 */
[----:B--2---:R-:W2:Y:S08]  /*0290*/  MUFU.RCP R13, R13 ;  /* 0x0000000d000d7308 */ /* 0x004eb00000001000 */
[----:B------:R-:W-:Y:S01]  /*02a0*/  I2F.U32.RP R23, R2 ;  /* 0x0000000200177306 */ /* 0x000fe20000209000 */
[----:B0-----:R-:W-:Y:S01]  /*02b0*/  VIADD R8, R10, 0xffffffe ;  /* 0x0ffffffe0a087836 */ /* 0x001fe20000000000 */
[----:B------:R-:W-:-:S06]  /*02c0*/  IADD3 R10, R12, 0x2, RZ ;  /* 0x000000020c0a7810 */ /* 0x000fcc0007ffe0ff */
[----:B------:R0:W4:Y:S01]  /*02d0*/  F2I.FTZ.U32.TRUNC.NTZ R9, R8 ;  /* 0x0000000800097305 */ /* 0x000122000021f000 */
[----:B--2---:R-:W-:-:S07]  /*02e0*/  IADD3 R16, R13, 0xffffffe, RZ ;  /* 0x0ffffffe0d107810 */ /* 0x004fce0007ffe0ff */
[----:B------:R2:W-:Y:S01]  /*02f0*/  F2I.FTZ.U32.TRUNC.NTZ R17, R16 ;  /* 0x0000001000117305 */ /* 0x0005e2000021f000 */
[----:B0-----:R-:W-:Y:S02]  /*0300*/  IMAD.MOV.U32 R8, RZ, RZ, RZ ;  /* 0x000000ffff087224 */ /* 0x001fe400078e00ff */
[----:B----4-:R-:W-:-:S05]  /*0310*/  IMAD R11, R11, R9, RZ ;  /* 0x000000090b0b7224 */ /* 0x010fca00078e02ff */
[----:B------:R-:W0:Y:S01]  /*0320*/  MUFU.RCP R23, R23 ;  /* 0x0000001700177308 */ /* 0x000e220000001000 */
[----:B--2---:R-:W-:Y:S02]  /*0330*/  IMAD.MOV.U32 R16, RZ, RZ, RZ ;  /* 0x000000ffff107224 */ /* 0x004fe400078e00ff */
[----:B------:R-:W-:-:S06]  /*0340*/  IMAD.HI.U32 R11, R9, R11, R8 ;  /* 0x0000000b090b7227 */ /* 0x000fcc00078e0008 */
[----:B------:R-:W-:-:S04]  /*0350*/  IMAD.HI.U32 R22, R11, R18, RZ ;  /* 0x000000120b167227 */ /* 0x000fc800078e00ff */
[----:B------:R-:W-:Y:S02]  /*0360*/  IMAD.MOV R9, RZ, RZ, -R22 ;  /* 0x000000ffff097224 */ /* 0x000fe400078e0a16 */
[----:B------:R-:W-:-:S04]  /*0370*/  IMAD.HI.U32 R20, R11, R10, RZ ;  /* 0x0000000a0b147227 */ /* 0x000fc800078e00ff */
[----:B------:R-:W-:Y:S01]  /*0380*/  IMAD R8, R5, R9, R18 ;  /* 0x0000000905087224 */ /* 0x000fe200078e0212 */
[----:B------:R-:W-:Y:S01]  /*0390*/  IADD3 R24, -R20, RZ, RZ ;  /* 0x000000ff14187210 */ /* 0x000fe20007ffe1ff */
[----:B------:R-:W-:Y:S02]  /*03a0*/  IMAD.MOV R9, RZ, RZ, -R6 ;  /* 0x000000ffff097224 */ /* 0x000fe400078e0a06 */
[----:B0-----:R-:W-:Y:S01]  /*03b0*/  VIADD R26, R23, 0xffffffe ;  /* 0x0ffffffe171a7836 */ /* 0x001fe20000000000 */
[----:B------:R-:W-:Y:S01]  /*03c0*/  ISETP.GE.U32.AND P0, PT, R8, R5, PT ;  /* 0x000000050800720c */ /* 0x000fe20003f06070 */
[----:B------:R-:W-:Y:S01]  /*03d0*/  IMAD R13, R9, R17, RZ ;  /* 0x00000011090d7224 */ /* 0x000fe200078e02ff */
[----:B------:R-:W-:Y:S01]  /*03e0*/  LOP3.LUT R9, RZ, R5, RZ, 0x33, !PT ;  /* 0x00000005ff097212 */ /* 0x000fe200078e33ff */
[----:B------:R-:W-:Y:S01]  /*03f0*/  IMAD R24, R5, R24, R10 ;  /* 0x0000001805187224 */ /* 0x000fe200078e020a */
[----:B------:R0:W2:Y:S01]  /*0400*/  F2I.FTZ.U32.TRUNC.NTZ R27, R26 ;  /* 0x0000001a001b7305 */ /* 0x0000a2000021f000 */
[----:B------:R-:W-:-:S08]  /*0410*/  IADD3 R23, RZ, -R2, RZ ;  /* 0x80000002ff177210 */ /* 0x000fd00007ffe0ff */
[----:B------:R-:W-:Y:S01]  /*0420*/  @P0 IMAD.IADD R8, R8, 0x1, -R5 ;  /* 0x0000000108080824 */ /* 0x000fe200078e0a05 */
[----:B0-----:R-:W-:Y:S01]  /*0430*/  HFMA2.MMA R26, -RZ, RZ, 0, 0 ;  /* 0x00000000ff1a7435 */ /* 0x001fe200000001ff */
[----:B------:R-:W-:Y:S01]  /*0440*/  @P0 VIADD R22, R22, 0x1 ;  /* 0x0000000116160836 */ /* 0x000fe20000000000 */
[-C--:B------:R-:W-:Y:S02]  /*0450*/  ISETP.GE.U32.AND P0, PT, R24, R5.reuse, PT ;  /* 0x000000051800720c */ /* 0x080fe40003f06070 */
[----:B------:R-:W-:Y:S01]  /*0460*/  ISETP.GE.U32.AND P2, PT, R8, R5, PT ;  /* 0x000000050800720c */ /* 0x000fe20003f46070 */
[----:B------:R-:W-:Y:S01]  /*0470*/  IMAD.HI.U32 R8, R17, R13, R16 ;  /* 0x0000000d11087227 */ /* 0x000fe200078e0010 */
[----:B------:R-:W-:-:S03]  /*0480*/  IADD3 R16, R12, 0x3, RZ ;  /* 0x000000030c107810 */ /* 0x000fc60007ffe0ff */
[----:B--2---:R-:W-:-:S04]  /*0490*/  IMAD R23, R23, R27, RZ ;  /* 0x0000001b17177224 */ /* 0x004fc800078e02ff */
[----:B------:R-:W-:Y:S02]  /*04a0*/  IMAD.HI.U32 R26, R27, R23, R26 ;  /* 0x000000171b1a7227 */ /* 0x000fe400078e001a */
[----:B------:R-:W-:Y:S02]  /*04b0*/  @P0 IADD3 R20, R20, 0x1, RZ ;  /* 0x0000000114140810 */ /* 0x000fe40007ffe0ff */
[----:B------:R-:W-:Y:S01]  /*04c0*/  @P2 IADD3 R22, R22, 0x1, RZ ;  /* 0x0000000116162810 */ /* 0x000fe20007ffe0ff */
[----:B------:R-:W-:Y:S01]  /*04d0*/  @P0 IMAD.IADD R24, R24, 0x1, -R5 ;  /* 0x0000000118180824 */ /* 0x000fe200078e0a05 */
[----:B------:R-:W-:Y:S02]  /*04e0*/  ISETP.NE.U32.AND P0, PT, R6, RZ, PT ;  /* 0x000000ff0600720c */ /* 0x000fe40003f05070 */
[----:B------:R-:W-:Y:S02]  /*04f0*/  SEL R21, R9, R22, !P1 ;  /* 0x0000001609157207 */ /* 0x000fe40004800000 */
[----:B------:R-:W-:-:S02]  /*0500*/  ISETP.GE.U32.AND P3, PT, R24, R5, PT ;  /* 0x000000051800720c */ /* 0x000fc40003f66070 */
[----:B------:R-:W-:Y:S01]  /*0510*/  LOP3.LUT R22, RZ, R6, RZ, 0x33, !PT ;  /* 0x00000006ff167212 */ /* 0x000fe200078e33ff */
[----:B------:R-:W-:-:S04]  /*0520*/  IMAD.HI.U32 R19, R8, R21, RZ ;  /* 0x0000001508137227 */ /* 0x000fc800078e00ff */
[----:B------:R-:W-:Y:S01]  /*0530*/  IMAD.MOV R24, RZ, RZ, -R21 ;  /* 0x000000ffff187224 */ /* 0x000fe200078e0a15 */
[----:B------:R-:W-:-:S03]  /*0540*/  IADD3 R17, -R19, RZ, RZ ;  /* 0x000000ff13117210 */ /* 0x000fc60007ffe1ff */
[----:B------:R-:W-:Y:S02]  /*0550*/  IMAD R18, R5, R24, R18 ;  /* 0x0000001805127224 */ /* 0x000fe400078e0212 */
[----:B------:R-:W-:Y:S01]  /*0560*/  IMAD R17, R6, R17, R21 ;  /* 0x0000001106117224 */ /* 0x000fe200078e0215 */
[----:B------:R-:W-:Y:S01]  /*0570*/  @P3 IADD3 R20, R20, 0x1, RZ ;  /* 0x0000000114143810 */ /* 0x000fe20007ffe0ff */
[----:B------:R-:W-:-:S03]  /*0580*/  IMAD.HI.U32 R24, R11, R16, RZ ;  /* 0x000000100b187227 */ /* 0x000fc600078e00ff */
[----:B------:R-:W-:Y:S01]  /*0590*/  ISETP.GE.U32.AND P2, PT, R17, R6, PT ;  /* 0x000000061100720c */ /* 0x000fe20003f46070 */
[----:B------:R-:W-:Y:S01]  /*05a0*/  IMAD R18, R18, UR11, RZ ;  /* 0x0000000b12127c24 */ /* 0x000fe2000f8e02ff */
[----:B------:R-:W-:-:S11]  /*05b0*/  SEL R13, R9, R20, !P1 ;  /* 0x00000014090d7207 */ /* 0x000fd60004800000 */
[----:B------:R-:W-:Y:S01]  /*05c0*/  @P2 IMAD.IADD R17, R17, 0x1, -R6 ;  /* 0x0000000111112824 */ /* 0x000fe200078e0a06 */
[----:B------:R-:W-:-:S04]  /*05d0*/  @P2 IADD3 R19, R19, 0x1, RZ ;  /* 0x0000000113132810 */ /* 0x000fc80007ffe0ff */
[----:B------:R-:W-:Y:S01]  /*05e0*/  ISETP.GE.U32.AND P3, PT, R17, R6, PT ;  /* 0x000000061100720c */ /* 0x000fe20003f66070 */
[----:B------:R-:W-:-:S04]  /*05f0*/  IMAD.HI.U32 R17, R8, R13, RZ ;  /* 0x0000000d08117227 */ /* 0x000fc800078e00ff */
[----:B------:R-:W-:-:S04]  /*0600*/  IMAD.MOV R25, RZ, RZ, -R17 ;  /* 0x000000ffff197224 */ /* 0x000fc800078e0a11 */
[----:B------:R-:W-:-:S04]  /*0610*/  IMAD R25, R6, R25, R13 ;  /* 0x0000001906197224 */ /* 0x000fc800078e020d */
[----:B------:R-:W-:Y:S01]  /*0620*/  @P3 VIADD R19, R19, 0x1 ;  /* 0x0000000113133836 */ /* 0x000fe20000000000 */
[----:B------:R-:W-:-:S04]  /*0630*/  ISETP.GE.U32.AND P2, PT, R25, R6, PT ;  /* 0x000000061900720c */ /* 0x000fc80003f46070 */
[----:B------:R-:W-:-:S05]  /*0640*/  SEL R19, R22, R19, !P0 ;  /* 0x0000001316137207 */ /* 0x000fca0004000000 */
[----:B------:R-:W-:-:S04]  /*0650*/  IMAD.HI.U32 R20, R26, R19, RZ ;  /* 0x000000131a147227 */ /* 0x000fc800078e00ff */
[----:B------:R-:W-:Y:S01]  /*0660*/  IMAD.MOV R23, RZ, RZ, -R20 ;  /* 0x000000ffff177224 */ /* 0x000fe200078e0a14 */
[----:B------:R-:W-:Y:S02]  /*0670*/  @P2 IADD3 R25, -R6, R25, RZ ;  /* 0x0000001906192210 */ /* 0x000fe40007ffe1ff */
[----:B------:R-:W-:Y:S01]  /*0680*/  @P2 IADD3 R17, R17, 0x1, RZ ;  /* 0x0000000111112810 */ /* 0x000fe20007ffe0ff */
[--C-:B------:R-:W-:Y:S01]  /*0690*/  IMAD R23, R2, R23, R19.reuse ;  /* 0x0000001702177224 */ /* 0x100fe200078e0213 */
[----:B------:R-:W-:Y:S01]  /*06a0*/  ISETP.GE.U32.AND P5, PT, R25, R6, PT ;  /* 0x000000061900720c */ /* 0x000fe20003fa6070 */
[----:B------:R-:W-:-:S03]  /*06b0*/  IMAD.MOV R25, RZ, RZ, -R19 ;  /* 0x000000ffff197224 */ /* 0x000fc600078e0a13 */
[----:B------:R-:W-:Y:S01]  /*06c0*/  ISETP.GE.U32.AND P3, PT, R23, R2, PT ;  /* 0x000000021700720c */ /* 0x000fe20003f66070 */
[----:B------:R-:W-:Y:S01]  /*06d0*/  IMAD R21, R6, R25, R21 ;  /* 0x0000001906157224 */ /* 0x000fe200078e0215 */
[----:B------:R-:W-:-:S03]  /*06e0*/  IADD3 R25, -R24, RZ, RZ ;  /* 0x000000ff18197210 */ /* 0x000fc60007ffe1ff */
[----:B------:R-:W-:Y:S02]  /*06f0*/  IMAD R18, R21, UR10, R18 ;  /* 0x0000000a15127c24 */ /* 0x000fe4000f8e0212 */
[----:B------:R-:W-:Y:S02]  /*0700*/  IMAD R21, R5, R25, R16 ;  /* 0x0000001905157224 */ /* 0x000fe400078e0210 */
[----:B------:R-:W-:-:S03]  /*0710*/  @P5 VIADD R17, R17, 0x1 ;  /* 0x0000000111115836 */ /* 0x000fc60000000000 */
[----:B------:R-:W-:Y:S01]  /*0720*/  ISETP.GE.U32.AND P6, PT, R21, R5, PT ;  /* 0x000000051500720c */ /* 0x000fe20003fc6070 */
[----:B------:R-:W-:Y:S01]  /*0730*/  @P3 IMAD.IADD R23, R23, 0x1, -R2 ;  /* 0x0000000117173824 */ /* 0x000fe200078e0a02 */
[----:B------:R-:W-:Y:S01]  /*0740*/  SEL R17, R22, R17, !P0 ;  /* 0x0000001116117207 */ /* 0x000fe20004000000 */
[----:B------:R-:W-:Y:S01]  /*0750*/  @P3 VIADD R20, R20, 0x1 ;  /* 0x0000000114143836 */ /* 0x000fe20000000000 */
[----:B------:R-:W-:Y:S02]  /*0760*/  ISETP.NE.U32.AND P3, PT, R2, RZ, PT ;  /* 0x000000ff0200720c */ /* 0x000fe40003f65070 */
[----:B------:R-:W-:Y:S01]  /*0770*/  ISETP.GE.U32.AND P4, PT, R23, R2, PT ;  /* 0x000000021700720c */ /* 0x000fe20003f86070 */
[----:B------:R-:W-:Y:S01]  /*0780*/  IMAD.HI.U32 R28, R26, R17, RZ ;  /* 0x000000111a1c7227 */ /* 0x000fe200078e00ff */
[----:B------:R-:W-:-:S05]  /*0790*/  IADD3 R23, -R13, RZ, RZ ;  /* 0x000000ff0d177210 */ /* 0x000fca0007ffe1ff */
[C---:B------:R-:W-:Y:S01]  /*07a0*/  IMAD R10, R5.reuse, R23, R10 ;  /* 0x00000017050a7224 */ /* 0x040fe200078e020a */
[----:B------:R-:W-:Y:S01]  /*07b0*/  @P6 IADD3 R21, -R5, R21, RZ ;  /* 0x0000001505156210 */ /* 0x000fe20007ffe1ff */
[----:B------:R-:W-:Y:S01]  /*07c0*/  IMAD.MOV R23, RZ, RZ, -R17 ;  /* 0x000000ffff177224 */ /* 0x000fe200078e0a11 */
[----:B------:R-:W-:Y:S01]  /*07d0*/  @P6 IADD3 R24, R24, 0x1, RZ ;  /* 0x0000000118186810 */ /* 0x000fe20007ffe0ff */
[----:B------:R-:W-:Y:S01]  /*07e0*/  IMAD R10, R10, UR11, RZ ;  /* 0x0000000b0a0a7c24 */ /* 0x000fe2000f8e02ff */
[----:B------:R-:W-:Y:S01]  /*07f0*/  ISETP.GE.U32.AND P5, PT, R21, R5, PT ;  /* 0x000000051500720c */ /* 0x000fe20003fa6070 */
[----:B------:R-:W-:Y:S02]  /*0800*/  IMAD R13, R6, R23, R13 ;  /* 0x00000017060d7224 */ /* 0x000fe400078e020d */
[----:B------:R-:W-:Y:S02]  /*0810*/  IMAD.MOV R23, RZ, RZ, -R28 ;  /* 0x000000ffff177224 */ /* 0x000fe400078e0a1c */
[----:B------:R-:W-:Y:S01]  /*0820*/  IMAD R10, R13, UR10, R10 ;  /* 0x0000000a0d0a7c24 */ /* 0x000fe2000f8e020a */
[----:B------:R-:W-:Y:S01]  /*0830*/  LOP3.LUT R13, RZ, R2, RZ, 0x33, !PT ;  /* 0x00000002ff0d7212 */ /* 0x000fe200078e33ff */
[----:B------:R-:W-:-:S02]  /*0840*/  IMAD R23, R2, R23, R17 ;  /* 0x0000001702177224 */ /* 0x000fc400078e0211 */
[----:B------:R-:W-:-:S03]  /*0850*/  @P4 VIADD R20, R20, 0x1 ;  /* 0x0000000114144836 */ /* 0x000fc60000000000 */
[----:B------:R-:W-:Y:S02]  /*0860*/  ISETP.GE.U32.AND P2, PT, R23, R2, PT ;  /* 0x000000021700720c */ /* 0x000fe40003f46070 */
[----:B------:R-:W-:Y:S02]  /*0870*/  @P5 IADD3 R24, R24, 0x1, RZ ;  /* 0x0000000118185810 */ /* 0x000fe40007ffe0ff */
[----:B------:R-:W-:Y:S02]  /*0880*/  SEL R21, R13, R20, !P3 ;  /* 0x000000140d157207 */ /* 0x000fe40005800000 */
[----:B------:R-:W-:-:S04]  /*0890*/  SEL R25, R9, R24, !P1 ;  /* 0x0000001809197207 */ /* 0x000fc80004800000 */
[----:B------:R-:W-:Y:S01]  /*08a0*/  IADD3 R20, -R25, RZ, RZ ;  /* 0x000000ff19147210 */ /* 0x000fe20007ffe1ff */
[----:B------:R-:W-:Y:S02]  /*08b0*/  IMAD.HI.U32 R27, R8, R25, RZ ;  /* 0x00000019081b7227 */ /* 0x000fe400078e00ff */
[----:B------:R-:W-:Y:S02]  /*08c0*/  @P2 IADD3 R23, -R2, R23, RZ ;  /* 0x0000001702172210 */ /* 0x000fe40007ffe1ff */
[----:B------:R-:W-:Y:S01]  /*08d0*/  IMAD R16, R5, R20, R16 ;  /* 0x0000001405107224 */ /* 0x000fe200078e0210 */
[----:B------:R-:W-:Y:S02]  /*08e0*/  @P2 IADD3 R28, R28, 0x1, RZ ;  /* 0x000000011c1c2810 */ /* 0x000fe40007ffe0ff */
[----:B------:R-:W-:Y:S01]  /*08f0*/  ISETP.GE.U32.AND P4, PT, R23, R2, PT ;  /* 0x000000021700720c */ /* 0x000fe20003f86070 */
[----:B------:R-:W-:Y:S02]  /*0900*/  IMAD.MOV R23, RZ, RZ, -R21 ;  /* 0x000000ffff177224 */ /* 0x000fe400078e0a15 */
[----:B------:R-:W-:-:S02]  /*0910*/  IMAD R16, R16, UR11, RZ ;  /* 0x0000000b10107c24 */ /* 0x000fc4000f8e02ff */
[----:B------:R-:W-:Y:S01]  /*0920*/  IMAD R23, R2, R23, R19 ;  /* 0x0000001702177224 */ /* 0x000fe200078e0213 */
[----:B------:R-:W-:-:S03]  /*0930*/  IADD3 R19, -R27, RZ, RZ ;  /* 0x000000ff1b137210 */ /* 0x000fc60007ffe1ff */
[----:B------:R-:W-:Y:S02]  /*0940*/  IMAD R18, R23, UR13, R18 ;  /* 0x0000000d17127c24 */ /* 0x000fe4000f8e0212 */
[----:B------:R-:W-:Y:S02]  /*0950*/  IMAD R19, R6, R19, R25 ;  /* 0x0000001306137224 */ /* 0x000fe400078e0219 */
[----:B------:R-:W-:Y:S02]  /*0960*/  @P4 VIADD R28, R28, 0x1 ;  /* 0x000000011c1c4836 */ /* 0x000fe40000000000 */
[----:B------:R-:W-:Y:S01]  /*0970*/  IMAD R21, R21, UR12, R18 ;  /* 0x0000000c15157c24 */ /* 0x000fe2000f8e0212 */
[----:B------:R-:W-:Y:S02]  /*0980*/  ISETP.GE.U32.AND P5, PT, R19, R6, PT ;  /* 0x000000061300720c */ /* 0x000fe40003fa6070 */
[----:B------:R-:W-:-:S05]  /*0990*/  SEL R28, R13, R28, !P3 ;  /* 0x0000001c0d1c7207 */ /* 0x000fca0005800000 */
[----:B------:R-:W-:-:S04]  /*09a0*/  IMAD.MOV R23, RZ, RZ, -R28 ;  /* 0x000000ffff177224 */ /* 0x000fc800078e0a1c */
[----:B------:R-:W-:Y:S02]  /*09b0*/  IMAD R17, R2, R23, R17 ;  /* 0x0000001702117224 */ /* 0x000fe400078e0211 */
[----:B------:R-:W-:Y:S01]  /*09c0*/  @P5 IMAD.IADD R19, R19, 0x1, -R6 ;  /* 0x0000000113135824 */ /* 0x000fe200078e0a06 */
[----:B------:R-:W-:Y:S01]  /*09d0*/  @P5 IADD3 R27, R27, 0x1, RZ ;  /* 0x000000011b1b5810 */ /* 0x000fe20007ffe0ff */
[----:B------:R-:W-:-:S03]  /*09e0*/  IMAD R17, R17, UR13, R10 ;  /* 0x0000000d11117c24 */ /* 0x000fc6000f8e020a */
[----:B------:R-:W-:Y:S01]  /*09f0*/  ISETP.GE.U32.AND P6, PT, R19, R6, PT ;  /* 0x000000061300720c */ /* 0x000fe20003fc6070 */
[----:B------:R-:W-:-:S12]  /*0a00*/  IMAD R28, R28, UR12, R17 ;  /* 0x0000000c1c1c7c24 */ /* 0x000fd8000f8e0211 */
[----:B------:R-:W-:-:S05]  /*0a10*/  @P6 VIADD R27, R27, 0x1 ;  /* 0x000000011b1b6836 */ /* 0x000fca0000000000 */
[----:B------:R-:W-:-:S05]  /*0a20*/  SEL R19, R22, R27, !P0 ;  /* 0x0000001b16137207 */ /* 0x000fca0004000000 */
[----:B------:R-:W-:-:S04]  /*0a30*/  IMAD.MOV R20, RZ, RZ, -R19 ;  /* 0x000000ffff147224 */ /* 0x000fc800078e0a13 */
[----:B------:R-:W-:Y:S02]  /*0a40*/  IMAD R25, R6, R20, R25 ;  /* 0x0000001406197224 */ /* 0x000fe400078e0219 */
[----:B------:R-:W-:-:S04]  /*0a50*/  IMAD.HI.U32 R20, R26, R19, RZ ;  /* 0x000000131a147227 */ /* 0x000fc800078e00ff */
[----:B------:R-:W-:Y:S01]  /*0a60*/  IMAD R16, R25, UR10, R16 ;  /* 0x0000000a19107c24 */ /* 0x000fe2000f8e0210 */
        /* <DEDUP_REMOVED lines=8> */
[----:B------:R-:W-:-:S03]  /*0af0*/  VIADD R20, R12, 0x4 ;  /* 0x000000040c147836 */ /* 0x000fc60000000000 */
[----:B------:R-:W-:Y:S01]  /*0b00*/  IADD3 R25, -R23, RZ, RZ ;  /* 0x000000ff17197210 */ /* 0x000fe20007ffe1ff */
[----:B------:R-:W-:-:S04]  /*0b10*/  IMAD.HI.U32 R10, R11, R20, RZ ;  /* 0x000000140b0a7227 */ /* 0x000fc800078e00ff */
[----:B------:R-:W-:Y:S02]  /*0b20*/  IMAD.MOV R24, RZ, RZ, -R10 ;  /* 0x000000ffff187224 */ /* 0x000fe400078e0a0a */
[----:B------:R-:W-:Y:S02]  /*0b30*/  IMAD R25, R2, R25, R19 ;  /* 0x0000001902197224 */ /* 0x000fe400078e0213 */
[----:B------:R-:W-:Y:S02]  /*0b40*/  IMAD R24, R5, R24, R20 ;  /* 0x0000001805187224 */ /* 0x000fe400078e0214 */
[----:B------:R-:W-:-:S03]  /*0b50*/  IMAD R16, R25, UR13, R16 ;  /* 0x0000000d19107c24 */ /* 0x000fc6000f8e0210 */
[----:B------:R-:W-:Y:S01]  /*0b60*/  ISETP.GE.U32.AND P2, PT, R24, R5, PT ;  /* 0x000000051800720c */ /* 0x000fe20003f46070 */
[----:B------:R-:W-:-:S12]  /*0b70*/  IMAD R23, R23, UR12, R16 ;  /* 0x0000000c17177c24 */ /* 0x000fd8000f8e0210 */
        /* <DEDUP_REMOVED lines=9> */
[----:B------:R-:W-:-:S03]  /*0c10*/  IMAD R20, R5, R10, R20 ;  /* 0x0000000a05147224 */ /* 0x000fc600078e0214 */
        /* <DEDUP_REMOVED lines=8> */
[----:B------:R-:W-:Y:S02]  /*0ca0*/  IMAD R10, R20, UR11, RZ ;  /* 0x0000000b140a7c24 */ /* 0x000fe4000f8e02ff */
[----:B------:R-:W-:-:S04]  /*0cb0*/  IMAD.HI.U32 R20, R26, R27, RZ ;  /* 0x0000001b1a147227 */ /* 0x000fc800078e00ff */
[----:B------:R-:W-:Y:S02]  /*0cc0*/  IMAD R10, R19, UR10, R10 ;  /* 0x0000000a130a7c24 */ /* 0x000fe4000f8e020a */
        /* <DEDUP_REMOVED lines=8> */
[----:B------:R-:W-:-:S03]  /*0d50*/  IADD3 R20, R12, 0x5, RZ ;  /* 0x000000050c147810 */ /* 0x000fc60007ffe0ff */
[----:B------:R-:W-:Y:S02]  /*0d60*/  IMAD.MOV R19, RZ, RZ, -R25 ;  /* 0x000000ffff137224 */ /* 0x000fe400078e0a19 */
        /* <DEDUP_REMOVED lines=63> */
[----:B------:R-:W-:Y:S02]  /*1160*/  IMAD R17, R6, R10, R17 ;  /* 0x0000000a06117224 */ /* 0x000fe400078e0211 */
[----:B------:R-:W-:-:S04]  /*1170*/  IMAD R10, R20, UR11, RZ ;  /* 0x0000000b140a7c24 */ /* 0x000fc8000f8e02ff */
        /* <DEDUP_REMOVED lines=11> */
[----:B------:R-:W-:-:S04]  /*1230*/  IMAD.HI.U32 R16, R11, R12, RZ ;  /* 0x0000000c0b107227 */ /* 0x000fc800078e00ff */
[----:B------:R-:W-:Y:S01]  /*1240*/  IMAD R10, R19, UR13, R10 ;  /* 0x0000000d130a7c24 */ /* 0x000fe2000f8e020a */
[----:B------:R-:W-:-:S03]  /*1250*/  IADD3 R20, -R16, RZ, RZ ;  /* 0x000000ff10147210 */ /* 0x000fc60007ffe1ff */
[----:B------:R-:W-:Y:S02]  /*1260*/  IMAD R29, R29, UR12, R10 ;  /* 0x0000000c1d1d7c24 */ /* 0x000fe4000f8e020a */
        /* <DEDUP_REMOVED lines=10> */
[----:B------:R-:W-:-:S03]  /*1310*/  IADD3 R16, -R19, RZ, RZ ;  /* 0x000000ff13107210 */ /* 0x000fc60007ffe1ff */
        /* <DEDUP_REMOVED lines=17> */
[----:B------:R-:W-:Y:S01]  /*1430*/  ISETP.GE.U32.AND P4, PT, R10, R2, PT ;  /* 0x000000020a00720c */ /* 0x000fe20003f86070 */
[----:B------:R-:W-:-:S04]  /*1440*/  VIADD R10, R12, 0x7 ;  /* 0x000000070c0a7836 */ /* 0x000fc80000000000 */
[----:B------:R-:W-:-:S08]  /*1450*/  IMAD.HI.U32 R20, R11, R10, RZ ;  /* 0x0000000a0b147227 */ /* 0x000fd000078e00ff */
[----:B------:R-:W-:-:S05]  /*1460*/  @P4 VIADD R16, R16, 0x1 ;  /* 0x0000000110104836 */ /* 0x000fca0000000000 */
[----:B------:R-:W-:-:S04]  /*1470*/  SEL R16, R13, R16, !P3 ;  /* 0x000000100d107207 */ /* 0x000fc80005800000 */
[----:B------:R-:W-:-:S05]  /*1480*/  IADD3 R18, -R16, RZ, RZ ;  /* 0x000000ff10127210 */ /* 0x000fca0007ffe1ff */
[----:B------:R-:W-:-:S04]  /*1490*/  IMAD R18, R2, R18, R19 ;  /* 0x0000001202127224 */ /* 0x000fc800078e0213 */
[----:B------:R-:W-:Y:S01]  /*14a0*/  IMAD R17, R18, UR13, R17 ;  /* 0x0000000d12117c24 */ /* 0x000fe2000f8e0211 */
        /* <DEDUP_REMOVED lines=8> */
[----:B------:R-:W-:Y:S01]  /*1530*/  IMAD.HI.U32 R11, R8, R9, RZ ;  /* 0x00000009080b7227 */ /* 0x000fe200078e00ff */
[----:B------:R-:W-:-:S04]  /*1540*/  IADD3 R8, -R9, RZ, RZ ;  /* 0x000000ff09087210 */ /* 0x000fc80007ffe1ff */
[----:B------:R-:W-:Y:S01]  /*1550*/  IADD3 R19, -R11, RZ, RZ ;  /* 0x000000ff0b137210 */ /* 0x000fe20007ffe1ff */
[----:B------:R-:W-:-:S04]  /*1560*/  IMAD R10, R5, R8, R10 ;  /* 0x00000008050a7224 */ /* 0x000fc800078e020a */
        /* <DEDUP_REMOVED lines=10> */
[----:B---3--:R-:W-:-:S04]  /*1610*/  IMAD.WIDE.U32 R8, R12, 0x2, R14 ;  /* 0x000000020c087825 */ /* 0x008fc800078e000e */
[----:B------:R-:W-:Y:S02]  /*1620*/  IMAD R24, R11, UR10, R10 ;  /* 0x0000000a0b187c24 */ /* 0x000fe4000f8e020a */
[----:B------:R-:W2:Y:S01]  /*1630*/  LDG.E.128 R8, desc[UR6][R8.64] ;  /* 0x0000000608087981 */ /* 0x000ea2000c1e1d00 */
[----:B------:R-:W-:Y:S02]  /*1640*/  IMAD R19, R16, UR12, R17 ;  /* 0x0000000c10137c24 */ /* 0x000fe4000f8e0211 */
[----:B------:R-:W0:Y:S01]  /*1650*/  LDC.64 R16, c[0x0][0x210] ;  /* 0x00008400ff107b82 */ /* 0x000e220000000a00 */
[C---:B-1----:R-:W-:Y:S02]  /*1660*/  IMAD R21, R4.reuse, UR14, R21 ;  /* 0x0000000e04157c24 */ /* 0x042fe4000f8e0215 */
[----:B------:R-:W-:Y:S02]  /*1670*/  IMAD R19, R4, UR14, R19 ;  /* 0x0000000e04137c24 */ /* 0x000fe4000f8e0213 */
[----:B------:R-:W-:-:S04]  /*1680*/  IMAD.HI.U32 R26, R26, R22, RZ ;  /* 0x000000161a1a7227 */ /* 0x000fc800078e00ff */
[C---:B------:R-:W-:Y:S02]  /*1690*/  IMAD R23, R4.reuse, UR14, R23 ;  /* 0x0000000e04177c24 */ /* 0x040fe4000f8e0217 */
[----:B------:R-:W-:Y:S02]  /*16a0*/  IMAD R29, R4, UR14, R29 ;  /* 0x0000000e041d7c24 */ /* 0x000fe4000f8e021d */
[----:B------:R-:W-:Y:S02]  /*16b0*/  IMAD R12, R7, 0x8, R12 ;  /* 0x00000008070c7824 */ /* 0x000fe400078e020c */
[----:B0-----:R-:W-:Y:S01]  /*16c0*/  IMAD.WIDE.U32 R18, R19, 0x2, R16 ;  /* 0x0000000213127825 */ /* 0x001fe200078e0010 */
[----:B--2---:R-:W-:-:S04]  /*16d0*/  LOP3.LUT R20, R8, 0xffff, RZ, 0xc0, !PT ;  /* 0x0000ffff08147812 */ /* 0x004fc800078ec0ff */
[----:B------:R-:W-:-:S04]  /*16e0*/  SHF.R.U32.HI R20, RZ, 0x8, R20 ;  /* 0x00000008ff147819 */ /* 0x000fc80000011614 */
[----:B------:R-:W-:-:S05]  /*16f0*/  PRMT R20, R20, 0x7604, R8 ;  /* 0x0000760414147816 */ /* 0x000fca0000000008 */
[----:B------:R0:W-:Y:S02]  /*1700*/  STG.E.U16 desc[UR6][R18.64], R20 ;  /* 0x0000001412007986 */ /* 0x0001e4000c101506 */
[C---:B0-----:R-:W-:Y:S01]  /*1710*/  PRMT R19, R8.reuse, 0x7732, RZ ;  /* 0x0000773208137816 */ /* 0x041fe200000000ff */
[----:B------:R-:W-:Y:S01]  /*1720*/  IMAD.WIDE.U32 R20, R21, 0x2, R16 ;  /* 0x0000000215147825 */ /* 0x000fe200078e0010 */
[----:B------:R-:W-:Y:S02]  /*1730*/  PRMT R8, R8, 0x7632, R8 ;  /* 0x0000763208087816 */ /* 0x000fe40000000008 */
[----:B------:R-:W-:-:S04]  /*1740*/  SHF.R.U32.HI R19, RZ, 0x8, R19 ;  /* 0x00000008ff137819 */ /* 0x000fc80000011613 */
[----:B------:R-:W-:Y:S01]  /*1750*/  PRMT R8, R19, 0x7604, R8 ;  /* 0x0000760413087816 */ /* 0x000fe20000000008 */
[----:B------:R-:W-:-:S04]  /*1760*/  IMAD R19, R4, UR14, R28 ;  /* 0x0000000e04137c24 */ /* 0x000fc8000f8e021c */
[----:B------:R0:W-:Y:S01]  /*1770*/  STG.E.U16 desc[UR6][R20.64], R8 ;  /* 0x0000000814007986 */ /* 0x0001e2000c101506 */
[----:B------:R-:W-:Y:S01]  /*1780*/  IMAD.WIDE.U32 R18, R19, 0x2, R16 ;  /* 0x0000000213127825 */ /* 0x000fe200078e0010 */
[----:B0-----:R-:W-:Y:S02]  /*1790*/  LOP3.LUT R8, R9, 0xffff, RZ, 0xc0, !PT ;  /* 0x0000ffff09087812 */ /* 0x001fe400078ec0ff */
[----:B------:R-:W-:Y:S02]  /*17a0*/  LOP3.LUT R20, R11, 0xffff, RZ, 0xc0, !PT ;  /* 0x0000ffff0b147812 */ /* 0x000fe400078ec0ff */
[----:B------:R-:W-:Y:S02]  /*17b0*/  SHF.R.U32.HI R8, RZ, 0x8, R8 ;  /* 0x00000008ff087819 */ /* 0x000fe40000011608 */
[----:B------:R-:W-:Y:S02]  /*17c0*/  PRMT R21, R10, 0x7632, R21 ;  /* 0x000076320a157816 */ /* 0x000fe40000000015 */
[----:B------:R-:W-:-:S05]  /*17d0*/  PRMT R28, R8, 0x7604, R9 ;  /* 0x00007604081c7816 */ /* 0x000fca0000000009 */
[----:B------:R0:W-:Y:S02]  /*17e0*/  STG.E.U16 desc[UR6][R18.64], R28 ;  /* 0x0000001c12007986 */ /* 0x0001e4000c101506 */
[----:B0-----:R-:W-:-:S05]  /*17f0*/  IADD3 R19, -R26, RZ, RZ ;  /* 0x000000ff1a137210 */ /* 0x001fca0007ffe1ff */
[----:B------:R-:W-:-:S05]  /*1800*/  IMAD R8, R2, R19, R22 ;  /* 0x0000001302087224 */ /* 0x000fca00078e0216 */
[----:B------:R-:W-:-:S13]  /*1810*/  ISETP.GE.U32.AND P0, PT, R8, R2, PT ;  /* 0x000000020800720c */ /* 0x000fda0003f06070 */
[----:B------:R-:W-:Y:S01]  /*1820*/  @P0 IMAD.IADD R8, R8, 0x1, -R2 ;  /* 0x0000000108080824 */ /* 0x000fe200078e0a02 */
[----:B------:R-:W-:-:S04]  /*1830*/  @P0 IADD3 R26, R26, 0x1, RZ ;  /* 0x000000011a1a0810 */ /* 0x000fc80007ffe0ff */
[----:B------:R-:W-:Y:S02]  /*1840*/  ISETP.GE.U32.AND P1, PT, R8, R2, PT ;  /* 0x000000020800720c */ /* 0x000fe40003f26070 */
[C---:B------:R-:W-:Y:S02]  /*1850*/  PRMT R8, R9.reuse, 0x7732, RZ ;  /* 0x0000773209087816 */ /* 0x040fe400000000ff */
[----:B------:R-:W-:Y:S02]  /*1860*/  PRMT R9, R9, 0x7632, R9 ;  /* 0x0000763209097816 */ /* 0x000fe40000000009 */
[----:B------:R-:W-:-:S04]  /*1870*/  SHF.R.U32.HI R8, RZ, 0x8, R8 ;  /* 0x00000008ff087819 */ /* 0x000fc80000011608 */
[----:B------:R-:W-:Y:S01]  /*1880*/  PRMT R18, R8, 0x7604, R9 ;  /* 0x0000760408127816 */ /* 0x000fe20000000009 */
[----:B------:R-:W-:Y:S01]  /*1890*/  IMAD.WIDE.U32 R8, R23, 0x2, R16 ;  /* 0x0000000217087825 */ /* 0x000fe200078e0010 */
[----:B------:R-:W-:-:S03]  /*18a0*/  LOP3.LUT R23, R10, 0xffff, RZ, 0xc0, !PT ;  /* 0x0000ffff0a177812 */ /* 0x000fc600078ec0ff */
[----:B------:R-:W-:Y:S01]  /*18b0*/  @P1 VIADD R26, R26, 0x1 ;  /* 0x000000011a1a1836 */ /* 0x000fe20000000000 */
[----:B------:R0:W-:Y:S01]  /*18c0*/  STG.E.U16 desc[UR6][R8.64], R18 ;  /* 0x0000001208007986 */ /* 0x0001e2000c101506 */
[----:B------:R-:W-:-:S03]  /*18d0*/  SHF.R.U32.HI R23, RZ, 0x8, R23 ;  /* 0x00000008ff177819 */ /* 0x000fc60000011617 */
[----:B------:R-:W-:Y:S02]  /*18e0*/  SEL R13, R13, R26, !P3 ;  /* 0x0000001a0d0d7207 */ /* 0x000fe40005800000 */
[----:B------:R-:W-:Y:S02]  /*18f0*/  PRMT R23, R23, 0x7604, R10 ;  /* 0x0000760417177816 */ /* 0x000fe4000000000a */
[----:B------:R-:W-:Y:S02]  /*1900*/  IADD3 R19, -R13, RZ, RZ ;  /* 0x000000ff0d137210 */ /* 0x000fe40007ffe1ff */
[----:B0-----:R-:W-:-:S03]  /*1910*/  SHF.R.U32.HI R18, RZ, 0x8, R20 ;  /* 0x00000008ff127819 */ /* 0x001fc60000011614 */
[----:B------:R-:W-:Y:S01]  /*1920*/  IMAD R19, R2, R19, R22 ;  /* 0x0000001302137224 */ /* 0x000fe200078e0216 */
[----:B------:R-:W-:Y:S01]  /*1930*/  PRMT R22, R11, 0x7732, RZ ;  /* 0x000077320b167816 */ /* 0x000fe200000000ff */
[----:B------:R-:W-:Y:S02]  /*1940*/  IMAD R9, R4, UR14, R25 ;  /* 0x0000000e04097c24 */ /* 0x000fe4000f8e0219 */
[----:B------:R-:W-:Y:S01]  /*1950*/  IMAD R24, R19, UR13, R24 ;  /* 0x0000000d13187c24 */ /* 0x000fe2000f8e0218 */
[----:B------:R-:W-:-:S03]  /*1960*/  SHF.R.U32.HI R25, RZ, 0x8, R22 ;  /* 0x00000008ff197819 */ /* 0x000fc60000011616 */
[----:B------:R-:W-:Y:S01]  /*1970*/  IMAD R19, R13, UR12, R24 ;  /* 0x0000000c0d137c24 */ /* 0x000fe2000f8e0218 */
[----:B------:R-:W-:Y:S02]  /*1980*/  PRMT R13, R10, 0x7732, RZ ;  /* 0x000077320a0d7816 */ /* 0x000fe400000000ff */
[----:B------:R-:W-:Y:S02]  /*1990*/  PRMT R10, R11, 0x7632, R10 ;  /* 0x000076320b0a7816 */ /* 0x000fe4000000000a */
[----:B------:R-:W-:Y:S02]  /*19a0*/  SHF.R.U32.HI R8, RZ, 0x8, R13 ;  /* 0x00000008ff087819 */ /* 0x000fe4000001160d */
[----:B------:R-:W-:Y:S01]  /*19b0*/  PRMT R13, R18, 0x7604, R11 ;  /* 0x00007604120d7816 */ /* 0x000fe2000000000b */
[----:B------:R-:W-:Y:S01]  /*19c0*/  IMAD R11, R4, UR14, R27 ;  /* 0x0000000e040b7c24 */ /* 0x000fe2000f8e021b */
[----:B------:R-:W-:Y:S01]  /*19d0*/  PRMT R21, R8, 0x7604, R21 ;  /* 0x0000760408157816 */ /* 0x000fe20000000015 */
[----:B------:R-:W-:Y:S01]  /*19e0*/  IMAD R27, R4, UR14, R19 ;  /* 0x0000000e041b7c24 */ /* 0x000fe2000f8e0213 */
[----:B------:R-:W-:Y:S01]  /*19f0*/  PRMT R25, R25, 0x7604, R10 ;  /* 0x0000760419197816 */ /* 0x000fe2000000000a */
[----:B------:R-:W-:-:S04]  /*1a00*/  IMAD.WIDE.U32 R8, R9, 0x2, R16 ;  /* 0x0000000209087825 */ /* 0x000fc800078e0010 */
[--C-:B------:R-:W-:Y:S01]  /*1a10*/  IMAD.WIDE.U32 R10, R11, 0x2, R16.reuse ;  /* 0x000000020b0a7825 */ /* 0x100fe200078e0010 */
[----:B------:R0:W-:Y:S03]  /*1a20*/  STG.E.U16 desc[UR6][R8.64], R23 ;  /* 0x0000001708007986 */ /* 0x0001e6000c101506 */
[--C-:B------:R-:W-:Y:S01]  /*1a30*/  IMAD.WIDE.U32 R18, R29, 0x2, R16.reuse ;  /* 0x000000021d127825 */ /* 0x100fe200078e0010 */
[----:B------:R0:W-:Y:S03]  /*1a40*/  STG.E.U16 desc[UR6][R10.64], R21 ;  /* 0x000000150a007986 */ /* 0x0001e6000c101506 */
[----:B------:R-:W-:Y:S01]  /*1a50*/  IMAD.WIDE.U32 R16, R27, 0x2, R16 ;  /* 0x000000021b107825 */ /* 0x000fe200078e0010 */
[----:B------:R0:W-:Y:S01]  /*1a60*/  STG.E.U16 desc[UR6][R18.64], R13 ;  /* 0x0000000d12007986 */ /* 0x0001e2000c101506 */
[----:B------:R-:W-:-:S03]  /*1a70*/  IADD3 R27, R12, 0x8, RZ ;  /* 0x000000080c1b7810 */ /* 0x000fc60007ffe0ff */
[----:B------:R0:W-:Y:S01]  /*1a80*/  STG.E.U16 desc[UR6][R16.64], R25 ;  /* 0x0000001910007986 */ /* 0x0001e2000c101506 */
[----:B------:R-:W-:-:S13]  /*1a90*/  ISETP.GT.U32.AND P0, PT, R27, R0, PT ;  /* 0x000000001b00720c */ /* 0x000fda0003f04070 */
[----:B0-----:R-:W-:Y:S05]  /*1aa0*/  @!P0 BRA `(.L_x_309) ;  /* 0xffffffe400e08947 */ /* 0x001fea000383ffff */
.L_x_308:
[----:B------:R-:W-:Y:S05]  /*1ab0*/  BSYNC B0 ;  /* 0x0000000000007941 */ /* 0x000fea0003800000 */
.L_x_307:
        /* <DEDUP_REMOVED lines=12> */
[----:B0-----:R-:W-:-:S04]  /*1b80*/  ISETP.NE.AND P0, PT, R6, 0x3, PT ;  /* 0x000000030600780c */ /* 0x001fc80003f05270 */
[C---:B--2---:R-:W-:Y:S02]  /*1b90*/  SEL R2, R3.reuse, UR5, !P0 ;  /* 0x0000000503027c07 */ /* 0x044fe4000c000000 */
[C---:B------:R-:W-:Y:S02]  /*1ba0*/  ISETP.NE.AND P0, PT, R6.reuse, 0x2, PT ;  /* 0x000000020600780c */ /* 0x040fe40003f05270 */
[----:B------:R-:W0:Y:S02]  /*1bb0*/  I2F.U32.RP R5, R2 ;  /* 0x0000000200057306 */ /* 0x000e240000209000 */
[C---:B------:R-:W-:Y:S01]  /*1bc0*/  SEL R10, R3.reuse, UR4, !P0 ;  /* 0x00000004030a7c07 */ /* 0x040fe2000c000000 */
[----:B------:R-:W-:Y:S01]  /*1bd0*/  ULDC UR4, c[0x0][0xf5c] ;  /* 0x0003d70000047ab9 */ /* 0x000fe20000000800 */
[----:B------:R-:W-:Y:S02]  /*1be0*/  ISETP.NE.AND P0, PT, R6, 0x1, PT ;  /* 0x000000010600780c */ /* 0x000fe40003f05270 */
[----:B------:R-:W-:Y:S01]  /*1bf0*/  ISETP.NE.U32.AND P1, PT, R10, RZ, PT ;  /* 0x000000ff0a00720c */ /* 0x000fe20003f25070 */
[----:B------:R-:W-:Y:S01]  /*1c00*/  IMAD.MOV R13, RZ, RZ, -R10 ;  /* 0x000000ffff0d7224 */ /* 0x000fe200078e0a0a */
[----:B------:R-:W-:Y:S01]  /*1c10*/  SEL R11, R3, UR4, !P0 ;  /* 0x00000004030b7c07 */ /* 0x000fe2000c000000 */
[----:B------:R-:W2:Y:S01]  /*1c20*/  I2F.U32.RP R6, R10 ;  /* 0x0000000a00067306 */ /* 0x000ea20000209000 */
[----:B------:R-:W-:-:S02]  /*1c30*/  ISETP.NE.U32.AND P0, PT, R2, RZ, PT ;  /* 0x000000ff0200720c */ /* 0x000fc40003f05070 */
[----:B------:R-:W-:Y:S02]  /*1c40*/  IADD3 R23, RZ, -R11, RZ ;  /* 0x8000000bff177210 */ /* 0x000fe40007ffe0ff */
[----:B------:R-:W-:Y:S02]  /*1c50*/  ISETP.NE.U32.AND P2, PT, R11, RZ, PT ;  /* 0x000000ff0b00720c */ /* 0x000fe40003f45070 */
[----:B------:R-:W-:Y:S01]  /*1c60*/  LOP3.LUT R20, RZ, R10, RZ, 0x33, !PT ;  /* 0x0000000aff147212 */ /* 0x000fe200078e33ff */
[----:B------:R-:W4:Y:S08]  /*1c70*/  I2F.U32.RP R7, R11 ;  /* 0x0000000b00077306 */ /* 0x000f300000209000 */
[----:B0-----:R-:W0:Y:S08]  /*1c80*/  MUFU.RCP R5, R5 ;  /* 0x0000000500057308 */ /* 0x001e300000001000 */
[----:B--2---:R-:W2:Y:S08]  /*1c90*/  MUFU.RCP R6, R6 ;  /* 0x0000000600067308 */ /* 0x004eb00000001000 */
[----:B----4-:R-:W4:Y:S01]  /*1ca0*/  MUFU.RCP R7, R7 ;  /* 0x0000000700077308 */ /* 0x010f220000001000 */
[----:B0-----:R-:W-:Y:S01]  /*1cb0*/  VIADD R16, R5, 0xffffffe ;  /* 0x0ffffffe05107836 */ /* 0x001fe20000000000 */
[----:B------:R-:W-:-:S06]  /*1cc0*/  IADD3 R5, RZ, -R2, RZ ;  /* 0x80000002ff057210 */ /* 0x000fcc0007ffe0ff */
[----:B------:R0:W5:Y:S01]  /*1cd0*/  F2I.FTZ.U32.TRUNC.NTZ R17, R16 ;  /* 0x0000001000117305 */ /* 0x000162000021f000 */
[----:B--2---:R-:W-:-:S07]  /*1ce0*/  IADD3 R18, R6, 0xffffffe, RZ ;  /* 0x0ffffffe06127810 */ /* 0x004fce0007ffe0ff */
[----:B------:R2:W1:Y:S01]  /*1cf0*/  F2I.FTZ.U32.TRUNC.NTZ R19, R18 ;  /* 0x0000001200137305 */ /* 0x000462000021f000 */
[----:B----4-:R-:W-:Y:S02]  /*1d00*/  VIADD R8, R7, 0xffffffe ;  /* 0x0ffffffe07087836 */ /* 0x010fe40000000000 */
[----:B------:R-:W4:Y:S01]  /*1d10*/  LDC.64 R6, c[0x0][0x210] ;  /* 0x00008400ff067b82 */ /* 0x000f220000000a00 */
[----:B0-----:R-:W-:Y:S02]  /*1d20*/  IMAD.MOV.U32 R16, RZ, RZ, RZ ;  /* 0x000000ffff107224 */ /* 0x001fe400078e00ff */
[----:B-----5:R-:W-:Y:S02]  /*1d30*/  IMAD R5, R5, R17, RZ ;  /* 0x0000001105057224 */ /* 0x020fe400078e02ff */
[----:B------:R0:W5:Y:S01]  /*1d40*/  F2I.FTZ.U32.TRUNC.NTZ R9, R8 ;  /* 0x0000000800097305 */ /* 0x000162000021f000 */
[----:B--2---:R-:W-:Y:S01]  /*1d50*/  HFMA2.MMA R18, -RZ, RZ, 0, 0 ;  /* 0x00000000ff127435 */ /* 0x004fe200000001ff */
[----:B------:R-:W-:Y:S01]  /*1d60*/  IMAD.HI.U32 R16, R17, R5, R16 ;  /* 0x0000000511107227 */ /* 0x000fe200078e0010 */
[----:B------:R-:W-:-:S03]  /*1d70*/  MOV R5, R12 ;  /* 0x0000000c00057202 */ /* 0x000fc60000000f00 */
[----:B-1----:R-:W-:Y:S02]  /*1d80*/  IMAD R13, R13, R19, RZ ;  /* 0x000000130d0d7224 */ /* 0x002fe400078e02ff */
[----:B0-----:R-:W-:-:S03]  /*1d90*/  IMAD.MOV.U32 R8, RZ, RZ, RZ ;  /* 0x000000ffff087224 */ /* 0x001fc600078e00ff */
[----:B------:R-:W-:Y:S01]  /*1da0*/  IMAD.HI.U32 R13, R19, R13, R18 ;  /* 0x0000000d130d7227 */ /* 0x000fe200078e0012 */
[----:B------:R-:W-:Y:S02]  /*1db0*/  LOP3.LUT R19, RZ, R2, RZ, 0x33, !PT ;  /* 0x00000002ff137212 */ /* 0x000fe400078e33ff */
[----:B------:R-:W-:Y:S01]  /*1dc0*/  LOP3.LUT R18, RZ, R11, RZ, 0x33, !PT ;  /* 0x0000000bff127212 */ /* 0x000fe200078e33ff */
[----:B-----5:R-:W-:-:S04]  /*1dd0*/  IMAD R17, R23, R9, RZ ;  /* 0x0000000917117224 */ /* 0x020fc800078e02ff */
[----:B------:R-:W-:-:S07]  /*1de0*/  IMAD.HI.U32 R17, R9, R17, R8 ;  /* 0x0000001109117227 */ /* 0x000fce00078e0008 */
.L_x_312:
[----:B0--3--:R-:W-:-:S06]  /*1df0*/  IMAD.WIDE.U32 R8, R5, 0x2, R14 ;  /* 0x0000000205087825 */ /* 0x009fcc00078e000e */
        /* <DEDUP_REMOVED lines=28> */
[----:B------:R-:W-:Y:S02]  /*1fc0*/  ISETP.GE.U32.AND P4, PT, R24, R11, PT ;  /* 0x0000000b1800720c */ /* 0x000fe40003f86070 */
[----:B------:R-:W-:Y:S01]  /*1fd0*/  IADD3 R24, -R23, RZ, RZ ;  /* 0x000000ff17187210 */ /* 0x000fe20007ffe1ff */
[----:B------:R-:W-:-:S04]  /*1fe0*/  IMAD R23, R10, R25, R23 ;  /* 0x000000190a177224 */ /* 0x000fc800078e0217 */
[----:B------:R-:W-:Y:S02]  /*1ff0*/  IMAD R24, R2, R24, R5 ;  /* 0x0000001802187224 */ /* 0x000fe400078e0205 */
[----:B------:R-:W-:Y:S02]  /*2000*/  VIADD R5, R5, 0x1 ;  /* 0x0000000105057836 */ /* 0x000fe40000000000 */
[----:B------:R-:W-:Y:S02]  /*2010*/  IMAD R24, R24, UR9, RZ ;  /* 0x0000000918187c24 */ /* 0x000fe4000f8e02ff */
[----:B------:R-:W-:Y:S02]  /*2020*/  @P4 IADD3 R9, R9, 0x1, RZ ;  /* 0x0000000109094810 */ /* 0x000fe40007ffe0ff */
[----:B------:R-:W-:Y:S02]  /*2030*/  IMAD R23, R23, UR8, R24 ;  /* 0x0000000817177c24 */ /* 0x000fe4000f8e0218 */
[----:B------:R-:W-:-:S04]  /*2040*/  SEL R9, R18, R9, !P2 ;  /* 0x0000000912097207 */ /* 0x000fc80005000000 */
[----:B------:R-:W-:-:S05]  /*2050*/  IADD3 R25, -R9, RZ, RZ ;  /* 0x000000ff09197210 */ /* 0x000fca0007ffe1ff */
[----:B------:R-:W-:-:S04]  /*2060*/  IMAD R22, R11, R25, R22 ;  /* 0x000000190b167224 */ /* 0x000fc800078e0216 */
[----:B------:R-:W-:-:S04]  /*2070*/  IMAD R22, R22, UR11, R23 ;  /* 0x0000000b16167c24 */ /* 0x000fc8000f8e0217 */
[----:B------:R-:W-:-:S04]  /*2080*/  IMAD R9, R9, UR10, R22 ;  /* 0x0000000a09097c24 */ /* 0x000fc8000f8e0216 */
[----:B------:R-:W-:Y:S01]  /*2090*/  IMAD R9, R4, UR12, R9 ;  /* 0x0000000c04097c24 */ /* 0x000fe2000f8e0209 */
[----:B--2---:R-:W-:-:S03]  /*20a0*/  PRMT R23, R8, 0x7710, RZ ;  /* 0x0000771008177816 */ /* 0x004fc600000000ff */
[----:B----4-:R-:W-:-:S05]  /*20b0*/  IMAD.WIDE.U32 R8, R9, 0x2, R6 ;  /* 0x0000000209087825 */ /* 0x010fca00078e0006 */
[----:B------:R0:W-:Y:S01]  /*20c0*/  STG.E.U16 desc[UR6][R8.64], R23 ;  /* 0x0000001708007986 */ /* 0x0001e2000c101506 */
[----:B------:R-:W-:Y:S05]  /*20d0*/  @P3 BRA `(.L_x_312) ;  /* 0xfffffffc00443947 */ /* 0x000fea000383ffff */
.L_x_311:
[----:B------:R-:W-:Y:S05]  /*20e0*/  BSYNC B0 ;  /* 0x0000000000007941 */ /* 0x000fea0003800000 */
.L_x_310:
        /* <DEDUP_REMOVED lines=8> */
[----:B0-----:R-:W2:Y:S01]  /*2170*/  LDC.64 R8, c[0x0][0xf60] ;  /* 0x0003d800ff087b82 */ /* 0x001ea20000000a00 */
[C---:B----4-:R-:W-:Y:S02]  /*2180*/  ISETP.NE.AND P2, PT, R2.reuse, 0x1, PT ;  /* 0x000000010200780c */ /* 0x050fe40003f45270 */
[C---:B------:R-:W-:Y:S02]  /*2190*/  ISETP.NE.AND P0, PT, R2.reuse, 0x3, PT ;  /* 0x000000030200780c */ /* 0x040fe40003f05270 */
[----:B------:R-:W-:Y:S02]  /*21a0*/  ISETP.NE.AND P1, PT, R2, 0x2, PT ;  /* 0x000000020200780c */ /* 0x000fe40003f25270 */
[C---:B--2---:R-:W-:Y:S02]  /*21b0*/  SEL R6, R3.reuse, R9, !P0 ;  /* 0x0000000903067207 */ /* 0x044fe40004000000 */
[----:B------:R-:W-:Y:S02]  /*21c0*/  SEL R7, R3, R8, !P1 ;  /* 0x0000000803077207 */ /* 0x000fe40004800000 */
[----:B------:R-:W0:Y:S03]  /*21d0*/  I2F.U32.RP R2, R6 ;  /* 0x0000000600027306 */ /* 0x000e260000209000 */
[----:B------:R-:W2:Y:S01]  /*21e0*/  @P2 LDC R3, c[0x0][0xf5c] ;  /* 0x0003d700ff032b82 */ /* 0x000ea20000000800 */
[----:B------:R-:W-:Y:S01]  /*21f0*/  IADD3 R19, RZ, -R6, RZ ;  /* 0x80000006ff137210 */ /* 0x000fe20007ffe0ff */
[----:B------:R-:W-:Y:S01]  /*2200*/  IMAD.MOV R21, RZ, RZ, -R7 ;  /* 0x000000ffff157224 */ /* 0x000fe200078e0a07 */
[----:B------:R-:W-:-:S02]  /*2210*/  ISETP.NE.U32.AND P0, PT, R6, RZ, PT ;  /* 0x000000ff0600720c */ /* 0x000fc40003f05070 */
[----:B------:R-:W-:Y:S01]  /*2220*/  ISETP.NE.U32.AND P1, PT, R7, RZ, PT ;  /* 0x000000ff0700720c */ /* 0x000fe20003f25070 */
[----:B------:R-:W4:Y:S01]  /*2230*/  I2F.U32.RP R12, R7 ;  /* 0x00000007000c7306 */ /* 0x000f220000209000 */
[----:B------:R-:W-:-:S07]  /*2240*/  LOP3.LUT R20, RZ, R7, RZ, 0x33, !PT ;  /* 0x00000007ff147212 */ /* 0x000fce00078e33ff */
[----:B0-----:R-:W0:Y:S08]  /*2250*/  MUFU.RCP R2, R2 ;  /* 0x0000000200027308 */ /* 0x001e300000001000 */
[----:B----4-:R-:W4:Y:S01]  /*2260*/  MUFU.RCP R12, R12 ;  /* 0x0000000c000c7308 */ /* 0x010f220000001000 */
[----:B--2---:R-:W-:-:S07]  /*2270*/  ISETP.NE.U32.AND P2, PT, R3, RZ, PT ;  /* 0x000000ff0300720c */ /* 0x004fce0003f45070 */
[----:B------:R-:W2:Y:S01]  /*2280*/  I2F.U32.RP R13, R3 ;  /* 0x00000003000d7306 */ /* 0x000ea20000209000 */
[----:B0-----:R-:W-:-:S07]  /*2290*/  IADD3 R8, R2, 0xffffffe, RZ ;  /* 0x0ffffffe02087810 */ /* 0x001fce0007ffe0ff */
[----:B------:R0:W5:Y:S01]  /*22a0*/  F2I.FTZ.U32.TRUNC.NTZ R9, R8 ;  /* 0x0000000800097305 */ /* 0x000162000021f000 */
[----:B----4-:R-:W-:-:S07]  /*22b0*/  VIADD R16, R12, 0xffffffe ;  /* 0x0ffffffe0c107836 */ /* 0x010fce0000000000 */
[----:B--2---:R-:W2:Y:S01]  /*22c0*/  MUFU.RCP R13, R13 ;  /* 0x0000000d000d7308 */ /* 0x004ea20000001000 */
[----:B0-----:R-:W-:Y:S01]  /*22d0*/  HFMA2.MMA R8, -RZ, RZ, 0, 0 ;  /* 0x00000000ff087435 */ /* 0x001fe200000001ff */
[----:B-----5:R-:W-:-:S06]  /*22e0*/  IMAD R19, R19, R9, RZ ;  /* 0x0000000913137224 */ /* 0x020fcc00078e02ff */
[----:B------:R0:W4:Y:S03]  /*22f0*/  F2I.FTZ.U32.TRUNC.NTZ R17, R16 ;  /* 0x0000001000117305 */ /* 0x000126000021f000 */
[----:B------:R-:W-:Y:S01]  /*2300*/  IMAD.HI.U32 R8, R9, R19, R8 ;  /* 0x0000001309087227 */ /* 0x000fe200078e0008 */
[----:B--2---:R-:W-:Y:S02]  /*2310*/  IADD3 R10, R13, 0xffffffe, RZ ;  /* 0x0ffffffe0d0a7810 */ /* 0x004fe40007ffe0ff */
[----:B------:R-:W2:Y:S01]  /*2320*/  LDC.64 R12, c[0x0][0x210] ;  /* 0x00008400ff0c7b82 */ /* 0x000ea20000000a00 */
        /* <DEDUP_REMOVED lines=9> */
[----:B------:R-:W-:-:S07]  /*23c0*/  LOP3.LUT R11, RZ, R6, RZ, 0x33, !PT ;  /* 0x00000006ff0b7212 */ /* 0x000fce00078e33ff */
.L_x_313:
[----:B0--3--:R-:W-:-:S06]  /*23d0*/  IMAD.WIDE.U32 R16, R5, 0x2, R14 ;  /* 0x0000000205107825 */ /* 0x009fcc00078e000e */
[----:B------:R0:W3:Y:S01]  /*23e0*/  LDG.E.U16 R16, desc[UR6][R16.64] ;  /* 0x0000000610107981 */ /* 0x0000e2000c1e1500 */
        /* <DEDUP_REMOVED lines=36> */
[----:B------:R-:W-:Y:S01]  /*2630*/  IMAD R17, R21, UR8, R18 ;  /* 0x0000000815117c24 */ /* 0x000fe2000f8e0212 */
[----:B------:R-:W-:-:S03]  /*2640*/  IADD3 R21, R5, 0x1, RZ ;  /* 0x0000000105157810 */ /* 0x000fc60007ffe0ff */
[----:B-1----:R-:W-:Y:S02]  /*2650*/  IMAD R17, R4, UR10, R17 ;  /* 0x0000000a04117c24 */ /* 0x002fe4000f8e0211 */
[----:B------:R-:W-:Y:S01]  /*2660*/  IMAD.WIDE.U32 R18, R21, 0x2, R14 ;  /* 0x0000000215127825 */ /* 0x000fe200078e000e */
[----:B---3--:R-:W-:-:S03]  /*2670*/  PRMT R25, R16, 0x7710, RZ ;  /* 0x0000771010197816 */ /* 0x008fc600000000ff */
[----:B--2---:R-:W-:-:S05]  /*2680*/  IMAD.WIDE.U32 R16, R17, 0x2, R12 ;  /* 0x0000000211107825 */ /* 0x004fca00078e000c */
        /* <DEDUP_REMOVED lines=25> */
[----:B------:R-:W-:Y:S01]  /*2820*/  IMAD R22, R7, R23, R22 ;  /* 0x0000001707167224 */ /* 0x000fe200078e0216 */
        /* <DEDUP_REMOVED lines=11> */
[----:B------:R-:W-:Y:S02]  /*28e0*/  IMAD R16, R16, UR9, R21 ;  /* 0x0000000910107c24 */ /* 0x000fe4000f8e0215 */
[----:B------:R-:W-:Y:S02]  /*28f0*/  VIADD R21, R5, 0x2 ;  /* 0x0000000205157836 */ /* 0x000fe40000000000 */
        /* <DEDUP_REMOVED lines=17> */
[----:B-1----:R-:W-:Y:S01]  /*2a10*/  IMAD.MOV R19, RZ, RZ, -R22 ;  /* 0x000000ffff137224 */ /* 0x002fe200078e0a16 */
[----:B------:R-:W-:-:S03]  /*2a20*/  IADD3 R16, -R17, RZ, RZ ;  /* 0x000000ff11107210 */ /* 0x000fc60007ffe1ff */
[----:B------:R-:W-:Y:S02]  /*2a30*/  IMAD R21, R6, R19, R21 ;  /* 0x0000001306157224 */ /* 0x000fe400078e0215 */
[----:B------:R-:W-:Y:S02]  /*2a40*/  IMAD R16, R7, R16, R22 ;  /* 0x0000001007107224 */ /* 0x000fe400078e0216 */
[----:B------:R-:W-:-:S03]  /*2a50*/  IMAD R21, R21, UR5, RZ ;  /* 0x0000000515157c24 */ /* 0x000fc6000f8e02ff */
        /* <DEDUP_REMOVED lines=40> */
[----:B0-----:R-:W-:-:S04]  /*2ce0*/  IMAD.HI.U32 R17, R9, R22, RZ ;  /* 0x0000001609117227 */ /* 0x001fc800078e00ff */
        /* <DEDUP_REMOVED lines=33> */
.L_x_314:
        /* <DEDUP_REMOVED lines=16> */
.L_x_1043:


//--------------------- .text._ZN2at6native40_GLOBAL__N__2351210d_8_Shape_cu_49f7391c30CatArrayBatchedCopy_vectorizedINS1_10OpaqueTypeILj2EEEjLi4ELi64ELi64ELi16ELi8EEEvPcNS1_25CatArrInputTensorMetadataIT_T0_XT2_EXT3_EEENS1_16TensorSizeStrideIS8_Lj4EEEiS8_ --------------------------
	.section	.text._ZN2at6native40_GLOBAL__N__2351210d_8_Shape_cu_49f7391c30CatArrayBatchedCopy_vectorizedINS1_10OpaqueTypeILj2EEEjLi4ELi64ELi64ELi16ELi8EEEvPcNS1_25CatArrInputTensorMetadataIT_T0_XT2_EXT3_EEENS1_16TensorSizeStrideIS8_Lj4EEEiS8_,"ax",@progbits
	.align	128
.text._ZN2at6native40_GLOBAL__N__2351210d_8_Shape_cu_49f7391c30CatArrayBatchedCopy_vectorizedINS1_10OpaqueTypeILj2EEEjLi4ELi64ELi64ELi16ELi8EEEvPcNS1_25CatArrInputTensorMetadataIT_T0_XT2_EXT3_EEENS1_16TensorSizeStrideIS8_Lj4EEEiS8_:
        .type           _ZN2at6native40_GLOBAL__N__2351210d_8_Shape_cu_49f7391c30CatArrayBatchedCopy_vectorizedINS1_10OpaqueTypeILj2EEEjLi4ELi64ELi64ELi16ELi8EEEvPcNS1_25CatArrInputTensorMetadataIT_T0_XT2_EXT3_EEENS1_16TensorSizeStrideIS8_Lj4EEEiS8_,@function
        .size           _ZN2at6native40_GLOBAL__N__2351210d_8_Shape_cu_49f7391c30CatArrayBatchedCopy_vectorizedINS1_10OpaqueTypeILj2EEEjLi4ELi64ELi64ELi16ELi8EEEvPcNS1_25CatArrInputTensorMetadataIT_T0_XT2_EXT3_EEENS1_16TensorSizeStrideIS8_Lj4EEEiS8_,(.L_x_1044 - _ZN2at6native40_GLOBAL__N__2351210d_8_Shape_cu_49f7391c30CatArrayBatchedCopy_vectorizedINS1_10OpaqueTypeILj2EEEjLi4ELi64ELi64ELi16ELi8EEEvPcNS1_25CatArrInputTensorMetadataIT_T0_XT2_EXT3_EEENS1_16TensorSizeStrideIS8_Lj4EEEiS8_)
        .other          _ZN2at6native40_GLOBAL__N__2351210d_8_Shape_cu_49f7391c30CatArrayBatchedCopy_vectorizedINS1_10OpaqueTypeILj2EEEjLi4ELi64ELi64ELi16ELi8EEEvPcNS1_25CatArrInputTensorMetadataIT_T0_XT2_EXT3_EEENS1_16TensorSizeStrideIS8_Lj4EEEiS8_,@"STO_CUDA_ENTRY STV_DEFAULT"
_ZN2at6native40_GLOBAL__N__2351210d_8_Shape_cu_49f7391c30CatArrayBatchedCopy_vectorizedINS1_10OpaqueTypeILj2EEEjLi4ELi64ELi64ELi16ELi8EEEvPcNS1_25CatArrInputTensorMetadataIT_T0_XT2_EXT3_EEENS1_16TensorSizeStrideIS8_Lj4EEEiS8_:
        /* <DEDUP_REMOVED lines=64> */
.L_x_315:
        /* <DEDUP_REMOVED lines=48> */
.L_x_316:
        /* <DEDUP_REMOVED lines=16> */
.L_x_1044:


//--------------------- .text._ZN2at6native40_GLOBAL__N__2351210d_8_Shape_cu_49f7391c19CatArrayBatchedCopyINS1_10OpaqueTypeILj2EEEjLi3ELi64ELi64EEEvPT_NS1_25CatArrInputTensorMetadataIS5_T0_XT2_EXT3_EEENS1_16TensorSizeStrideIS8_Lj4EEEiS8_ --------------------------
	.section	.text._ZN2at6native40_GLOBAL__N__2351210d_8_Shape_cu_49f7391c19CatArrayBatchedCopyINS1_10OpaqueTypeILj2EEEjLi3ELi64ELi64EEEvPT_NS1_25CatArrInputTensorMetadataIS5_T0_XT2_EXT3_EEENS1_16TensorSizeStrideIS8_Lj4EEEiS8_,"ax",@progbits
	.align	128
.text._ZN2at6native40_GLOBAL__N__2351210d_8_Shape_cu_49f7391c19CatArrayBatchedCopyINS1_10OpaqueTypeILj2EEEjLi3ELi64ELi64EEEvPT_NS1_25CatArrInputTensorMetadataIS5_T0_XT2_EXT3_EEENS1_16TensorSizeStrideIS8_Lj4EEEiS8_:
        .type           _ZN2at6native40_GLOBAL__N__2351210d_8_Shape_cu_49f7391c19CatArrayBatchedCopyINS1_10OpaqueTypeILj2EEEjLi3ELi64ELi64EEEvPT_NS1_25CatArrInputTensorMetadataIS5_T0_XT2_EXT3_EEENS1_16TensorSizeStrideIS8_Lj4EEEiS8_,@function
        .size           _ZN2at6native40_GLOBAL__N__2351210d_8_Shape_cu_49f7391c19CatArrayBatchedCopyINS1_10OpaqueTypeILj2EEEjLi3ELi64ELi64EEEvPT_NS1_25CatArrInputTensorMetadataIS5_T0_XT2_EXT3_EEENS1_16TensorSizeStrideIS8_Lj4EEEiS8_,(.L_x_1045 - _ZN2at6native40_GLOBAL__N__2351210d_8_Shape_cu_49f7391c19CatArrayBatchedCopyINS1_10OpaqueTypeILj2EEEjLi3ELi64ELi64EEEvPT_NS1_25CatArrInputTensorMetadataIS5_T0_XT2_EXT3_EEENS1_16TensorSizeStrideIS8_Lj4EEEiS8_)
        .other          _ZN2at6native40_GLOBAL__N__2351210d_8_Shape_cu_49f7391c19CatArrayBatchedCopyINS1_10OpaqueTypeILj2EEEjLi3ELi64ELi64EEEvPT_NS1_25CatArrInputTensorMetadataIS5_T0_XT2_EXT3_EEENS1_16TensorSizeStrideIS8_Lj4EEEiS8_,@"STO_CUDA_ENTRY STV_DEFAULT"
_ZN2at6native40_GLOBAL__N__2351210d_8_Shape_cu_49f7391c19CatArrayBatchedCopyINS1_10OpaqueTypeILj2EEEjLi3ELi64ELi64EEEvPT_NS1_25CatArrInputTensorMetadataIS5_T0_XT2_EXT3_EEENS1_16TensorSizeStrideIS8_Lj4EEEiS8_:
        /* <DEDUP_REMOVED lines=53> */
.L_x_318:
[----:B0---4-:R-:W-:-:S05]  /*0350*/  IMAD.WIDE.U32 R10, R14, 0x2, R2 ;  /* 0x000000020e0a7825 */ /* 0x011fca00078e0002 */
        /* <DEDUP_REMOVED lines=34> */
.L_x_317:
        /* <DEDUP_REMOVED lines=49> */
.L_x_319:
        /* <DEDUP_REMOVED lines=11> */
[----:B------:R-:W-:Y:S02]  /*0940*/  @P4 IMAD.IADD R6, R6, 0x1, -R11 ;  /* 0x0000000106064824 */ /* 0x000fe400078e0a0b */
[----:B------:R-:W-:-:S03]  /*0950*/  @P4 VIADD R7, R7, 0x1 ;  /* 0x0000000107074836 */ /* 0x000fc60000000000 */
[----:B------:R-:W-:-:S06]  /*0960*/  ISETP.GE.U32.AND P5, PT, R6, R11, PT ;  /* 0x0000000b0600720c */ /* 0x000fcc0003fa6070 */
[----:B------:R-:W-:-:S04]  /*0970*/  @P6 IADD3 R9, R9, 0x1, RZ ;  /* 0x0000000109096810 */ /* 0x000fc80007ffe0ff */
[----:B------:R-:W-:-:S03]  /*0980*/  SEL R9, R22, R9, !P0 ;  /* 0x0000000916097207 */ /* 0x000fc60004000000 */
[----:B------:R-:W-:Y:S02]  /*0990*/  @P5 IADD3 R7, R7, 0x1, RZ ;  /* 0x0000000107075810 */ /* 0x000fe40007ffe0ff */
[----:B------:R-:W-:-:S05]  /*09a0*/  IMAD.HI.U32 R8, R16, R9, RZ ;  /* 0x0000000910087227 */ /* 0x000fca00078e00ff */
[----:B------:R-:W-:-:S05]  /*09b0*/  IADD3 R6, -R8, RZ, RZ ;  /* 0x000000ff08067210 */ /* 0x000fca0007ffe1ff */
        /* <DEDUP_REMOVED lines=32> */
[----:B------:R-:W2:Y:S01]  /*0bc0*/  LDG.E.U16 R6, desc[UR6][R6.64] ;  /* 0x0000000606067981 */ /* 0x000ea2000c1e1500 */
[----:B------:R-:W-:Y:S01]  /*0bd0*/  IMAD R26, R25, UR8, R26 ;  /* 0x00000008191a7c24 */ /* 0x000fe2000f8e021a */
[----:B------:R-:W-:-:S03]  /*0be0*/  IADD3 R14, R14, UR4, RZ ;  /* 0x000000040e0e7c10 */ /* 0x000fc6000fffe0ff */
[----:B------:R-:W-:Y:S01]  /*0bf0*/  IMAD R25, R15, UR10, R26 ;  /* 0x0000000a0f197c24 */ /* 0x000fe2000f8e021a */
[----:B------:R-:W-:-:S03]  /*0c00*/  ISETP.GE.U32.AND P4, PT, R14, R19, PT ;  /* 0x000000130e00720c */ /* 0x000fc60003f86070 */
[----:B0-----:R-:W-:Y:S01]  /*0c10*/  IMAD.WIDE.U32 R8, R25, 0x2, R8 ;  /* 0x0000000219087825 */ /* 0x001fe200078e0008 */
[----:B--2---:R-:W-:-:S05]  /*0c20*/  PRMT R25, R6, 0x7710, RZ ;  /* 0x0000771006197816 */ /* 0x004fca00000000ff */
[----:B------:R0:W-:Y:S04]  /*0c30*/  STG.E.U16 desc[UR6][R8.64], R25 ;  /* 0x0000001908007986 */ /* 0x0001e8000c101506 */
[----:B------:R-:W-:Y:S05]  /*0c40*/  @!P4 BRA `(.L_x_319) ;  /* 0xfffffffc0010c947 */ /* 0x000fea000383ffff */
[----:B------:R-:W-:Y:S05]  /*0c50*/  EXIT ;  /* 0x000000000000794d */ /* 0x000fea0003800000 */
.L_x_320:
        /* <DEDUP_REMOVED lines=10> */
.L_x_1045:


//--------------------- .text._ZN2at6native40_GLOBAL__N__2351210d_8_Shape_cu_49f7391c26CatArrayBatchedCopy_contigINS1_10OpaqueTypeILj2EEEjLi3ELi64ELi64EEEvPT_NS1_25CatArrInputTensorMetadataIS5_T0_XT2_EXT3_EEENS1_16TensorSizeStrideIS8_Lj4EEEiS8_ --------------------------
	.section	.text._ZN2at6native40_GLOBAL__N__2351210d_8_Shape_cu_49f7391c26CatArrayBatchedCopy_contigINS1_10OpaqueTypeILj2EEEjLi3ELi64ELi64EEEvPT_NS1_25CatArrInputTensorMetadataIS5_T0_XT2_EXT3_EEENS1_16TensorSizeStrideIS8_Lj4EEEiS8_,"ax",@progbits
	.align	128
.text._ZN2at6native40_GLOBAL__N__2351210d_8_Shape_cu_49f7391c26CatArrayBatchedCopy_contigINS1_10OpaqueTypeILj2EEEjLi3ELi64ELi64EEEvPT_NS1_25CatArrInputTensorMetadataIS5_T0_XT2_EXT3_EEENS1_16TensorSizeStrideIS8_Lj4EEEiS8_:
        .type           _ZN2at6native40_GLOBAL__N__2351210d_8_Shape_cu_49f7391c26CatArrayBatchedCopy_contigINS1_10OpaqueTypeILj2EEEjLi3ELi64ELi64EEEvPT_NS1_25CatArrInputTensorMetadataIS5_T0_XT2_EXT3_EEENS1_16TensorSizeStrideIS8_Lj4EEEiS8_,@function
        .size           _ZN2at6native40_GLOBAL__N__2351210d_8_Shape_cu_49f7391c26CatArrayBatchedCopy_contigINS1_10OpaqueTypeILj2EEEjLi3ELi64ELi64EEEvPT_NS1_25CatArrInputTensorMetadataIS5_T0_XT2_EXT3_EEENS1_16TensorSizeStrideIS8_Lj4EEEiS8_,(.L_x_1046 - _ZN2at6native40_GLOBAL__N__2351210d_8_Shape_cu_49f7391c26CatArrayBatchedCopy_contigINS1_10OpaqueTypeILj2EEEjLi3ELi64ELi64EEEvPT_NS1_25CatArrInputTensorMetadataIS5_T0_XT2_EXT3_EEENS1_16TensorSizeStrideIS8_Lj4EEEiS8_)
        .other          _ZN2at6native40_GLOBAL__N__2351210d_8_Shape_cu_49f7391c26CatArrayBatchedCopy_contigINS1_10OpaqueTypeILj2EEEjLi3ELi64ELi64EEEvPT_NS1_25CatArrInputTensorMetadataIS5_T0_XT2_EXT3_EEENS1_16TensorSizeStrideIS8_Lj4EEEiS8_,@"STO_CUDA_ENTRY STV_DEFAULT"
_ZN2at6native40_GLOBAL__N__2351210d_8_Shape_cu_49f7391c26CatArrayBatchedCopy_contigINS1_10OpaqueTypeILj2EEEjLi3ELi64ELi64EEEvPT_NS1_25CatArrInputTensorMetadataIS5_T0_XT2_EXT3_EEENS1_16TensorSizeStrideIS8_Lj4EEEiS8_:
        /* <DEDUP_REMOVED lines=48> */
.L_x_321:
[----:B0-----:R-:W-:-:S05]  /*0300*/  IMAD.WIDE.U32 R16, R14, 0x2, R4 ;  /* 0x000000020e107825 */ /* 0x001fca00078e0004 */
[----:B------:R0:W2:Y:S01]  /*0310*/  LDG.E.U16 R13, desc[UR6][R16.64] ;  /* 0x00000006100d7981 */ /* 0x0000a2000c1e1500 */
        /* <DEDUP_REMOVED lines=28> */
[----:B-1----:R-:W-:Y:S01]  /*04e0*/  IMAD.WIDE.U32 R16, R15, 0x2, R2 ;  /* 0x000000020f107825 */ /* 0x002fe200078e0002 */
[----:B--2---:R-:W-:-:S05]  /*04f0*/  PRMT R13, R13, 0x7710, RZ ;  /* 0x000077100d0d7816 */ /* 0x004fca00000000ff */
[----:B------:R0:W-:Y:S01]  /*0500*/  STG.E.U16 desc[UR6][R16.64], R13 ;  /* 0x0000000d10007986 */ /* 0x0001e2000c101506 */
[----:B------:R-:W-:Y:S05]  /*0510*/  @!P2 BRA `(.L_x_321) ;  /* 0xfffffffc0078a947 */ /* 0x000fea000383ffff */
[----:B------:R-:W-:Y:S05]  /*0520*/  EXIT ;  /* 0x000000000000794d */ /* 0x000fea0003800000 */
.L_x_322:
        /* <DEDUP_REMOVED lines=13> */
.L_x_1046:


//--------------------- .text._ZN2at6native40_GLOBAL__N__2351210d_8_Shape_cu_49f7391c35CatArrayBatchedCopy_alignedK_contigINS1_10OpaqueTypeILj2EEEjLi3ELi64ELi64ELi8EEEvPT_NS1_25CatArrInputTensorMetadataIS5_T0_XT2_EXT3_EEENS1_16TensorSizeStrideIS8_Lj4EEEiS8_ --------------------------
	.section	.text._ZN2at6native40_GLOBAL__N__2351210d_8_Shape_cu_49f7391c35CatArrayBatchedCopy_alignedK_contigINS1_10OpaqueTypeILj2EEEjLi3ELi64ELi64ELi8EEEvPT_NS1_25CatArrInputTensorMetadataIS5_T0_XT2_EXT3_EEENS1_16TensorSizeStrideIS8_Lj4EEEiS8_,"ax",@progbits
	.align	128
.text._ZN2at6native40_GLOBAL__N__2351210d_8_Shape_cu_49f7391c35CatArrayBatchedCopy_alignedK_contigINS1_10OpaqueTypeILj2EEEjLi3ELi64ELi64ELi8EEEvPT_NS1_25CatArrInputTensorMetadataIS5_T0_XT2_EXT3_EEENS1_16TensorSizeStrideIS8_Lj4EEEiS8_:
        .type           _ZN2at6native40_GLOBAL__N__2351210d_8_Shape_cu_49f7391c35CatArrayBatchedCopy_alignedK_contigINS1_10OpaqueTypeILj2EEEjLi3ELi64ELi64ELi8EEEvPT_NS1_25CatArrInputTensorMetadataIS5_T0_XT2_EXT3_EEENS1_16TensorSizeStrideIS8_Lj4EEEiS8_,@function
        .size           _ZN2at6native40_GLOBAL__N__2351210d_8_Shape_cu_49f7391c35CatArrayBatchedCopy_alignedK_contigINS1_10OpaqueTypeILj2EEEjLi3ELi64ELi64ELi8EEEvPT_NS1_25CatArrInputTensorMetadataIS5_T0_XT2_EXT3_EEENS1_16TensorSizeStrideIS8_Lj4EEEiS8_,(.L_x_1047 - _ZN2at6native40_GLOBAL__N__2351210d_8_Shape_cu_49f7391c35CatArrayBatchedCopy_alignedK_contigINS1_10OpaqueTypeILj2EEEjLi3ELi64ELi64ELi8EEEvPT_NS1_25CatArrInputTensorMetadataIS5_T0_XT2_EXT3_EEENS1_16TensorSizeStrideIS8_Lj4EEEiS8_)
        .other          _ZN2at6native40_GLOBAL__N__2351210d_8_Shape_cu_49f7391c35CatArrayBatchedCopy_alignedK_contigINS1_10OpaqueTypeILj2EEEjLi3ELi64ELi64ELi8EEEvPT_NS1_25CatArrInputTensorMetadataIS5_T0_XT2_EXT3_EEENS1_16TensorSizeStrideIS8_Lj4EEEiS8_,@"STO_CUDA_ENTRY STV_DEFAULT"
_ZN2at6native40_GLOBAL__N__2351210d_8_Shape_cu_49f7391c35CatArrayBatchedCopy_alignedK_contigINS1_10OpaqueTypeILj2EEEjLi3ELi64ELi64ELi8EEEvPT_NS1_25CatArrInputTensorMetadataIS5_T0_XT2_EXT3_EEENS1_16TensorSizeStrideIS8_Lj4EEEiS8_:
        /* <DEDUP_REMOVED lines=34> */
.L_x_325:
[----:B0--3--:R-:W-:-:S06]  /*0220*/  IMAD.WIDE.U32 R6, R13, 0x2, R2 ;  /* 0x000000020d067825 */ /* 0x009fcc00078e0002 */
[----:B------:R-:W3:Y:S01]  /*0230*/  LDG.E.64 R6, desc[UR6][R6.64] ;  /* 0x0000000606067981 */ /* 0x000ee2000c1e1b00 */
[----:B------:R-:W0:Y:S01]  /*0240*/  I2F.U32.RP R14, R12 ;  /* 0x0000000c000e7306 */ /* 0x000e220000209000 */
[----:B------:R-:W-:Y:S01]  /*0250*/  IADD3 R15, RZ, -R12, RZ ;  /* 0x8000000cff0f7210 */ /* 0x000fe20007ffe0ff */
[----:B------:R-:W-:Y:S01]  /*0260*/  IMAD.MOV.U32 R16, RZ, RZ, RZ ;  /* 0x000000ffff107224 */ /* 0x000fe200078e00ff */
[----:B------:R-:W-:Y:S02]  /*0270*/  IADD3 R19, R13, 0x1, RZ ;  /* 0x000000010d137810 */ /* 0x000fe40007ffe0ff */
[----:B------:R-:W-:-:S03]  /*0280*/  IADD3 R25, RZ, -R8, RZ ;  /* 0x80000008ff197210 */ /* 0x000fc60007ffe0ff */
[----:B------:R-:W1:Y:S08]  /*0290*/  I2F.U32.RP R18, R8 ;  /* 0x0000000800127306 */ /* 0x000e700000209000 */
[----:B0-----:R-:W0:Y:S08]  /*02a0*/  MUFU.RCP R14, R14 ;  /* 0x0000000e000e7308 */ /* 0x001e300000001000 */
[----:B-1----:R-:W1:Y:S01]  /*02b0*/  MUFU.RCP R18, R18 ;  /* 0x0000001200127308 */ /* 0x002e620000001000 */
[----:B0-----:R-:W-:-:S07]  /*02c0*/  VIADD R17, R14, 0xffffffe ;  /* 0x0ffffffe0e117836 */ /* 0x001fce0000000000 */
[----:B------:R-:W0:Y:S01]  /*02d0*/  F2I.FTZ.U32.TRUNC.NTZ R17, R17 ;  /* 0x0000001100117305 */ /* 0x000e22000021f000 */
[----:B-1----:R-:W-:Y:S02]  /*02e0*/  VIADD R14, R18, 0xffffffe ;  /* 0x0ffffffe120e7836 */ /* 0x002fe40000000000 */
[----:B0-----:R-:W-:-:S04]  /*02f0*/  IMAD R15, R15, R17, RZ ;  /* 0x000000110f0f7224 */ /* 0x001fc800078e02ff */
[----:B------:R-:W-:Y:S01]  /*0300*/  IMAD.HI.U32 R16, R17, R15, R16 ;  /* 0x0000000f11107227 */ /* 0x000fe200078e0010 */
[----:B------:R-:W-:Y:S01]  /*0310*/  IADD3 R17, R13, 0x2, RZ ;  /* 0x000000020d117810 */ /* 0x000fe20007ffe0ff */
[----:B------:R0:W1:Y:S04]  /*0320*/  F2I.FTZ.U32.TRUNC.NTZ R15, R14 ;  /* 0x0000000e000f7305 */ /* 0x000068000021f000 */
[----:B------:R-:W-:-:S04]  /*0330*/  IMAD.HI.U32 R27, R16, R19, RZ ;  /* 0x00000013101b7227 */ /* 0x000fc800078e00ff */
[----:B------:R-:W-:Y:S01]  /*0340*/  IMAD.MOV R20, RZ, RZ, -R27 ;  /* 0x000000ffff147224 */ /* 0x000fe200078e0a1b */
[----:B0-----:R-:W-:Y:S01]  /*0350*/  HFMA2.MMA R14, -RZ, RZ, 0, 0 ;  /* 0x00000000ff0e7435 */ /* 0x001fe200000001ff */
[----:B------:R-:W-:-:S04]  /*0360*/  IMAD.HI.U32 R21, R16, R17, RZ ;  /* 0x0000001110157227 */ /* 0x000fc800078e00ff */
[----:B------:R-:W-:Y:S02]  /*0370*/  IMAD R20, R12, R20, R19 ;  /* 0x000000140c147224 */ /* 0x000fe400078e0213 */
[----:B------:R-:W-:Y:S02]  /*0380*/  IMAD.MOV R29, RZ, RZ, -R21 ;  /* 0x000000ffff1d7224 */ /* 0x000fe400078e0a15 */
[----:B-1----:R-:W-:Y:S01]  /*0390*/  IMAD R25, R25, R15, RZ ;  /* 0x0000000f19197224 */ /* 0x002fe200078e02ff */
[----:B------:R-:W-:Y:S01]  /*03a0*/  ISETP.GE.U32.AND P1, PT, R20, R12, PT ;  /* 0x0000000c1400720c */ /* 0x000fe20003f26070 */
[----:B------:R-:W-:Y:S02]  /*03b0*/  IMAD R29, R12, R29, R17 ;  /* 0x0000001d0c1d7224 */ /* 0x000fe400078e0211 */
[----:B------:R-:W-:-:S03]  /*03c0*/  IMAD.HI.U32 R18, R15, R25, R14 ;  /* 0x000000190f127227 */ /* 0x000fc600078e000e */
[----:B------:R-:W-:Y:S01]  /*03d0*/  ISETP.GE.U32.AND P5, PT, R29, R12, PT ;  /* 0x0000000c1d00720c */ /* 0x000fe20003fa6070 */
[----:B------:R-:W-:-:S04]  /*03e0*/  IMAD.HI.U32 R23, R16, R13, RZ ;  /* 0x0000000d10177227 */ /* 0x000fc800078e00ff */
[----:B------:R-:W-:Y:S01]  /*03f0*/  VIADD R15, R13, 0x3 ;  /* 0x000000030d0f7836 */ /* 0x000fe20000000000 */
[----:B------:R-:W-:Y:S01]  /*0400*/  IADD3 R14, -R23, RZ, RZ ;  /* 0x000000ff170e7210 */ /* 0x000fe20007ffe1ff */
[--C-:B------:R-:W-:Y:S01]  /*0410*/  @P1 IMAD.IADD R20, R20, 0x1, -R12.reuse ;  /* 0x0000000114141824 */ /* 0x100fe200078e0a0c */
[----:B------:R-:W-:Y:S01]  /*0420*/  @P1 IADD3 R27, R27, 0x1, RZ ;  /* 0x000000011b1b1810 */ /* 0x000fe20007ffe0ff */
[----:B------:R-:W-:Y:S01]  /*0430*/  IMAD.HI.U32 R25, R16, R15, RZ ;  /* 0x0000000f10197227 */ /* 0x000fe200078e00ff */
[----:B------:R-:W-:Y:S02]  /*0440*/  ISETP.NE.U32.AND P1, PT, R12, RZ, PT ;  /* 0x000000ff0c00720c */ /* 0x000fe40003f25070 */
[----:B------:R-:W-:Y:S01]  /*0450*/  ISETP.GE.U32.AND P4, PT, R20, R12, PT ;  /* 0x0000000c1400720c */ /* 0x000fe20003f86070 */
[----:B------:R-:W-:Y:S01]  /*0460*/  IMAD R14, R12, R14, R13 ;  /* 0x0000000e0c0e7224 */ /* 0x000fe200078e020d */
[----:B------:R-:W-:Y:S01]  /*0470*/  IADD3 R22, -R25, RZ, RZ ;  /* 0x000000ff19167210 */ /* 0x000fe20007ffe1ff */
[----:B------:R-:W-:Y:S01]  /*0480*/  @P5 IMAD.IADD R29, R29, 0x1, -R12 ;  /* 0x000000011d1d5824 */ /* 0x000fe200078e0a0c */
[-C--:B------:R-:W-:Y:S01]  /*0490*/  LOP3.LUT R20, RZ, R12.reuse, RZ, 0x33, !PT ;  /* 0x0000000cff147212 */ /* 0x080fe200078e33ff */
[----:B------:R-:W-:Y:S01]  /*04a0*/  @P5 VIADD R21, R21, 0x1 ;  /* 0x0000000115155836 */ /* 0x000fe20000000000 */
[----:B------:R-:W-:Y:S01]  /*04b0*/  ISETP.GE.U32.AND P0, PT, R14, R12, PT ;  /* 0x0000000c0e00720c */ /* 0x000fe20003f06070 */
[----:B------:R-:W-:Y:S01]  /*04c0*/  IMAD R22, R12, R22, R15 ;  /* 0x000000160c167224 */ /* 0x000fe200078e020f */
[----:B------:R-:W-:-:S04]  /*04d0*/  ISETP.GE.U32.AND P2, PT, R29, R12, PT ;  /* 0x0000000c1d00720c */ /* 0x000fc80003f46070 */
[----:B------:R-:W-:Y:S01]  /*04e0*/  ISETP.GE.U32.AND P3, PT, R22, R12, PT ;  /* 0x0000000c1600720c */ /* 0x000fe20003f66070 */
[----:B------:R-:W-:-:S05]  /*04f0*/  @P4 VIADD R27, R27, 0x1 ;  /* 0x000000011b1b4836 */ /* 0x000fca0000000000 */
[----:B------:R-:W-:Y:S02]  /*0500*/  SEL R27, R20, R27, !P1 ;  /* 0x0000001b141b7207 */ /* 0x000fe40004800000 */
[----:B------:R-:W-:Y:S02]  /*0510*/  @P0 IADD3 R14, -R12, R14, RZ ;  /* 0x0000000e0c0e0210 */ /* 0x000fe40007ffe1ff */
[----:B------:R-:W-:Y:S01]  /*0520*/  @P2 IADD3 R21, R21, 0x1, RZ ;  /* 0x0000000115152810 */ /* 0x000fe20007ffe0ff */
[----:B------:R-:W-:Y:S01]  /*0530*/  IMAD.HI.U32 R16, R18, R27, RZ ;  /* 0x0000001b12107227 */ /* 0x000fe200078e00ff */
[----:B------:R-:W-:Y:S02]  /*0540*/  ISETP.GE.U32.AND P4, PT, R14, R12, PT ;  /* 0x0000000c0e00720c */ /* 0x000fe40003f86070 */
[----:B------:R-:W-:Y:S01]  /*0550*/  SEL R21, R20, R21, !P1 ;  /* 0x0000001514157207 */ /* 0x000fe20004800000 */
[----:B------:R-:W-:Y:S01]  /*0560*/  @P3 IMAD.IADD R22, R22, 0x1, -R12 ;  /* 0x0000000116163824 */ /* 0x000fe200078e0a0c */
[----:B------:R-:W-:Y:S01]  /*0570*/  IADD3 R14, -R16, RZ, RZ ;  /* 0x000000ff100e7210 */ /* 0x000fe20007ffe1ff */
[----:B------:R-:W-:Y:S01]  /*0580*/  @P3 VIADD R25, R25, 0x1 ;  /* 0x0000000119193836 */ /* 0x000fe20000000000 */
[----:B------:R-:W-:-:S02]  /*0590*/  @P0 IADD3 R23, R23, 0x1, RZ ;  /* 0x0000000117170810 */ /* 0x000fc40007ffe0ff */
[----:B------:R-:W-:Y:S01]  /*05a0*/  ISETP.GE.U32.AND P2, PT, R22, R12, PT ;  /* 0x0000000c1600720c */ /* 0x000fe20003f46070 */
[----:B------:R-:W-:Y:S02]  /*05b0*/  IMAD R22, R8, R14, R27 ;  /* 0x0000000e08167224 */ /* 0x000fe400078e021b */
[----:B------:R-:W-:Y:S02]  /*05c0*/  IMAD.HI.U32 R14, R18, R21, RZ ;  /* 0x00000015120e7227 */ /* 0x000fe400078e00ff */
[----:B------:R-:W-:Y:S02]  /*05d0*/  @P4 IADD3 R23, R23, 0x1, RZ ;  /* 0x0000000117174810 */ /* 0x000fe40007ffe0ff */
[----:B------:R-:W-:Y:S01]  /*05e0*/  ISETP.GE.U32.AND P6, PT, R22, R8, PT ;  /* 0x000000081600720c */ /* 0x000fe20003fc6070 */
[----:B------:R-:W-:Y:S01]  /*05f0*/  IMAD.MOV R29, RZ, RZ, -R14 ;  /* 0x000000ffff1d7224 */ /* 0x000fe200078e0a0e */
[----:B------:R-:W-:-:S03]  /*0600*/  SEL R23, R20, R23, !P1 ;  /* 0x0000001714177207 */ /* 0x000fc60004800000 */
[----:B------:R-:W-:Y:S02]  /*0610*/  IMAD R29, R8, R29, R21 ;  /* 0x0000001d081d7224 */ /* 0x000fe400078e0215 */
[----:B------:R-:W-:-:S03]  /*0620*/  @P2 VIADD R25, R25, 0x1 ;  /* 0x0000000119192836 */ /* 0x000fc60000000000 */
[----:B------:R-:W-:Y:S02]  /*0630*/  ISETP.GE.U32.AND P0, PT, R29, R8, PT ;  /* 0x000000081d00720c */ /* 0x000fe40003f06070 */
[----:B------:R-:W-:Y:S02]  /*0640*/  SEL R25, R20, R25, !P1 ;  /* 0x0000001914197207 */ /* 0x000fe40004800000 */
[----:B------:R-:W-:Y:S02]  /*0650*/  @P6 IADD3 R22, -R8, R22, RZ ;  /* 0x0000001608166210 */ /* 0x000fe40007ffe1ff */
[----:B------:R-:W-:Y:S01]  /*0660*/  @P6 IADD3 R16, R16, 0x1, RZ ;  /* 0x0000000110106810 */ /* 0x000fe20007ffe0ff */
[----:B------:R-:W-:Y:S01]  /*0670*/  IMAD.HI.U32 R20, R18, R25, RZ ;  /* 0x0000001912147227 */ /* 0x000fe200078e00ff */
[----:B------:R-:W-:-:S03]  /*0680*/  ISETP.GE.U32.AND P5, PT, R22, R8, PT ;  /* 0x000000081600720c */ /* 0x000fc60003fa6070 */
[----:B------:R-:W-:Y:S02]  /*0690*/  IMAD.HI.U32 R22, R18, R23, RZ ;  /* 0x0000001712167227 */ /* 0x000fe400078e00ff */
[----:B------:R-:W-:Y:S02]  /*06a0*/  @P0 IADD3 R14, R14, 0x1, RZ ;  /* 0x000000010e0e0810 */ /* 0x000fe40007ffe0ff */
[----:B------:R-:W-:Y:S01]  /*06b0*/  @P0 IMAD.IADD R29, R29, 0x1, -R8 ;  /* 0x000000011d1d0824 */ /* 0x000fe200078e0a08 */
[----:B------:R-:W-:-:S04]  /*06c0*/  IADD3 R18, -R22, RZ, RZ ;  /* 0x000000ff16127210 */ /* 0x000fc80007ffe1ff */
[----:B------:R-:W-:Y:S01]  /*06d0*/  ISETP.GE.U32.AND P2, PT, R29, R8, PT ;  /* 0x000000081d00720c */ /* 0x000fe20003f46070 */
[----:B------:R-:W-:Y:S02]  /*06e0*/  IMAD R29, R8, R18, R23 ;  /* 0x00000012081d7224 */ /* 0x000fe400078e0217 */
[----:B------:R-:W-:Y:S02]  /*06f0*/  IMAD.MOV R18, RZ, RZ, -R20 ;  /* 0x000000ffff127224 */ /* 0x000fe400078e0a14 */
[----:B------:R-:W-:Y:S01]  /*0700*/  @P5 VIADD R16, R16, 0x1 ;  /* 0x0000000110105836 */ /* 0x000fe20000000000 */
[----:B------:R-:W-:Y:S01]  /*0710*/  ISETP.GE.U32.AND P4, PT, R29, R8, PT ;  /* 0x000000081d00720c */ /* 0x000fe20003f86070 */
[C---:B------:R-:W-:Y:S01]  /*0720*/  IMAD R18, R8.reuse, R18, R25 ;  /* 0x0000001208127224 */ /* 0x040fe200078e0219 */
[----:B------:R-:W-:-:S04]  /*0730*/  ISETP.NE.U32.AND P5, PT, R8, RZ, PT ;  /* 0x000000ff0800720c */ /* 0x000fc80003fa5070 */
[----:B------:R-:W-:Y:S01]  /*0740*/  ISETP.GE.U32.AND P3, PT, R18, R8, PT ;  /* 0x000000081200720c */ /* 0x000fe20003f66070 */
[----:B------:R-:W-:-:S06]  /*0750*/  @P2 VIADD R14, R14, 0x1 ;  /* 0x000000010e0e2836 */ /* 0x000fcc0000000000 */
[----:B------:R-:W-:Y:S01]  /*0760*/  @P4 IADD3 R29, -R8, R29, RZ ;  /* 0x0000001d081d4210 */ /* 0x000fe20007ffe1ff */
[----:B------:R-:W-:-:S03]  /*0770*/  @P4 VIADD R22, R22, 0x1 ;  /* 0x0000000116164836 */ /* 0x000fc60000000000 */
[-C--:B------:R-:W-:Y:S02]  /*0780*/  ISETP.GE.U32.AND P1, PT, R29, R8.reuse, PT ;  /* 0x000000081d00720c */ /* 0x080fe40003f26070 */
[----:B------:R-:W-:Y:S01]  /*0790*/  @P3 IMAD.IADD R18, R18, 0x1, -R8 ;  /* 0x0000000112123824 */ /* 0x000fe200078e0a08 */
[-C--:B------:R-:W-:Y:S02]  /*07a0*/  LOP3.LUT R29, RZ, R8.reuse, RZ, 0x33, !PT ;  /* 0x00000008ff1d7212 */ /* 0x080fe400078e33ff */
[----:B------:R-:W-:Y:S02]  /*07b0*/  @P3 IADD3 R20, R20, 0x1, RZ ;  /* 0x0000000114143810 */ /* 0x000fe40007ffe0ff */
[----:B------:R-:W-:Y:S02]  /*07c0*/  ISETP.GE.U32.AND P6, PT, R18, R8, PT ;  /* 0x000000081200720c */ /* 0x000fe40003fc6070 */
[----:B------:R-:W-:Y:S02]  /*07d0*/  IADD3 R18, -R27, RZ, RZ ;  /* 0x000000ff1b127210 */ /* 0x000fe40007ffe1ff */
[----:B------:R-:W-:-:S02]  /*07e0*/  SEL R16, R29, R16, !P5 ;  /* 0x000000101d107207 */ /* 0x000fc40006800000 */
[----:B------:R-:W-:Y:S01]  /*07f0*/  @P1 IADD3 R22, R22, 0x1, RZ ;  /* 0x0000000116161810 */ /* 0x000fe20007ffe0ff */
[----:B------:R-:W-:Y:S01]  /*0800*/  IMAD R19, R12, R18, R19 ;  /* 0x000000120c137224 */ /* 0x000fe200078e0213 */
[C---:B------:R-:W-:Y:S01]  /*0810*/  SEL R14, R29.reuse, R14, !P5 ;  /* 0x0000000e1d0e7207 */ /* 0x040fe20006800000 */
[----:B------:R-:W-:Y:S01]  /*0820*/  IMAD.MOV R24, RZ, RZ, -R16 ;  /* 0x000000ffff187224 */ /* 0x000fe200078e0a10 */
[----:B------:R-:W-:Y:S01]  /*0830*/  SEL R18, R29, R22, !P5 ;  /* 0x000000161d127207 */ /* 0x000fe20006800000 */
[----:B------:R-:W-:Y:S01]  /*0840*/  IMAD R19, R19, UR9, RZ ;  /* 0x0000000913137c24 */ /* 0x000fe2000f8e02ff */
[----:B------:R-:W-:Y:S01]  /*0850*/  IADD3 R22, -R21, RZ, RZ ;  /* 0x000000ff15167210 */ /* 0x000fe20007ffe1ff */
[----:B------:R-:W-:Y:S02]  /*0860*/  IMAD R24, R8, R24, R27 ;  /* 0x0000001808187224 */ /* 0x000fe400078e021b */
[----:B------:R-:W-:Y:S02]  /*0870*/  @P6 VIADD R20, R20, 0x1 ;  /* 0x0000000114146836 */ /* 0x000fe40000000000 */
[----:B------:R-:W-:Y:S01]  /*0880*/  IMAD R17, R12, R22, R17 ;  /* 0x000000160c117224 */ /* 0x000fe200078e0211 */
[----:B------:R-:W-:Y:S01]  /*0890*/  IADD3 R22, -R14, RZ, RZ ;  /* 0x000000ff0e167210 */ /* 0x000fe20007ffe1ff */
[----:B------:R-:W-:Y:S01]  /*08a0*/  IMAD R19, R24, UR11, R19 ;  /* 0x0000000b18137c24 */ /* 0x000fe2000f8e0213 */
[----:B------:R-:W-:Y:S01]  /*08b0*/  SEL R20, R29, R20, !P5 ;  /* 0x000000141d147207 */ /* 0x000fe20006800000 */
[----:B------:R-:W-:-:S02]  /*08c0*/  IMAD.MOV R24, RZ, RZ, -R25 ;  /* 0x000000ffff187224 */ /* 0x000fc400078e0a19 */
[----:B------:R-:W-:Y:S01]  /*08d0*/  IMAD R21, R8, R22, R21 ;  /* 0x0000001608157224 */ /* 0x000fe200078e0215 */
[----:B------:R-:W-:Y:S01]  /*08e0*/  IADD3 R22, -R23, RZ, RZ ;  /* 0x000000ff17167210 */ /* 0x000fe20007ffe1ff */
[C---:B------:R-:W-:Y:S02]  /*08f0*/  IMAD R15, R12.reuse, R24, R15 ;  /* 0x000000180c0f7224 */ /* 0x040fe400078e020f */
[----:B------:R-:W-:Y:S02]  /*0900*/  IMAD.MOV R24, RZ, RZ, -R18 ;  /* 0x000000ffff187224 */ /* 0x000fe400078e0a12 */
[----:B------:R-:W-:Y:S01]  /*0910*/  IMAD R22, R12, R22, R13 ;  /* 0x000000160c167224 */ /* 0x000fe200078e020d */
[----:B------:R-:W-:Y:S01]  /*0920*/  LEA R13, R11, R13, 0x2 ;  /* 0x0000000d0b0d7211 */ /* 0x000fe200078e10ff */
[----:B------:R-:W-:Y:S02]  /*0930*/  IMAD.MOV R26, RZ, RZ, -R20 ;  /* 0x000000ffff1a7224 */ /* 0x000fe400078e0a14 */
[----:B------:R-:W-:-:S02]  /*0940*/  IMAD R23, R8, R24, R23 ;  /* 0x0000001808177224 */ /* 0x000fc400078e0217 */
[----:B------:R-:W-:Y:S02]  /*0950*/  IMAD R22, R22, UR9, RZ ;  /* 0x0000000916167c24 */ /* 0x000fe4000f8e02ff */
[----:B------:R-:W-:Y:S02]  /*0960*/  IMAD R24, R17, UR9, RZ ;  /* 0x0000000911187c24 */ /* 0x000fe4000f8e02ff */
[----:B------:R-:W-:Y:S02]  /*0970*/  IMAD R26, R8, R26, R25 ;  /* 0x0000001a081a7224 */ /* 0x000fe400078e0219 */
[----:B------:R-:W-:Y:S02]  /*0980*/  IMAD R15, R15, UR9, RZ ;  /* 0x000000090f0f7c24 */ /* 0x000fe4000f8e02ff */
[----:B------:R-:W-:Y:S02]  /*0990*/  IMAD R23, R23, UR11, R22 ;  /* 0x0000000b17177c24 */ /* 0x000fe4000f8e0216 */
[----:B------:R-:W-:-:S02]  /*09a0*/  IMAD R21, R21, UR11, R24 ;  /* 0x0000000b15157c24 */ /* 0x000fc4000f8e0218 */
[----:B------:R-:W-:Y:S02]  /*09b0*/  IMAD R17, R26, UR11, R15 ;  /* 0x0000000b1a117c24 */ /* 0x000fe4000f8e020f */
[----:B------:R-:W-:Y:S02]  /*09c0*/  IMAD R15, R18, UR10, R23 ;  /* 0x0000000a120f7c24 */ /* 0x000fe4000f8e0217 */
[----:B------:R-:W-:Y:S02]  /*09d0*/  IMAD R19, R16, UR10, R19 ;  /* 0x0000000a10137c24 */ /* 0x000fe4000f8e0213 */
[----:B------:R-:W-:Y:S02]  /*09e0*/  IMAD R21, R14, UR10, R21 ;  /* 0x0000000a0e157c24 */ /* 0x000fe4000f8e0215 */
[----:B------:R-:W-:Y:S02]  /*09f0*/  IMAD R17, R20, UR10, R17 ;  /* 0x0000000a14117c24 */ /* 0x000fe4000f8e0211 */
[----:B--2---:R-:W-:-:S02]  /*0a00*/  IMAD R15, R10, UR12, R15 ;  /* 0x0000000c0a0f7c24 */ /* 0x004fc4000f8e020f */
[C---:B------:R-:W-:Y:S02]  /*0a10*/  IMAD R19, R10.reuse, UR12, R19 ;  /* 0x0000000c0a137c24 */ /* 0x040fe4000f8e0213 */
[C---:B------:R-:W-:Y:S02]  /*0a20*/  IMAD R21, R10.reuse, UR12, R21 ;  /* 0x0000000c0a157c24 */ /* 0x040fe4000f8e0215 */
[----:B------:R-:W-:Y:S02]  /*0a30*/  IMAD R25, R10, UR12, R17 ;  /* 0x0000000c0a197c24 */ /* 0x000fe4000f8e0211 */
[----:B------:R-:W-:-:S04]  /*0a40*/  IMAD.WIDE.U32 R14, R15, 0x2, R4 ;  /* 0x000000020f0e7825 */ /* 0x000fc800078e0004 */
        /* <DEDUP_REMOVED lines=12> */
.L_x_324:
[----:B------:R-:W-:Y:S05]  /*0b10*/  BSYNC B0 ;  /* 0x0000000000007941 */ /* 0x000fea0003800000 */
.L_x_323:
        /* <DEDUP_REMOVED lines=23> */
[----:B------:R-:W-:-:S05]  /*0c90*/  ISETP.NE.U32.AND P3, PT, R8, RZ, PT ;  /* 0x000000ff0800720c */ /* 0x000fca0003f65070 */
        /* <DEDUP_REMOVED lines=10> */
[----:B------:R-:W-:-:S03]  /*0d40*/  MOV R7, R13 ;  /* 0x0000000d00077202 */ /* 0x000fc60000000f00 */
[----:B--2---:R-:W-:-:S04]  /*0d50*/  IMAD R11, R21, R17, RZ ;  /* 0x00000011150b7224 */ /* 0x004fc800078e02ff */
[----:B------:R-:W-:Y:S01]  /*0d60*/  IMAD.HI.U32 R11, R17, R11, R16 ;  /* 0x0000000b110b7227 */ /* 0x000fe200078e0010 */
[----:B------:R-:W-:Y:S02]  /*0d70*/  LOP3.LUT R17, RZ, R6, RZ, 0x33, !PT ;  /* 0x00000006ff117212 */ /* 0x000fe400078e33ff */
[----:B-1----:R-:W-:-:S07]  /*0d80*/  LOP3.LUT R16, RZ, R8, RZ, 0x33, !PT ;  /* 0x00000008ff107212 */ /* 0x002fce00078e33ff */
.L_x_328:
[----:B0--3--:R-:W-:-:S06]  /*0d90*/  IMAD.WIDE.U32 R14, R7, 0x2, R2 ;  /* 0x00000002070e7825 */ /* 0x009fcc00078e0002 */
[----:B------:R0:W2:Y:S01]  /*0da0*/  LDG.E.U16 R14, desc[UR6][R14.64] ;  /* 0x000000060e0e7981 */ /* 0x0000a2000c1e1500 */
        /* <DEDUP_REMOVED lines=11> */
[----:B0-----:R-:W-:-:S05]  /*0e60*/  IADD3 R15, -R21, RZ, RZ ;  /* 0x000000ff150f7210 */ /* 0x001fca0007ffe1ff */
[----:B------:R-:W-:-:S05]  /*0e70*/  IMAD R15, R8, R15, R19 ;  /* 0x0000000f080f7224 */ /* 0x000fca00078e0213 */
[----:B------:R-:W-:-:S13]  /*0e80*/  ISETP.GE.U32.AND P0, PT, R15, R8, PT ;  /* 0x000000080f00720c */ /* 0x000fda0003f06070 */
[----:B------:R-:W-:Y:S01]  /*0e90*/  @P0 IADD3 R15, -R8, R15, RZ ;  /* 0x0000000f080f0210 */ /* 0x000fe20007ffe1ff */
[----:B------:R-:W-:Y:S01]  /*0ea0*/  @P0 VIADD R21, R21, 0x1 ;  /* 0x0000000115150836 */ /* 0x000fe20000000000 */
[----:B------:R-:W-:Y:S02]  /*0eb0*/  ISETP.NE.AND P0, PT, R18, RZ, PT ;  /* 0x000000ff1200720c */ /* 0x000fe40003f05270 */
[----:B------:R-:W-:Y:S02]  /*0ec0*/  ISETP.GE.U32.AND P1, PT, R15, R8, PT ;  /* 0x000000080f00720c */ /* 0x000fe40003f26070 */
[----:B------:R-:W-:-:S05]  /*0ed0*/  IADD3 R15, -R19, RZ, RZ ;  /* 0x000000ff130f7210 */ /* 0x000fca0007ffe1ff */
[----:B------:R-:W-:Y:S01]  /*0ee0*/  IMAD R15, R6, R15, R7 ;  /* 0x0000000f060f7224 */ /* 0x000fe200078e0207 */
[----:B------:R-:W-:-:S03]  /*0ef0*/  IADD3 R7, R7, 0x1, RZ ;  /* 0x0000000107077810 */ /* 0x000fc60007ffe0ff */
[----:B------:R-:W-:Y:S02]  /*0f00*/  IMAD R15, R15, UR5, RZ ;  /* 0x000000050f0f7c24 */ /* 0x000fe4000f8e02ff */
[----:B------:R-:W-:-:S04]  /*0f10*/  @P1 IADD3 R21, R21, 0x1, RZ ;  /* 0x0000000115151810 */ /* 0x000fc80007ffe0ff */
[----:B------:R-:W-:-:S05]  /*0f20*/  SEL R21, R16, R21, !P3 ;  /* 0x0000001510157207 */ /* 0x000fca0005800000 */
[----:B------:R-:W-:-:S04]  /*0f30*/  IMAD.MOV R20, RZ, RZ, -R21 ;  /* 0x000000ffff147224 */ /* 0x000fc800078e0a15 */
[----:B------:R-:W-:-:S04]  /*0f40*/  IMAD R20, R8, R20, R19 ;  /* 0x0000001408147224 */ /* 0x000fc800078e0213 */
[----:B------:R-:W-:-:S04]  /*0f50*/  IMAD R20, R20, UR9, R15 ;  /* 0x0000000914147c24 */ /* 0x000fc8000f8e020f */
[----:B------:R-:W-:-:S04]  /*0f60*/  IMAD R21, R21, UR8, R20 ;  /* 0x0000000815157c24 */ /* 0x000fc8000f8e0214 */
[----:B------:R-:W-:Y:S01]  /*0f70*/  IMAD R15, R10, UR10, R21 ;  /* 0x0000000a0a0f7c24 */ /* 0x000fe2000f8e0215 */
[----:B--2---:R-:W-:-:S03]  /*0f80*/  PRMT R19, R14, 0x7710, RZ ;  /* 0x000077100e137816 */ /* 0x004fc600000000ff */
[----:B------:R-:W-:-:S05]  /*0f90*/  IMAD.WIDE.U32 R14, R15, 0x2, R4 ;  /* 0x000000020f0e7825 */ /* 0x000fca00078e0004 */
[----:B------:R0:W-:Y:S01]  /*0fa0*/  STG.E.U16 desc[UR6][R14.64], R19 ;  /* 0x000000130e007986 */ /* 0x0001e2000c101506 */
[----:B------:R-:W-:Y:S05]  /*0fb0*/  @P0 BRA `(.L_x_328) ;  /* 0xfffffffc00740947 */ /* 0x000fea000383ffff */
.L_x_327:
[----:B------:R-:W-:Y:S05]  /*0fc0*/  BSYNC B0 ;  /* 0x0000000000007941 */ /* 0x000fea0003800000 */
.L_x_326:
[----:B------:R-:W-:-:S05]  /*0fd0*/  LOP3.LUT R5, RZ, R13, RZ, 0x33, !PT ;  /* 0x0000000dff057212 */ /* 0x000fca00078e33ff */
[----:B------:R-:W-:-:S05]  /*0fe0*/  IMAD.IADD R5, R0, 0x1, R5 ;  /* 0x0000000100057824 */ /* 0x000fca00078e0205 */
[----:B------:R-:W-:-:S13]  /*0ff0*/  ISETP.GE.U32.AND P0, PT, R5, 0x3, PT ;  /* 0x000000030500780c */ /* 0x000fda0003f06070 */
[----:B------:R-:W-:Y:S05]  /*1000*/  @!P0 EXIT ;  /* 0x000000000000894d */ /* 0x000fea0003800000 */
[----:B------:R-:W4:Y:S01]  /*1010*/  LDC R4, c[0x0][0xf78] ;  /* 0x0003de00ff047b82 */ /* 0x000f220000000800 */
[----:B------:R-:W-:Y:S01]  /*1020*/  ULDC UR4, c[0x0][0xf70] ;  /* 0x0003dc0000047ab9 */ /* 0x000fe20000000800 */
[----:B------:R-:W-:Y:S01]  /*1030*/  ULDC UR5, c[0x0][0xf7c] ;  /* 0x0003df0000057ab9 */ /* 0x000fe20000000800 */
[----:B------:R-:W-:-:S05]  /*1040*/  ULDC.64 UR8, c[0x0][0xf68] ;  /* 0x0003da0000087ab9 */ /* 0x000fca0000000a00 */
        /* <DEDUP_REMOVED lines=9> */
[----:B-1----:R-:W0:Y:S08]  /*10e0*/  MUFU.RCP R6, R6 ;  /* 0x0000000600067308 */ /* 0x002e300000001000 */
[----:B-----5:R-:W1:Y:S01]  /*10f0*/  I2F.U32.RP R11, R9 ;  /* 0x00000009000b7306 */ /* 0x020e620000209000 */
[----:B------:R-:W-:Y:S02]  /*1100*/  ISETP.NE.U32.AND P1, PT, R9, RZ, PT ;  /* 0x000000ff0900720c */ /* 0x000fe40003f25070 */
[----:B0-----:R-:W-:-:S02]  /*1110*/  IADD3 R15, R6, 0xffffffe, RZ ;  /* 0x0ffffffe060f7810 */ /* 0x001fc40007ffe0ff */
[----:B------:R-:W-:-:S04]  /*1120*/  LOP3.LUT R6, RZ, R9, RZ, 0x33, !PT ;  /* 0x00000009ff067212 */ /* 0x000fc800078e33ff */
[----:B------:R-:W-:Y:S08]  /*1130*/  F2I.FTZ.U32.TRUNC.NTZ R15, R15 ;  /* 0x0000000f000f7305 */ /* 0x000ff0000021f000 */
[----:B-1----:R-:W0:Y:S02]  /*1140*/  MUFU.RCP R11, R11 ;  /* 0x0000000b000b7308 */ /* 0x002e240000001000 */
[----:B0-----:R-:W-:Y:S01]  /*1150*/  IADD3 R12, R11, 0xffffffe, RZ ;  /* 0x0ffffffe0b0c7810 */ /* 0x001fe20007ffe0ff */
[----:B------:R-:W-:-:S05]  /*1160*/  IMAD R11, R17, R15, RZ ;  /* 0x0000000f110b7224 */ /* 0x000fca00078e02ff */
[----:B------:R0:W1:Y:S02]  /*1170*/  F2I.FTZ.U32.TRUNC.NTZ R13, R12 ;  /* 0x0000000c000d7305 */ /* 0x000064000021f000 */
[----:B0-----:R-:W-:Y:S02]  /*1180*/  IMAD.MOV.U32 R12, RZ, RZ, RZ ;  /* 0x000000ffff0c7224 */ /* 0x001fe400078e00ff */
[----:B-1----:R-:W-:-:S05]  /*1190*/  IMAD R14, R9, R13, RZ ;  /* 0x0000000d090e7224 */ /* 0x002fca00078e02ff */
[----:B------:R-:W-:Y:S01]  /*11a0*/  IADD3 R17, -R14, RZ, RZ ;  /* 0x000000ff0e117210 */ /* 0x000fe20007ffe1ff */
[----:B------:R-:W-:-:S10]  /*11b0*/  HFMA2.MMA R14, -RZ, RZ, 0, 0 ;  /* 0x00000000ff0e7435 */ /* 0x000fd400000001ff */
[----:B------:R-:W-:Y:S01]  /*11c0*/  IMAD.HI.U32 R14, R15, R11, R14 ;  /* 0x0000000b0f0e7227 */ /* 0x000fe200078e000e */
[----:B------:R-:W-:-:S03]  /*11d0*/  LOP3.LUT R15, RZ, R8, RZ, 0x33, !PT ;  /* 0x00000008ff0f7212 */ /* 0x000fc600078e33ff */
[----:B----4-:R-:W-:-:S07]  /*11e0*/  IMAD.HI.U32 R11, R13, R17, R12 ;  /* 0x000000110d0b7227 */ /* 0x010fce00078e000c */
.L_x_329:
[----:B0--3--:R-:W-:-:S06]  /*11f0*/  IMAD.WIDE.U32 R12, R7, 0x2, R2 ;  /* 0x00000002070c7825 */ /* 0x009fcc00078e0002 */
[----:B------:R0:W3:Y:S01]  /*1200*/  LDG.E.U16 R12, desc[UR6][R12.64] ;  /* 0x000000060c0c7981 */ /* 0x0000e2000c1e1500 */
        /* <DEDUP_REMOVED lines=29> */
[----:B------:R-:W-:-:S05]  /*13e0*/  IMAD.WIDE.U32 R12, R13, 0x2, R4 ;  /* 0x000000020d0c7825 */ /* 0x000fca00078e0004 */
[----:B------:R0:W-:Y:S04]  /*13f0*/  STG.E.U16 desc[UR6][R12.64], R23 ;  /* 0x000000170c007986 */ /* 0x0001e8000c101506 */
[----:B------:R-:W2:Y:S01]  /*1400*/  LDG.E.U16 R16, desc[UR6][R16.64] ;  /* 0x0000000610107981 */ /* 0x000ea2000c1e1500 */
        /* <DEDUP_REMOVED lines=31> */
[----:B------:R-:W2:Y:S01]  /*1600*/  LDG.E.U16 R16, desc[UR6][R16.64] ;  /* 0x0000000610107981 */ /* 0x000ea2000c1e1500 */
        /* <DEDUP_REMOVED lines=31> */
[----:B------:R-:W2:Y:S01]  /*1800*/  LDG.E.U16 R16, desc[UR6][R16.64] ;  /* 0x0000000610107981 */ /* 0x000ea2000c1e1500 */
        /* <DEDUP_REMOVED lines=33> */
.L_x_330:
        /* <DEDUP_REMOVED lines=14> */
.L_x_1047:


//--------------------- .text._ZN2at6native40_GLOBAL__N__2351210d_8_Shape_cu_49f7391c35CatArrayBatchedCopy_alignedK_contigINS1_10OpaqueTypeILj2EEEjLi3ELi64ELi64ELi16EEEvPT_NS1_25CatArrInputTensorMetadataIS5_T0_XT2_EXT3_EEENS1_16TensorSizeStrideIS8_Lj4EEEiS8_ --------------------------
	.section	.text._ZN2at6native40_GLOBAL__N__2351210d_8_Shape_cu_49f7391c35CatArrayBatchedCopy_alignedK_contigINS1_10OpaqueTypeILj2EEEjLi3ELi64ELi64ELi16EEEvPT_NS1_25CatArrInputTensorMetadataIS5_T0_XT2_EXT3_EEENS1_16TensorSizeStrideIS8_Lj4EEEiS8_,"ax",@progbits
	.align	128
.text._ZN2at6native40_GLOBAL__N__2351210d_8_Shape_cu_49f7391c35CatArrayBatchedCopy_alignedK_contigINS1_10OpaqueTypeILj2EEEjLi3ELi64ELi64ELi16EEEvPT_NS1_25CatArrInputTensorMetadataIS5_T0_XT2_EXT3_EEENS1_16TensorSizeStrideIS8_Lj4EEEiS8_:
        .type           _ZN2at6native40_GLOBAL__N__2351210d_8_Shape_cu_49f7391c35CatArrayBatchedCopy_alignedK_contigINS1_10OpaqueTypeILj2EEEjLi3ELi64ELi64ELi16EEEvPT_NS1_25CatArrInputTensorMetadataIS5_T0_XT2_EXT3_EEENS1_16TensorSizeStrideIS8_Lj4EEEiS8_,@function
        .size           _ZN2at6native40_GLOBAL__N__2351210d_8_Shape_cu_49f7391c35CatArrayBatchedCopy_alignedK_contigINS1_10OpaqueTypeILj2EEEjLi3ELi64ELi64ELi16EEEvPT_NS1_25CatArrInputTensorMetadataIS5_T0_XT2_EXT3_EEENS1_16TensorSizeStrideIS8_Lj4EEEiS8_,(.L_x_1048 - _ZN2at6native40_GLOBAL__N__2351210d_8_Shape_cu_49f7391c35CatArrayBatchedCopy_alignedK_contigINS1_10OpaqueTypeILj2EEEjLi3ELi64ELi64ELi16EEEvPT_NS1_25CatArrInputTensorMetadataIS5_T0_XT2_EXT3_EEENS1_16TensorSizeStrideIS8_Lj4EEEiS8_)
        .other          _ZN2at6native40_GLOBAL__N__2351210d_8_Shape_cu_49f7391c35CatArrayBatchedCopy_alignedK_contigINS1_10OpaqueTypeILj2EEEjLi3ELi64ELi64ELi16EEEvPT_NS1_25CatArrInputTensorMetadataIS5_T0_XT2_EXT3_EEENS1_16TensorSizeStrideIS8_Lj4EEEiS8_,@"STO_CUDA_ENTRY STV_DEFAULT"
_ZN2at6native40_GLOBAL__N__2351210d_8_Shape_cu_49f7391c35CatArrayBatchedCopy_alignedK_contigINS1_10OpaqueTypeILj2EEEjLi3ELi64ELi64ELi16EEEvPT_NS1_25CatArrInputTensorMetadataIS5_T0_XT2_EXT3_EEENS1_16TensorSizeStrideIS8_Lj4EEEiS8_:
        /* <DEDUP_REMOVED lines=27> */
[----:B------:R-:W4:Y:S01]  /*01b0*/  LDC R17, c[0x0][0xc] ;  /* 0x00000300ff117b82 */ /* 0x000f220000000800 */
[C---:B0-----:R-:W-:Y:S02]  /*01c0*/  ISETP.NE.AND P0, PT, R4.reuse, 0x2, PT ;  /* 0x000000020400780c */ /* 0x041fe40003f05270 */
[----:B------:R-:W-:Y:S02]  /*01d0*/  ISETP.NE.AND P1, PT, R4, 0x1, PT ;  /* 0x000000010400780c */ /* 0x000fe40003f25270 */
[C---:B-1----:R-:W-:Y:S02]  /*01e0*/  SEL R18, R15.reuse, UR5, !P0 ;  /* 0x000000050f127c07 */ /* 0x042fe4000c000000 */
[----:B------:R-:W-:Y:S01]  /*01f0*/  SEL R14, R15, UR8, !P1 ;  /* 0x000000080f0e7c07 */ /* 0x000fe2000c800000 */
[----:B----4-:R-:W-:-:S08]  /*0200*/  IMAD R17, R17, UR4, RZ ;  /* 0x0000000411117c24 */ /* 0x010fd0000f8e02ff */
.L_x_333:
[----:B------:R-:W0:Y:S01]  /*0210*/  I2F.U32.RP R5, R18 ;  /* 0x0000001200057306 */ /* 0x000e220000209000 */
[----:B------:R-:W-:Y:S01]  /*0220*/  IADD3 R7, RZ, -R18, RZ ;  /* 0x80000012ff077210 */ /* 0x000fe20007ffe0ff */
[----:B------:R-:W-:Y:S01]  /*0230*/  IMAD.MOV.U32 R10, RZ, RZ, RZ ;  /* 0x000000ffff0a7224 */ /* 0x000fe200078e00ff */
[----:B------:R-:W-:Y:S02]  /*0240*/  IADD3 R27, R19, 0x1, RZ ;  /* 0x00000001131b7810 */ /* 0x000fe40007ffe0ff */
[----:B------:R-:W-:Y:S02]  /*0250*/  IADD3 R21, RZ, -R14, RZ ;  /* 0x8000000eff157210 */ /* 0x000fe40007ffe0ff */
[----:B------:R-:W-:Y:S01]  /*0260*/  ISETP.NE.U32.AND P0, PT, R18, RZ, PT ;  /* 0x000000ff1200720c */ /* 0x000fe20003f05070 */
[----:B------:R-:W1:Y:S01]  /*0270*/  I2F.U32.RP R6, R14 ;  /* 0x0000000e00067306 */ /* 0x000e620000209000 */
[----:B------:R-:W-:-:S07]  /*0280*/  LOP3.LUT R25, RZ, R18, RZ, 0x33, !PT ;  /* 0x00000012ff197212 */ /* 0x000fce00078e33ff */
[----:B0-----:R-:W0:Y:S08]  /*0290*/  MUFU.RCP R5, R5 ;  /* 0x0000000500057308 */ /* 0x001e300000001000 */
[----:B-1----:R-:W1:Y:S01]  /*02a0*/  MUFU.RCP R6, R6 ;  /* 0x0000000600067308 */ /* 0x002e620000001000 */
[----:B0-----:R-:W-:Y:S02]  /*02b0*/  VIADD R11, R5, 0xffffffe ;  /* 0x0ffffffe050b7836 */ /* 0x001fe40000000000 */
[----:B------:R-:W-:-:S05]  /*02c0*/  VIADD R5, R19, 0x2 ;  /* 0x0000000213057836 */ /* 0x000fca0000000000 */
[----:B------:R-:W0:Y:S01]  /*02d0*/  F2I.FTZ.U32.TRUNC.NTZ R11, R11 ;  /* 0x0000000b000b7305 */ /* 0x000e22000021f000 */
[----:B-1----:R-:W-:-:S07]  /*02e0*/  IADD3 R12, R6, 0xffffffe, RZ ;  /* 0x0ffffffe060c7810 */ /* 0x002fce0007ffe0ff */
[----:B------:R1:W4:Y:S01]  /*02f0*/  F2I.FTZ.U32.TRUNC.NTZ R13, R12 ;  /* 0x0000000c000d7305 */ /* 0x000322000021f000 */
[----:B0-----:R-:W-:Y:S02]  /*0300*/  IMAD R7, R7, R11, RZ ;  /* 0x0000000b07077224 */ /* 0x001fe400078e02ff */
[----:B-1----:R-:W-:Y:S02]  /*0310*/  IMAD.MOV.U32 R12, RZ, RZ, RZ ;  /* 0x000000ffff0c7224 */ /* 0x002fe400078e00ff */
[----:B------:R-:W-:-:S04]  /*0320*/  IMAD.HI.U32 R10, R11, R7, R10 ;  /* 0x000000070b0a7227 */ /* 0x000fc800078e000a */
[----:B------:R-:W-:Y:S02]  /*0330*/  VIADD R11, R19, 0x3 ;  /* 0x00000003130b7836 */ /* 0x000fe40000000000 */
[----:B------:R-:W-:-:S04]  /*0340*/  IMAD.HI.U32 R4, R10, R27, RZ ;  /* 0x0000001b0a047227 */ /* 0x000fc800078e00ff */
[----:B------:R-:W-:Y:S02]  /*0350*/  IMAD.MOV R7, RZ, RZ, -R4 ;  /* 0x000000ffff077224 */ /* 0x000fe400078e0a04 */
[----:B------:R-:W-:-:S04]  /*0360*/  IMAD.HI.U32 R20, R10, R5, RZ ;  /* 0x000000050a147227 */ /* 0x000fc800078e00ff */
[----:B------:R-:W-:Y:S02]  /*0370*/  IMAD R7, R18, R7, R27 ;  /* 0x0000000712077224 */ /* 0x000fe400078e021b */
[----:B------:R-:W-:-:S03]  /*0380*/  IMAD.HI.U32 R8, R10, R11, RZ ;  /* 0x0000000b0a087227 */ /* 0x000fc600078e00ff */
[----:B------:R-:W-:Y:S01]  /*0390*/  ISETP.GE.U32.AND P1, PT, R7, R18, PT ;  /* 0x000000120700720c */ /* 0x000fe20003f26070 */
[----:B----4-:R-:W-:Y:S01]  /*03a0*/  IMAD R21, R21, R13, RZ ;  /* 0x0000000d15157224 */ /* 0x010fe200078e02ff */
[----:B------:R-:W-:-:S03]  /*03b0*/  IADD3 R9, -R8, RZ, RZ ;  /* 0x000000ff08097210 */ /* 0x000fc60007ffe1ff */
[----:B------:R-:W-:-:S04]  /*03c0*/  IMAD.HI.U32 R12, R13, R21, R12 ;  /* 0x000000150d0c7227 */ /* 0x000fc800078e000c */
[----:B------:R-:W-:-:S04]  /*03d0*/  IMAD R9, R18, R9, R11 ;  /* 0x0000000912097224 */ /* 0x000fc800078e020b */
[----:B------:R-:W-:Y:S01]  /*03e0*/  @P1 IADD3 R7, -R18, R7, RZ ;  /* 0x0000000712071210 */ /* 0x000fe20007ffe1ff */
[----:B------:R-:W-:Y:S01]  /*03f0*/  @P1 VIADD R4, R4, 0x1 ;  /* 0x0000000104041836 */ /* 0x000fe20000000000 */
[-C--:B------:R-:W-:Y:S02]  /*0400*/  ISETP.GE.U32.AND P3, PT, R9, R18.reuse, PT ;  /* 0x000000120900720c */ /* 0x080fe40003f66070 */
[----:B------:R-:W-:Y:S01]  /*0410*/  ISETP.GE.U32.AND P2, PT, R7, R18, PT ;  /* 0x000000120700720c */ /* 0x000fe20003f46070 */
[----:B------:R-:W-:-:S04]  /*0420*/  IMAD.MOV R7, RZ, RZ, -R20 ;  /* 0x000000ffff077224 */ /* 0x000fc800078e0a14 */
[----:B------:R-:W-:-:S05]  /*0430*/  IMAD R7, R18, R7, R5 ;  /* 0x0000000712077224 */ /* 0x000fca00078e0205 */
[-C--:B------:R-:W-:Y:S02]  /*0440*/  ISETP.GE.U32.AND P1, PT, R7, R18.reuse, PT ;  /* 0x000000120700720c */ /* 0x080fe40003f26070 */
[----:B------:R-:W-:Y:S02]  /*0450*/  @P3 IADD3 R9, -R18, R9, RZ ;  /* 0x0000000912093210 */ /* 0x000fe40007ffe1ff */
[----:B------:R-:W-:Y:S02]  /*0460*/  @P2 IADD3 R4, R4, 0x1, RZ ;  /* 0x0000000104042810 */ /* 0x000fe40007ffe0ff */
[----:B------:R-:W-:Y:S01]  /*0470*/  ISETP.GE.U32.AND P5, PT, R9, R18, PT ;  /* 0x000000120900720c */ /* 0x000fe20003fa6070 */
[----:B------:R-:W-:Y:S01]  /*0480*/  VIADD R9, R19, 0x4 ;  /* 0x0000000413097836 */ /* 0x000fe20000000000 */
[----:B------:R-:W-:Y:S02]  /*0490*/  SEL R4, R25, R4, !P0 ;  /* 0x0000000419047207 */ /* 0x000fe40004000000 */
[----:B------:R-:W-:Y:S01]  /*04a0*/  @P3 IADD3 R8, R8, 0x1, RZ ;  /* 0x0000000108083810 */ /* 0x000fe20007ffe0ff */
[----:B------:R-:W-:-:S02]  /*04b0*/  IMAD.HI.U32 R6, R10, R9, RZ ;  /* 0x000000090a067227 */ /* 0x000fc400078e00ff */
[----:B------:R-:W-:Y:S02]  /*04c0*/  @P1 IADD3 R7, -R18, R7, RZ ;  /* 0x0000000712071210 */ /* 0x000fe40007ffe1ff */
[----:B------:R-:W-:Y:S01]  /*04d0*/  IMAD.HI.U32 R13, R12, R4, RZ ;  /* 0x000000040c0d7227 */ /* 0x000fe200078e00ff */
[----:B------:R-:W-:Y:S02]  /*04e0*/  @P1 IADD3 R20, R20, 0x1, RZ ;  /* 0x0000000114141810 */ /* 0x000fe40007ffe0ff */
[----:B------:R-:W-:Y:S01]  /*04f0*/  ISETP.GE.U32.AND P2, PT, R7, R18, PT ;  /* 0x000000120700720c */ /* 0x000fe20003f46070 */
[----:B------:R-:W-:Y:S02]  /*0500*/  IMAD.MOV R21, RZ, RZ, -R13 ;  /* 0x000000ffff157224 */ /* 0x000fe400078e0a0d */
[----:B------:R-:W-:Y:S02]  /*0510*/  @P5 VIADD R8, R8, 0x1 ;  /* 0x0000000108085836 */ /* 0x000fe40000000000 */
[----:B------:R-:W-:-:S03]  /*0520*/  IMAD R7, R14, R21, R4 ;  /* 0x000000150e077224 */ /* 0x000fc600078e0204 */
[----:B------:R-:W-:Y:S02]  /*0530*/  SEL R23, R25, R8, !P0 ;  /* 0x0000000819177207 */ /* 0x000fe40004000000 */
[----:B------:R-:W-:-:S03]  /*0540*/  ISETP.GE.U32.AND P4, PT, R7, R14, PT ;  /* 0x0000000e0700720c */ /* 0x000fc60003f86070 */
[----:B------:R-:W-:Y:S02]  /*0550*/  @P2 VIADD R20, R20, 0x1 ;  /* 0x0000000114142836 */ /* 0x000fe40000000000 */
[----:B------:R-:W-:-:S03]  /*0560*/  IMAD.HI.U32 R21, R12, R23, RZ ;  /* 0x000000170c157227 */ /* 0x000fc600078e00ff */
[----:B------:R-:W-:Y:S01]  /*0570*/  SEL R29, R25, R20, !P0 ;  /* 0x00000014191d7207 */ /* 0x000fe20004000000 */
[----:B------:R-:W-:Y:S01]  /*0580*/  IMAD.MOV R8, RZ, RZ, -R21 ;  /* 0x000000ffff087224 */ /* 0x000fe200078e0a15 */
[----:B------:R-:W-:-:S03]  /*0590*/  IADD3 R20, -R6, RZ, RZ ;  /* 0x000000ff06147210 */ /* 0x000fc60007ffe1ff */
[----:B------:R-:W-:Y:S01]  /*05a0*/  @P4 IMAD.IADD R7, R7, 0x1, -R14 ;  /* 0x0000000107074824 */ /* 0x000fe200078e0a0e */
[----:B------:R-:W-:Y:S01]  /*05b0*/  @P4 IADD3 R13, R13, 0x1, RZ ;  /* 0x000000010d0d4810 */ /* 0x000fe20007ffe0ff */
[----:B------:R-:W-:Y:S02]  /*05c0*/  IMAD R20, R18, R20, R9 ;  /* 0x0000001412147224 */ /* 0x000fe400078e0209 */
[----:B------:R-:W-:Y:S01]  /*05d0*/  IMAD.HI.U32 R22, R12, R29, RZ ;  /* 0x0000001d0c167227 */ /* 0x000fe200078e00ff */
[----:B------:R-:W-:Y:S02]  /*05e0*/  ISETP.GE.U32.AND P5, PT, R7, R14, PT ;  /* 0x0000000e0700720c */ /* 0x000fe40003fa6070 */
[----:B------:R-:W-:Y:S01]  /*05f0*/  ISETP.GE.U32.AND P6, PT, R20, R18, PT ;  /* 0x000000121400720c */ /* 0x000fe20003fc6070 */
[----:B------:R-:W-:Y:S01]  /*0600*/  IMAD R8, R14, R8, R23 ;  /* 0x000000080e087224 */ /* 0x000fe200078e0217 */
[----:B------:R-:W-:-:S04]  /*0610*/  IADD3 R7, -R22, RZ, RZ ;  /* 0x000000ff16077210 */ /* 0x000fc80007ffe1ff */
[----:B------:R-:W-:Y:S01]  /*0620*/  ISETP.GE.U32.AND P2, PT, R8, R14, PT ;  /* 0x0000000e0800720c */ /* 0x000fe20003f46070 */
[----:B------:R-:W-:-:S04]  /*0630*/  IMAD R7, R14, R7, R29 ;  /* 0x000000070e077224 */ /* 0x000fc800078e021d */
[----:B------:R-:W-:Y:S01]  /*0640*/  @P5 VIADD R13, R13, 0x1 ;  /* 0x000000010d0d5836 */ /* 0x000fe20000000000 */
[----:B------:R-:W-:Y:S02]  /*0650*/  ISETP.GE.U32.AND P1, PT, R7, R14, PT ;  /* 0x0000000e0700720c */ /* 0x000fe40003f26070 */
[----:B------:R-:W-:Y:S02]  /*0660*/  @P6 IADD3 R20, -R18, R20, RZ ;  /* 0x0000001412146210 */ /* 0x000fe40007ffe1ff */
[----:B------:R-:W-:Y:S02]  /*0670*/  @P6 IADD3 R6, R6, 0x1, RZ ;  /* 0x0000000106066810 */ /* 0x000fe40007ffe0ff */
[----:B------:R-:W-:Y:S01]  /*0680*/  ISETP.GE.U32.AND P3, PT, R20, R18, PT ;  /* 0x000000121400720c */ /* 0x000fe20003f66070 */
[----:B------:R-:W-:Y:S01]  /*0690*/  @P2 IMAD.IADD R8, R8, 0x1, -R14 ;  /* 0x0000000108082824 */ /* 0x000fe200078e0a0e */
[----:B------:R-:W-:Y:S01]  /*06a0*/  ISETP.NE.U32.AND P5, PT, R14, RZ, PT ;  /* 0x000000ff0e00720c */ /* 0x000fe20003fa5070 */
[----:B------:R-:W-:Y:S01]  /*06b0*/  @P2 VIADD R21, R21, 0x1 ;  /* 0x0000000115152836 */ /* 0x000fe20000000000 */
[----:B------:R-:W-:-:S02]  /*06c0*/  LOP3.LUT R20, RZ, R14, RZ, 0x33, !PT ;  /* 0x0000000eff147212 */ /* 0x000fc400078e33ff */
[-C--:B------:R-:W-:Y:S01]  /*06d0*/  ISETP.GE.U32.AND P6, PT, R8, R14.reuse, PT ;  /* 0x0000000e0800720c */ /* 0x080fe20003fc6070 */
[----:B------:R-:W-:Y:S01]  /*06e0*/  @P1 IMAD.IADD R7, R7, 0x1, -R14 ;  /* 0x0000000107071824 */ /* 0x000fe200078e0a0e */
[----:B------:R-:W-:Y:S01]  /*06f0*/  SEL R13, R20, R13, !P5 ;  /* 0x0000000d140d7207 */ /* 0x000fe20006800000 */
[----:B------:R-:W-:Y:S02]  /*0700*/  IMAD.MOV R8, RZ, RZ, -R4 ;  /* 0x000000ffff087224 */ /* 0x000fe400078e0a04 */
[----:B------:R-:W-:Y:S01]  /*0710*/  @P1 VIADD R22, R22, 0x1 ;  /* 0x0000000116161836 */ /* 0x000fe20000000000 */
[----:B------:R-:W-:Y:S02]  /*0720*/  ISETP.GE.U32.AND P4, PT, R7, R14, PT ;  /* 0x0000000e0700720c */ /* 0x000fe40003f86070 */
[----:B------:R-:W-:-:S04]  /*0730*/  @P3 IADD3 R6, R6, 0x1, RZ ;  /* 0x0000000106063810 */ /* 0x000fc80007ffe0ff */
[----:B------:R-:W-:Y:S01]  /*0740*/  SEL R7, R25, R6, !P0 ;  /* 0x0000000619077207 */ /* 0x000fe20004000000 */
[----:B------:R-:W-:Y:S01]  /*0750*/  IMAD R6, R18, R8, R27 ;  /* 0x0000000812067224 */ /* 0x000fe200078e021b */
[----:B------:R-:W-:Y:S02]  /*0760*/  IADD3 R8, -R13, RZ, RZ ;  /* 0x000000ff0d087210 */ /* 0x000fe40007ffe1ff */
[----:B------:R-:W-:Y:S01]  /*0770*/  @P6 IADD3 R21, R21, 0x1, RZ ;  /* 0x0000000115156810 */ /* 0x000fe20007ffe0ff */
[----:B------:R-:W-:Y:S02]  /*0780*/  IMAD.HI.U32 R27, R12, R7, RZ ;  /* 0x000000070c1b7227 */ /* 0x000fe400078e00ff */
[----:B------:R-:W-:Y:S02]  /*0790*/  @P4 IADD3 R22, R22, 0x1, RZ ;  /* 0x0000000116164810 */ /* 0x000fe40007ffe0ff */
[----:B------:R-:W-:Y:S01]  /*07a0*/  IMAD R8, R14, R8, R4 ;  /* 0x000000080e087224 */ /* 0x000fe200078e0204 */
[C---:B------:R-:W-:Y:S01]  /*07b0*/  SEL R21, R20.reuse, R21, !P5 ;  /* 0x0000001514157207 */ /* 0x040fe20006800000 */
[----:B------:R-:W-:Y:S01]  /*07c0*/  IMAD.MOV R4, RZ, RZ, -R27 ;  /* 0x000000ffff047224 */ /* 0x000fe200078e0a1b */
[----:B------:R-:W-:Y:S01]  /*07d0*/  SEL R22, R20, R22, !P5 ;  /* 0x0000001614167207 */ /* 0x000fe20006800000 */
[----:B------:R-:W-:-:S02]  /*07e0*/  IMAD R6, R6, UR9, RZ ;  /* 0x0000000906067c24 */ /* 0x000fc4000f8e02ff */
[----:B------:R-:W-:Y:S02]  /*07f0*/  IMAD R4, R14, R4, R7 ;  /* 0x000000040e047224 */ /* 0x000fe400078e0207 */
[----:B------:R-:W-:Y:S01]  /*0800*/  IMAD R8, R8, UR11, R6 ;  /* 0x0000000b08087c24 */ /* 0x000fe2000f8e0206 */
[----:B------:R-:W-:Y:S01]  /*0810*/  IADD3 R6, R19, 0x5, RZ ;  /* 0x0000000513067810 */ /* 0x000fe20007ffe0ff */
[----:B------:R-:W-:Y:S01]  /*0820*/  IMAD.MOV R26, RZ, RZ, -R21 ;  /* 0x000000ffff1a7224 */ /* 0x000fe200078e0a15 */
[----:B------:R-:W-:Y:S01]  /*0830*/  ISETP.GE.U32.AND P3, PT, R4, R14, PT ;  /* 0x0000000e0400720c */ /* 0x000fe20003f66070 */
[----:B------:R-:W-:Y:S02]  /*0840*/  IMAD R13, R13, UR10, R8 ;  /* 0x0000000a0d0d7c24 */ /* 0x000fe4000f8e0208 */
[----:B------:R-:W-:-:S10]  /*0850*/  IMAD R26, R14, R26, R23 ;  /* 0x0000001a0e1a7224 */ /* 0x000fd400078e0217 */
[----:B------:R-:W-:Y:S01]  /*0860*/  @P3 IADD3 R4, -R14, R4, RZ ;  /* 0x000000040e043210 */ /* 0x000fe20007ffe1ff */
[----:B------:R-:W-:-:S03]  /*0870*/  @P3 VIADD R27, R27, 0x1 ;  /* 0x000000011b1b3836 */ /* 0x000fc60000000000 */
[----:B------:R-:W-:Y:S01]  /*0880*/  ISETP.GE.U32.AND P1, PT, R4, R14, PT ;  /* 0x0000000e0400720c */ /* 0x000fe20003f26070 */
[----:B------:R-:W-:-:S04]  /*0890*/  IMAD.MOV R4, RZ, RZ, -R29 ;  /* 0x000000ffff047224 */ /* 0x000fc800078e0a1d */
[----:B------:R-:W-:Y:S01]  /*08a0*/  IMAD R5, R18, R4, R5 ;  /* 0x0000000412057224 */ /* 0x000fe200078e0205 */
[----:B------:R-:W-:-:S03]  /*08b0*/  IADD3 R4, -R22, RZ, RZ ;  /* 0x000000ff16047210 */ /* 0x000fc60007ffe1ff */
[----:B------:R-:W-:Y:S02]  /*08c0*/  IMAD R5, R5, UR9, RZ ;  /* 0x0000000905057c24 */ /* 0x000fe4000f8e02ff */
[----:B------:R-:W-:Y:S02]  /*08d0*/  IMAD R4, R14, R4, R29 ;  /* 0x000000040e047224 */ /* 0x000fe400078e021d */
[----:B------:R-:W-:Y:S02]  /*08e0*/  @P1 VIADD R27, R27, 0x1 ;  /* 0x000000011b1b1836 */ /* 0x000fe40000000000 */
[----:B------:R-:W-:Y:S02]  /*08f0*/  IMAD R5, R4, UR11, R5 ;  /* 0x0000000b04057c24 */ /* 0x000fe4000f8e0205 */
[----:B------:R-:W-:Y:S01]  /*0900*/  IMAD.MOV R4, RZ, RZ, -R23 ;  /* 0x000000ffff047224 */ /* 0x000fe200078e0a17 */
[----:B------:R-:W-:Y:S01]  /*0910*/  SEL R27, R20, R27, !P5 ;  /* 0x0000001b141b7207 */ /* 0x000fe20006800000 */
[----:B------:R-:W-:-:S02]  /*0920*/  IMAD R22, R22, UR10, R5 ;  /* 0x0000000a16167c24 */ /* 0x000fc4000f8e0205 */
[----:B------:R-:W-:Y:S02]  /*0930*/  IMAD R11, R18, R4, R11 ;  /* 0x00000004120b7224 */ /* 0x000fe400078e020b */
[----:B------:R-:W-:-:S04]  /*0940*/  IMAD.HI.U32 R4, R10, R6, RZ ;  /* 0x000000060a047227 */ /* 0x000fc800078e00ff */
[----:B------:R-:W-:Y:S01]  /*0950*/  IMAD R11, R11, UR9, RZ ;  /* 0x000000090b0b7c24 */ /* 0x000fe2000f8e02ff */
[----:B------:R-:W-:-:S03]  /*0960*/  IADD3 R23, -R4, RZ, RZ ;  /* 0x000000ff04177210 */ /* 0x000fc60007ffe1ff */
[----:B------:R-:W-:Y:S02]  /*0970*/  IMAD R26, R26, UR11, R11 ;  /* 0x0000000b1a1a7c24 */ /* 0x000fe4000f8e020b */
[----:B------:R-:W-:Y:S02]  /*0980*/  IMAD R23, R18, R23, R6 ;  /* 0x0000001712177224 */ /* 0x000fe400078e0206 */
[----:B------:R-:W-:-:S03]  /*0990*/  IMAD R21, R21, UR10, R26 ;  /* 0x0000000a15157c24 */ /* 0x000fc6000f8e021a */
[----:B------:R-:W-:-:S13]  /*09a0*/  ISETP.GE.U32.AND P2, PT, R23, R18, PT ;  /* 0x000000121700720c */ /* 0x000fda0003f46070 */
[----:B------:R-:W-:Y:S01]  /*09b0*/  @P2 IMAD.IADD R23, R23, 0x1, -R18 ;  /* 0x0000000117172824 */ /* 0x000fe200078e0a12 */
[----:B------:R-:W-:-:S04]  /*09c0*/  @P2 IADD3 R4, R4, 0x1, RZ ;  /* 0x0000000104042810 */ /* 0x000fc80007ffe0ff */
[----:B------:R-:W-:Y:S02]  /*09d0*/  ISETP.GE.U32.AND P4, PT, R23, R18, PT ;  /* 0x000000121700720c */ /* 0x000fe40003f86070 */
[----:B------:R-:W-:-:S05]  /*09e0*/  IADD3 R23, -R7, RZ, RZ ;  /* 0x000000ff07177210 */ /* 0x000fca0007ffe1ff */
[----:B------:R-:W-:-:S06]  /*09f0*/  IMAD R9, R18, R23, R9 ;  /* 0x0000001712097224 */ /* 0x000fcc00078e0209 */
[----:B------:R-:W-:-:S04]  /*0a00*/  @P4 IADD3 R4, R4, 0x1, RZ ;  /* 0x0000000104044810 */ /* 0x000fc80007ffe0ff */
[----:B------:R-:W-:Y:S01]  /*0a10*/  SEL R11, R25, R4, !P0 ;  /* 0x00000004190b7207 */ /* 0x000fe20004000000 */
[----:B------:R-:W-:-:S04]  /*0a20*/  IMAD.MOV R4, RZ, RZ, -R27 ;  /* 0x000000ffff047224 */ /* 0x000fc800078e0a1b */
[----:B------:R-:W-:-:S04]  /*0a30*/  IMAD.HI.U32 R29, R12, R11, RZ ;  /* 0x0000000b0c1d7227 */ /* 0x000fc800078e00ff */
[----:B------:R-:W-:Y:S01]  /*0a40*/  IMAD R7, R14, R4, R7 ;  /* 0x000000040e077224 */ /* 0x000fe200078e0207 */
[----:B------:R-:W-:Y:S01]  /*0a50*/  IADD3 R23, -R29, RZ, RZ ;  /* 0x000000ff1d177210 */ /* 0x000fe20007ffe1ff */
[----:B------:R-:W-:-:S04]  /*0a60*/  IMAD R4, R9, UR9, RZ ;  /* 0x0000000909047c24 */ /* 0x000fc8000f8e02ff */
[----:B------:R-:W-:Y:S02]  /*0a70*/  IMAD R23, R14, R23, R11 ;  /* 0x000000170e177224 */ /* 0x000fe400078e020b */
[----:B------:R-:W-:Y:S01]  /*0a80*/  IMAD R4, R7, UR11, R4 ;  /* 0x0000000b07047c24 */ /* 0x000fe2000f8e0204 */
[----:B------:R-:W-:Y:S02]  /*0a90*/  IADD3 R7, -R11, RZ, RZ ;  /* 0x000000ff0b077210 */ /* 0x000fe40007ffe1ff */
[----:B------:R-:W-:Y:S01]  /*0aa0*/  ISETP.GE.U32.AND P1, PT, R23, R14, PT ;  /* 0x0000000e1700720c */ /* 0x000fe20003f26070 */
[----:B------:R-:W-:Y:S02]  /*0ab0*/  IMAD R27, R27, UR10, R4 ;  /* 0x0000000a1b1b7c24 */ /* 0x000fe4000f8e0204 */
[----:B------:R-:W-:Y:S01]  /*0ac0*/  IMAD R6, R18, R7, R6 ;  /* 0x0000000712067224 */ /* 0x000fe200078e0206 */
[----:B------:R-:W-:-:S03]  /*0ad0*/  IADD3 R7, R19, 0x6, RZ ;  /* 0x0000000613077810 */ /* 0x000fc60007ffe0ff */
[----:B------:R-:W-:Y:S02]  /*0ae0*/  IMAD R6, R6, UR9, RZ ;  /* 0x0000000906067c24 */ /* 0x000fe4000f8e02ff */
[----:B------:R-:W-:-:S04]  /*0af0*/  IMAD.HI.U32 R24, R10, R7, RZ ;  /* 0x000000070a187227 */ /* 0x000fc800078e00ff */
[----:B------:R-:W-:Y:S01]  /*0b00*/  @P1 IMAD.IADD R23, R23, 0x1, -R14 ;  /* 0x0000000117171824 */ /* 0x000fe200078e0a0e */
[----:B------:R-:W-:-:S04]  /*0b10*/  @P1 IADD3 R29, R29, 0x1, RZ ;  /* 0x000000011d1d1810 */ /* 0x000fc80007ffe0ff */
[----:B------:R-:W-:-:S13]  /*0b20*/  ISETP.GE.U32.AND P2, PT, R23, R14, PT ;  /* 0x0000000e1700720c */ /* 0x000fda0003f46070 */
[----:B------:R-:W-:-:S05]  /*0b30*/  @P2 VIADD R29, R29, 0x1 ;  /* 0x000000011d1d2836 */ /* 0x000fca0000000000 */
[----:B------:R-:W-:-:S05]  /*0b40*/  SEL R29, R20, R29, !P5 ;  /* 0x0000001d141d7207 */ /* 0x000fca0006800000 */
[----:B------:R-:W-:-:S04]  /*0b50*/  IMAD.MOV R9, RZ, RZ, -R29 ;  /* 0x000000ffff097224 */ /* 0x000fc800078e0a1d */
[----:B------:R-:W-:Y:S02]  /*0b60*/  IMAD R11, R14, R9, R11 ;  /* 0x000000090e0b7224 */ /* 0x000fe400078e020b */
[----:B------:R-:W-:Y:S02]  /*0b70*/  IMAD.MOV R9, RZ, RZ, -R24 ;  /* 0x000000ffff097224 */ /* 0x000fe400078e0a18 */
[----:B------:R-:W-:Y:S02]  /*0b80*/  IMAD R6, R11, UR11, R6 ;  /* 0x0000000b0b067c24 */ /* 0x000fe4000f8e0206 */
[----:B------:R-:W-:Y:S02]  /*0b90*/  IMAD R9, R18, R9, R7 ;  /* 0x0000000912097224 */ /* 0x000fe400078e0207 */
[----:B------:R-:W-:-:S03]  /*0ba0*/  IMAD R29, R29, UR10, R6 ;  /* 0x0000000a1d1d7c24 */ /* 0x000fc6000f8e0206 */
        /* <DEDUP_REMOVED lines=10> */
[----:B------:R-:W-:Y:S02]  /*0c50*/  IMAD R7, R18, R8, R7 ;  /* 0x0000000812077224 */ /* 0x000fe400078e0207 */
[----:B------:R-:W-:Y:S01]  /*0c60*/  IMAD.HI.U32 R8, R10, R19, RZ ;  /* 0x000000130a087227 */ /* 0x000fe200078e00ff */
[----:B------:R-:W-:-:S03]  /*0c70*/  ISETP.GE.U32.AND P1, PT, R23, R14, PT ;  /* 0x0000000e1700720c */ /* 0x000fc60003f26070 */
[----:B------:R-:W-:-:S10]  /*0c80*/  IMAD R7, R7, UR9, RZ ;  /* 0x0000000907077c24 */ /* 0x000fd4000f8e02ff */
[----:B------:R-:W-:Y:S01]  /*0c90*/  @P1 IADD3 R23, -R14, R23, RZ ;  /* 0x000000170e171210 */ /* 0x000fe20007ffe1ff */
[----:B------:R-:W-:-:S03]  /*0ca0*/  @P1 VIADD R11, R11, 0x1 ;  /* 0x000000010b0b1836 */ /* 0x000fc60000000000 */
[----:B------:R-:W-:Y:S01]  /*0cb0*/  ISETP.GE.U32.AND P2, PT, R23, R14, PT ;  /* 0x0000000e1700720c */ /* 0x000fe20003f46070 */
[----:B------:R-:W-:-:S04]  /*0cc0*/  VIADD R23, R19, 0x7 ;  /* 0x0000000713177836 */ /* 0x000fc80000000000 */
[----:B------:R-:W-:-:S08]  /*0cd0*/  IMAD.HI.U32 R10, R10, R23, RZ ;  /* 0x000000170a0a7227 */ /* 0x000fd000078e00ff */
[----:B------:R-:W-:-:S04]  /*0ce0*/  @P2 IADD3 R11, R11, 0x1, RZ ;  /* 0x000000010b0b2810 */ /* 0x000fc80007ffe0ff */
[----:B------:R-:W-:-:S04]  /*0cf0*/  SEL R24, R20, R11, !P5 ;  /* 0x0000000b14187207 */ /* 0x000fc80006800000 */
[----:B------:R-:W-:-:S05]  /*0d00*/  IADD3 R28, -R24, RZ, RZ ;  /* 0x000000ff181c7210 */ /* 0x000fca0007ffe1ff */
[----:B------:R-:W-:-:S04]  /*0d10*/  IMAD R28, R14, R28, R9 ;  /* 0x0000001c0e1c7224 */ /* 0x000fc800078e0209 */
        /* <DEDUP_REMOVED lines=24> */
[----:B------:R-:W-:-:S05]  /*0ea0*/  IADD3 R5, -R10, RZ, RZ ;  /* 0x000000ff0a057210 */ /* 0x000fca0007ffe1ff */
[----:B------:R-:W-:-:S05]  /*0eb0*/  IMAD R5, R18, R5, R23 ;  /* 0x0000000512057224 */ /* 0x000fca00078e0217 */
[----:B------:R-:W-:-:S13]  /*0ec0*/  ISETP.GE.U32.AND P1, PT, R5, R18, PT ;  /* 0x000000120500720c */ /* 0x000fda0003f26070 */
[----:B------:R-:W-:Y:S01]  /*0ed0*/  @P1 IMAD.IADD R5, R5, 0x1, -R18 ;  /* 0x0000000105051824 */ /* 0x000fe200078e0a12 */
[----:B------:R-:W-:-:S04]  /*0ee0*/  @P1 IADD3 R10, R10, 0x1, RZ ;  /* 0x000000010a0a1810 */ /* 0x000fc80007ffe0ff */
[----:B------:R-:W-:Y:S01]  /*0ef0*/  ISETP.GE.U32.AND P2, PT, R5, R18, PT ;  /* 0x000000120500720c */ /* 0x000fe20003f46070 */
[----:B---3--:R-:W-:-:S06]  /*0f00*/  IMAD.WIDE.U32 R4, R19, 0x2, R2 ;  /* 0x0000000213047825 */ /* 0x008fcc00078e0002 */
[----:B------:R-:W3:Y:S01]  /*0f10*/  LDG.E.128 R4, desc[UR6][R4.64] ;  /* 0x0000000604047981 */ /* 0x000ee2000c1e1d00 */
[----:B------:R-:W-:Y:S02]  /*0f20*/  IMAD R24, R24, UR10, R11 ;  /* 0x0000000a18187c24 */ /* 0x000fe4000f8e020b */
[----:B------:R-:W-:Y:S02]  /*0f30*/  IMAD R11, R8, UR10, R9 ;  /* 0x0000000a080b7c24 */ /* 0x000fe4000f8e0209 */
[----:B------:R-:W0:Y:S01]  /*0f40*/  LDC.64 R8, c[0x0][0x210] ;  /* 0x00008400ff087b82 */ /* 0x000e220000000a00 */
[----:B------:R-:W-:-:S05]  /*0f50*/  @P2 VIADD R10, R10, 0x1 ;  /* 0x000000010a0a2836 */ /* 0x000fca0000000000 */
[----:B------:R-:W-:Y:S01]  /*0f60*/  SEL R25, R25, R10, !P0 ;  /* 0x0000000a19197207 */ /* 0x000fe20004000000 */
[C---:B--2---:R-:W-:Y:S02]  /*0f70*/  IMAD R11, R16.reuse, UR12, R11 ;  /* 0x0000000c100b7c24 */ /* 0x044fe4000f8e020b */
[----:B------:R-:W-:Y:S01]  /*0f80*/  IMAD R13, R16, UR12, R13 ;  /* 0x0000000c100d7c24 */ /* 0x000fe2000f8e020d */
[----:B------:R-:W-:Y:S02]  /*0f90*/  LEA R19, R17, R19, 0x3 ;  /* 0x0000001311137211 */ /* 0x000fe400078e18ff */
[C---:B---3--:R-:W-:Y:S02]  /*0fa0*/  LOP3.LUT R10, R4.reuse, 0xffff, RZ, 0xc0, !PT ;  /* 0x0000ffff040a7812 */ /* 0x048fe400078ec0ff */
[----:B------:R-:W-:Y:S02]  /*0fb0*/  PRMT R26, R4, 0x7732, RZ ;  /* 0x00007732041a7816 */ /* 0x000fe400000000ff */
[----:B------:R-:W-:-:S02]  /*0fc0*/  SHF.R.U32.HI R10, RZ, 0x8, R10 ;  /* 0x00000008ff0a7819 */ /* 0x000fc4000001160a */
[----:B------:R-:W-:Y:S02]  /*0fd0*/  SHF.R.U32.HI R26, RZ, 0x8, R26 ;  /* 0x00000008ff1a7819 */ /* 0x000fe4000001161a */
[--C-:B------:R-:W-:Y:S02]  /*0fe0*/  PRMT R28, R10, 0x7604, R4.reuse ;  /* 0x000076040a1c7816 */ /* 0x100fe40000000004 */
[----:B------:R-:W-:Y:S01]  /*0ff0*/  PRMT R4, R4, 0x7632, R4 ;  /* 0x0000763204047816 */ /* 0x000fe20000000004 */
[----:B0-----:R-:W-:-:S03]  /*1000*/  IMAD.WIDE.U32 R10, R11, 0x2, R8 ;  /* 0x000000020b0a7825 */ /* 0x001fc600078e0008 */
[----:B------:R-:W-:Y:S01]  /*1010*/  PRMT R26, R26, 0x7604, R4 ;  /* 0x000076041a1a7816 */ /* 0x000fe20000000004 */
[----:B------:R-:W-:Y:S01]  /*1020*/  IMAD.HI.U32 R4, R12, R25, RZ ;  /* 0x000000190c047227 */ /* 0x000fe200078e00ff */
[----:B------:R0:W-:Y:S04]  /*1030*/  STG.E.U16 desc[UR6][R10.64], R28 ;  /* 0x0000001c0a007986 */ /* 0x0001e8000c101506 */
[----:B0-----:R-:W-:-:S05]  /*1040*/  IADD3 R11, -R4, RZ, RZ ;  /* 0x000000ff040b7210 */ /* 0x001fca0007ffe1ff */
[----:B------:R-:W-:-:S05]  /*1050*/  IMAD R11, R14, R11, R25 ;  /* 0x0000000b0e0b7224 */ /* 0x000fca00078e0219 */
[----:B------:R-:W-:-:S13]  /*1060*/  ISETP.GE.U32.AND P0, PT, R11, R14, PT ;  /* 0x0000000e0b00720c */ /* 0x000fda0003f06070 */
[----:B------:R-:W-:-:S05]  /*1070*/  @P0 IMAD.IADD R11, R11, 0x1, -R14 ;  /* 0x000000010b0b0824 */ /* 0x000fca00078e0a0e */
[----:B------:R-:W-:Y:S02]  /*1080*/  ISETP.GE.U32.AND P1, PT, R11, R14, PT ;  /* 0x0000000e0b00720c */ /* 0x000fe40003f26070 */
[----:B------:R-:W-:Y:S01]  /*1090*/  @P0 IADD3 R4, R4, 0x1, RZ ;  /* 0x0000000104040810 */ /* 0x000fe20007ffe0ff */
[----:B------:R-:W-:Y:S01]  /*10a0*/  IMAD.WIDE.U32 R12, R13, 0x2, R8 ;  /* 0x000000020d0c7825 */ /* 0x000fe200078e0008 */
[----:B------:R-:W-:-:S09]  /*10b0*/  LOP3.LUT R10, R5, 0xffff, RZ, 0xc0, !PT ;  /* 0x0000ffff050a7812 */ /* 0x000fd200078ec0ff */
[----:B------:R-:W-:Y:S01]  /*10c0*/  @P1 VIADD R4, R4, 0x1 ;  /* 0x0000000104041836 */ /* 0x000fe20000000000 */
[----:B------:R0:W-:Y:S04]  /*10d0*/  STG.E.U16 desc[UR6][R12.64], R26 ;  /* 0x0000001a0c007986 */ /* 0x0001e8000c101506 */
[----:B------:R-:W-:Y:S02]  /*10e0*/  SEL R20, R20, R4, !P5 ;  /* 0x0000000414147207 */ /* 0x000fe40006800000 */
[----:B------:R-:W-:Y:S01]  /*10f0*/  IADD3 R4, -R25, RZ, RZ ;  /* 0x000000ff19047210 */ /* 0x000fe20007ffe1ff */
[----:B------:R-:W-:Y:S01]  /*1100*/  IMAD R11, R16, UR12, R22 ;  /* 0x0000000c100b7c24 */ /* 0x000fe2000f8e0216 */
[----:B------:R-:W-:-:S03]  /*1110*/  SHF.R.U32.HI R10, RZ, 0x8, R10 ;  /* 0x00000008ff0a7819 */ /* 0x000fc6000001160a */
[----:B------:R-:W-:Y:S02]  /*1120*/  IMAD R23, R18, R4, R23 ;  /* 0x0000000412177224 */ /* 0x000fe400078e0217 */
[----:B0-----:R-:W-:Y:S01]  /*1130*/  IMAD.MOV R13, RZ, RZ, -R20 ;  /* 0x000000ffff0d7224 */ /* 0x001fe200078e0a14 */
[----:B------:R-:W-:Y:S01]  /*1140*/  PRMT R28, R10, 0x7604, R5 ;  /* 0x000076040a1c7816 */ /* 0x000fe20000000005 */
[----:B------:R-:W-:-:S04]  /*1150*/  IMAD.WIDE.U32 R10, R11, 0x2, R8 ;  /* 0x000000020b0a7825 */ /* 0x000fc800078e0008 */
[----:B------:R-:W-:Y:S02]  /*1160*/  IMAD R4, R14, R13, R25 ;  /* 0x0000000d0e047224 */ /* 0x000fe400078e0219 */
[----:B------:R-:W-:Y:S01]  /*1170*/  IMAD R13, R23, UR9, RZ ;  /* 0x00000009170d7c24 */ /* 0x000fe2000f8e02ff */
[----:B------:R-:W-:Y:S01]  /*1180*/  LOP3.LUT R23, R6, 0xffff, RZ, 0xc0, !PT ;  /* 0x0000ffff06177812 */ /* 0x000fe200078ec0ff */
[----:B------:R0:W-:Y:S01]  /*1190*/  STG.E.U16 desc[UR6][R10.64], R28 ;  /* 0x0000001c0a007986 */ /* 0x0001e2000c101506 */
[----:B------:R-:W-:Y:S01]  /*11a0*/  PRMT R12, R5, 0x7732, RZ ;  /* 0x00007732050c7816 */ /* 0x000fe200000000ff */
[----:B------:R-:W-:Y:S01]  /*11b0*/  IMAD R13, R4, UR11, R13 ;  /* 0x0000000b040d7c24 */ /* 0x000fe2000f8e020d */
[----:B------:R-:W-:Y:S02]  /*11c0*/  SHF.R.U32.HI R23, RZ, 0x8, R23 ;  /* 0x00000008ff177819 */ /* 0x000fe40000011617 */
[----:B------:R-:W-:Y:S02]  /*11d0*/  LOP3.LUT R4, R7, 0xffff, RZ, 0xc0, !PT ;  /* 0x0000ffff07047812 */ /* 0x000fe400078ec0ff */
[----:B------:R-:W-:-:S02]  /*11e0*/  PRMT R22, R5, 0x7632, R22 ;  /* 0x0000763205167816 */ /* 0x000fc40000000016 */
[----:B------:R-:W-:Y:S02]  /*11f0*/  SHF.R.U32.HI R5, RZ, 0x8, R12 ;  /* 0x00000008ff057819 */ /* 0x000fe4000001160c */
[C---:B0-----:R-:W-:Y:S02]  /*1200*/  PRMT R11, R6.reuse, 0x7732, RZ ;  /* 0x00007732060b7816 */ /* 0x041fe400000000ff */
[----:B------:R-:W-:Y:S02]  /*1210*/  PRMT R23, R23, 0x7604, R6 ;  /* 0x0000760417177816 */ /* 0x000fe40000000006 */
[----:B------:R-:W-:Y:S02]  /*1220*/  SHF.R.U32.HI R4, RZ, 0x8, R4 ;  /* 0x00000008ff047819 */ /* 0x000fe40000011604 */
[----:B------:R-:W-:Y:S02]  /*1230*/  PRMT R6, R6, 0x7632, R6 ;  /* 0x0000763206067816 */ /* 0x000fe40000000006 */
[----:B------:R-:W-:-:S02]  /*1240*/  SHF.R.U32.HI R11, RZ, 0x8, R11 ;  /* 0x00000008ff0b7819 */ /* 0x000fc4000001160b */
[----:B------:R-:W-:Y:S02]  /*1250*/  PRMT R10, R7, 0x7732, RZ ;  /* 0x00007732070a7816 */ /* 0x000fe400000000ff */
[----:B------:R-:W-:Y:S01]  /*1260*/  PRMT R22, R5, 0x7604, R22 ;  /* 0x0000760405167816 */ /* 0x000fe20000000016 */
[----:B------:R-:W-:Y:S01]  /*1270*/  IMAD R5, R16, UR12, R21 ;  /* 0x0000000c10057c24 */ /* 0x000fe2000f8e0215 */
[--C-:B------:R-:W-:Y:S02]  /*1280*/  PRMT R25, R4, 0x7604, R7.reuse ;  /* 0x0000760404197816 */ /* 0x100fe40000000007 */
[----:B------:R-:W-:Y:S02]  /*1290*/  PRMT R21, R11, 0x7604, R6 ;  /* 0x000076040b157816 */ /* 0x000fe40000000006 */
[----:B------:R-:W-:Y:S02]  /*12a0*/  PRMT R7, R7, 0x7632, R7 ;  /* 0x0000763207077816 */ /* 0x000fe40000000007 */
[----:B------:R-:W-:Y:S01]  /*12b0*/  SHF.R.U32.HI R6, RZ, 0x8, R10 ;  /* 0x00000008ff067819 */ /* 0x000fe2000001160a */
[----:B------:R-:W-:-:S03]  /*12c0*/  IMAD R13, R20, UR10, R13 ;  /* 0x0000000a140d7c24 */ /* 0x000fc6000f8e020d */
[----:B------:R-:W-:Y:S01]  /*12d0*/  PRMT R20, R6, 0x7604, R7 ;  /* 0x0000760406147816 */ /* 0x000fe20000000007 */
[C---:B------:R-:W-:Y:S02]  /*12e0*/  IMAD R7, R16.reuse, UR12, R27 ;  /* 0x0000000c10077c24 */ /* 0x040fe4000f8e021b */
[C---:B------:R-:W-:Y:S02]  /*12f0*/  IMAD R11, R16.reuse, UR12, R29 ;  /* 0x0000000c100b7c24 */ /* 0x040fe4000f8e021d */
[----:B------:R-:W-:Y:S02]  /*1300*/  IMAD R27, R16, UR12, R24 ;  /* 0x0000000c101b7c24 */ /* 0x000fe4000f8e0218 */
[----:B------:R-:W-:-:S04]  /*1310*/  IMAD.WIDE.U32 R4, R5, 0x2, R8 ;  /* 0x0000000205047825 */ /* 0x000fc800078e0008 */
[----:B------:R-:W-:Y:S02]  /*1320*/  IMAD R29, R16, UR12, R13 ;  /* 0x0000000c101d7c24 */ /* 0x000fe4000f8e020d */
[--C-:B------:R-:W-:Y:S01]  /*1330*/  IMAD.WIDE.U32 R6, R7, 0x2, R8.reuse ;  /* 0x0000000207067825 */ /* 0x100fe200078e0008 */
[----:B------:R0:W-:Y:S03]  /*1340*/  STG.E.U16 desc[UR6][R4.64], R22 ;  /* 0x0000001604007986 */ /* 0x0001e6000c101506 */
[--C-:B------:R-:W-:Y:S01]  /*1350*/  IMAD.WIDE.U32 R10, R11, 0x2, R8.reuse ;  /* 0x000000020b0a7825 */ /* 0x100fe200078e0008 */
[----:B------:R4:W-:Y:S03]  /*1360*/  STG.E.U16 desc[UR6][R6.64], R23 ;  /* 0x0000001706007986 */ /* 0x0009e6000c101506 */
[--C-:B------:R-:W-:Y:S01]  /*1370*/  IMAD.WIDE.U32 R12, R27, 0x2, R8.reuse ;  /* 0x000000021b0c7825 */ /* 0x100fe200078e0008 */
[----:B------:R4:W-:Y:S03]  /*1380*/  STG.E.U16 desc[UR6][R10.64], R21 ;  /* 0x000000150a007986 */ /* 0x0009e6000c101506 */
[----:B------:R-:W-:Y:S01]  /*1390*/  IMAD.WIDE.U32 R8, R29, 0x2, R8 ;  /* 0x000000021d087825 */ /* 0x000fe200078e0008 */
[----:B------:R4:W-:Y:S03]  /*13a0*/  STG.E.U16 desc[UR6][R12.64], R25 ;  /* 0x000000190c007986 */ /* 0x0009e6000c101506 */
[----:B0-----:R-:W-:Y:S01]  /*13b0*/  VIADD R5, R19, 0x8 ;  /* 0x0000000813057836 */ /* 0x001fe20000000000 */
[----:B------:R4:W-:Y:S04]  /*13c0*/  STG.E.U16 desc[UR6][R8.64], R20 ;  /* 0x0000001408007986 */ /* 0x0009e8000c101506 */
[----:B------:R-:W-:-:S13]  /*13d0*/  ISETP.GT.U32.AND P0, PT, R5, R0, PT ;  /* 0x000000000500720c */ /* 0x000fda0003f04070 */
[----:B----4-:R-:W-:Y:S05]  /*13e0*/  @!P0 BRA `(.L_x_333) ;  /* 0xffffffec00888947 */ /* 0x010fea000383ffff */
.L_x_332:
[----:B------:R-:W-:Y:S05]  /*13f0*/  BSYNC B0 ;  /* 0x0000000000007941 */ /* 0x000fea0003800000 */
.L_x_331:
        /* <DEDUP_REMOVED lines=20> */
[----:B------:R-:W-:Y:S01]  /*1540*/  ISETP.NE.U32.AND P2, PT, R6, RZ, PT ;  /* 0x000000ff0600720c */ /* 0x000fe20003f45070 */
[----:B------:R-:W-:Y:S01]  /*1550*/  IMAD.MOV R23, RZ, RZ, -R10 ;  /* 0x000000ffff177224 */ /* 0x000fe200078e0a0a */
[----:B------:R-:W4:Y:S01]  /*1560*/  I2F.U32.RP R11, R10 ;  /* 0x0000000a000b7306 */ /* 0x000f220000209000 */
[----:B------:R-:W-:-:S02]  /*1570*/  ISETP.NE.U32.AND P3, PT, R10, RZ, PT ;  /* 0x000000ff0a00720c */ /* 0x000fc40003f65070 */
[----:B------:R-:W-:-:S05]  /*1580*/  LOP3.LUT R14, RZ, R6, RZ, 0x33, !PT ;  /* 0x00000006ff0e7212 */ /* 0x000fca00078e33ff */
[----:B0-----:R-:W0:Y:S08]  /*1590*/  MUFU.RCP R7, R7 ;  /* 0x0000000700077308 */ /* 0x001e300000001000 */
[----:B----4-:R-:W4:Y:S01]  /*15a0*/  MUFU.RCP R11, R11 ;  /* 0x0000000b000b7308 */ /* 0x010f220000001000 */
[----:B0-----:R-:W-:-:S07]  /*15b0*/  IADD3 R12, R7, 0xffffffe, RZ ;  /* 0x0ffffffe070c7810 */ /* 0x001fce0007ffe0ff */
[----:B------:R0:W5:Y:S01]  /*15c0*/  F2I.FTZ.U32.TRUNC.NTZ R13, R12 ;  /* 0x0000000c000d7305 */ /* 0x000162000021f000 */
[----:B----4-:R-:W-:-:S07]  /*15d0*/  VIADD R8, R11, 0xffffffe ;  /* 0x0ffffffe0b087836 */ /* 0x010fce0000000000 */
[----:B------:R4:W2:Y:S01]  /*15e0*/  F2I.FTZ.U32.TRUNC.NTZ R9, R8 ;  /* 0x0000000800097305 */ /* 0x0008a2000021f000 */
[----:B0-----:R-:W-:Y:S01]  /*15f0*/  HFMA2.MMA R12, -RZ, RZ, 0, 0 ;  /* 0x00000000ff0c7435 */ /* 0x001fe200000001ff */
[----:B-----5:R-:W-:Y:S02]  /*1600*/  IMAD R7, R21, R13, RZ ;  /* 0x0000000d15077224 */ /* 0x020fe400078e02ff */
[----:B----4-:R-:W-:-:S07]  /*1610*/  IMAD.MOV.U32 R8, RZ, RZ, RZ ;  /* 0x000000ffff087224 */ /* 0x010fce00078e00ff */
[----:B------:R-:W-:Y:S01]  /*1620*/  IMAD.HI.U32 R12, R13, R7, R12 ;  /* 0x000000070d0c7227 */ /* 0x000fe200078e000c */
[----:B------:R-:W-:Y:S02]  /*1630*/  MOV R7, R19 ;  /* 0x0000001300077202 */ /* 0x000fe40000000f00 */
[----:B------:R-:W-:Y:S01]  /*1640*/  LOP3.LUT R13, RZ, R10, RZ, 0x33, !PT ;  /* 0x0000000aff0d7212 */ /* 0x000fe200078e33ff */
[----:B--2---:R-:W-:-:S04]  /*1650*/  IMAD R11, R23, R9, RZ ;  /* 0x00000009170b7224 */ /* 0x004fc800078e02ff */
[----:B-1----:R-:W-:-:S07]  /*1660*/  IMAD.HI.U32 R11, R9, R11, R8 ;  /* 0x0000000b090b7227 */ /* 0x002fce00078e0008 */
.L_x_336:
        /* <DEDUP_REMOVED lines=35> */
.L_x_335:
[----:B------:R-:W-:Y:S05]  /*18a0*/  BSYNC B0 ;  /* 0x0000000000007941 */ /* 0x000fea0003800000 */
.L_x_334:
        /* <DEDUP_REMOVED lines=22> */
[----:B------:R-:W-:Y:S08]  /*1a10*/  F2I.FTZ.U32.TRUNC.NTZ R13, R13 ;  /* 0x0000000d000d7305 */ /* 0x000ff0000021f000 */
[----:B-----5:R-:W0:Y:S02]  /*1a20*/  MUFU.RCP R11, R11 ;  /* 0x0000000b000b7308 */ /* 0x020e240000001000 */
        /* <DEDUP_REMOVED lines=10> */
.L_x_337:
[----:B0--3--:R-:W-:-:S06]  /*1ad0*/  IMAD.WIDE.U32 R8, R7, 0x2, R2 ;  /* 0x0000000207087825 */ /* 0x009fcc00078e0002 */
[----:B------:R0:W3:Y:S01]  /*1ae0*/  LDG.E.U16 R8, desc[UR6][R8.64] ;  /* 0x0000000608087981 */ /* 0x0000e2000c1e1500 */
        /* <DEDUP_REMOVED lines=26> */
[----:B--2---:R-:W-:Y:S02]  /*1c90*/  IMAD R9, R16, UR5, R9 ;  /* 0x0000000510097c24 */ /* 0x004fe4000f8e0209 */
[----:B------:R-:W-:Y:S01]  /*1ca0*/  IMAD.WIDE.U32 R18, R17, 0x2, R2 ;  /* 0x0000000211127825 */ /* 0x000fe200078e0002 */
[----:B---3--:R-:W-:-:S03]  /*1cb0*/  PRMT R23, R8, 0x7710, RZ ;  /* 0x0000771008177816 */ /* 0x008fc600000000ff */
[----:B------:R-:W-:-:S05]  /*1cc0*/  IMAD.WIDE.U32 R8, R9, 0x2, R4 ;  /* 0x0000000209087825 */ /* 0x000fca00078e0004 */
        /* <DEDUP_REMOVED lines=30> */
[----:B------:R-:W-:Y:S01]  /*1eb0*/  IMAD.WIDE.U32 R8, R9, 0x2, R4 ;  /* 0x0000000209087825 */ /* 0x000fe200078e0004 */
[----:B--2---:R-:W-:-:S05]  /*1ec0*/  PRMT R23, R14, 0x7710, RZ ;  /* 0x000077100e177816 */ /* 0x004fca00000000ff */
[----:B------:R0:W-:Y:S04]  /*1ed0*/  STG.E.U16 desc[UR6][R8.64], R23 ;  /* 0x0000001708007986 */ /* 0x0001e8000c101506 */
        /* <DEDUP_REMOVED lines=26> */
[----:B------:R-:W-:Y:S02]  /*2080*/  IMAD R9, R9, UR8, R20 ;  /* 0x0000000809097c24 */ /* 0x000fe4000f8e0214 */
[----:B-1----:R-:W-:-:S04]  /*2090*/  IMAD.WIDE.U32 R18, R17, 0x2, R2 ;  /* 0x0000000211127825 */ /* 0x002fc800078e0002 */
[----:B------:R-:W-:-:S04]  /*20a0*/  IMAD R9, R16, UR5, R9 ;  /* 0x0000000510097c24 */ /* 0x000fc8000f8e0209 */
[----:B------:R-:W-:Y:S01]  /*20b0*/  IMAD.WIDE.U32 R8, R9, 0x2, R4 ;  /* 0x0000000209087825 */ /* 0x000fe200078e0004 */
[----:B--2---:R-:W-:-:S05]  /*20c0*/  PRMT R23, R14, 0x7710, RZ ;  /* 0x000077100e177816 */ /* 0x004fca00000000ff */
        /* <DEDUP_REMOVED lines=35> */
.L_x_338:
        /* <DEDUP_REMOVED lines=16> */
.L_x_1048:


//--------------------- .text._ZN2at6native40_GLOBAL__N__2351210d_8_Shape_cu_49f7391c30CatArrayBatchedCopy_vectorizedINS1_10OpaqueTypeILj2EEEjLi3ELi64ELi64ELi16ELi8EEEvPcNS1_25CatArrInputTensorMetadataIT_T0_XT2_EXT3_EEENS1_16TensorSizeStrideIS8_Lj4EEEiS8_ --------------------------
	.section	.text._ZN2at6native40_GLOBAL__N__2351210d_8_Shape_cu_49f7391c30CatArrayBatchedCopy_vectorizedINS1_10OpaqueTypeILj2EEEjLi3ELi64ELi64ELi16ELi8EEEvPcNS1_25CatArrInputTensorMetadataIT_T0_XT2_EXT3_EEENS1_16TensorSizeStrideIS8_Lj4EEEiS8_,"ax",@progbits
	.align	128
.text._ZN2at6native40_GLOBAL__N__2351210d_8_Shape_cu_49f7391c30CatArrayBatchedCopy_vectorizedINS1_10OpaqueTypeILj2EEEjLi3ELi64ELi64ELi16ELi8EEEvPcNS1_25CatArrInputTensorMetadataIT_T0_XT2_EXT3_EEENS1_16TensorSizeStrideIS8_Lj4EEEiS8_:
        .type           _ZN2at6native40_GLOBAL__N__2351210d_8_Shape_cu_49f7391c30CatArrayBatchedCopy_vectorizedINS1_10OpaqueTypeILj2EEEjLi3ELi64ELi64ELi16ELi8EEEvPcNS1_25CatArrInputTensorMetadataIT_T0_XT2_EXT3_EEENS1_16TensorSizeStrideIS8_Lj4EEEiS8_,@function
        .size           _ZN2at6native40_GLOBAL__N__2351210d_8_Shape_cu_49f7391c30CatArrayBatchedCopy_vectorizedINS1_10OpaqueTypeILj2EEEjLi3ELi64ELi64ELi16ELi8EEEvPcNS1_25CatArrInputTensorMetadataIT_T0_XT2_EXT3_EEENS1_16TensorSizeStrideIS8_Lj4EEEiS8_,(.L_x_1049 - _ZN2at6native40_GLOBAL__N__2351210d_8_Shape_cu_49f7391c30CatArrayBatchedCopy_vectorizedINS1_10OpaqueTypeILj2EEEjLi3ELi64ELi64ELi16ELi8EEEvPcNS1_25CatArrInputTensorMetadataIT_T0_XT2_EXT3_EEENS1_16TensorSizeStrideIS8_Lj4EEEiS8_)
        .other          _ZN2at6native40_GLOBAL__N__2351210d_8_Shape_cu_49f7391c30CatArrayBatchedCopy_vectorizedINS1_10OpaqueTypeILj2EEEjLi3ELi64ELi64ELi16ELi8EEEvPcNS1_25CatArrInputTensorMetadataIT_T0_XT2_EXT3_EEENS1_16TensorSizeStrideIS8_Lj4EEEiS8_,@"STO_CUDA_ENTRY STV_DEFAULT"
_ZN2at6native40_GLOBAL__N__2351210d_8_Shape_cu_49f7391c30CatArrayBatchedCopy_vectorizedINS1_10OpaqueTypeILj2EEEjLi3ELi64ELi64ELi16ELi8EEEvPcNS1_25CatArrInputTensorMetadataIT_T0_XT2_EXT3_EEENS1_16TensorSizeStrideIS8_Lj4EEEiS8_:
        /* <DEDUP_REMOVED lines=51> */
.L_x_339:
        /* <DEDUP_REMOVED lines=36> */
.L_x_340:
        /* <DEDUP_REMOVED lines=9> */
.L_x_1049:


//--------------------- .text._ZN2at6native40_GLOBAL__N__2351210d_8_Shape_cu_49f7391c19CatArrayBatchedCopyINS1_10OpaqueTypeILj2EEEjLi2ELi64ELi64EEEvPT_NS1_25CatArrInputTensorMetadataIS5_T0_XT2_EXT3_EEENS1_16TensorSizeStrideIS8_Lj4EEEiS8_ --------------------------
	.section	.text._ZN2at6native40_GLOBAL__N__2351210d_8_Shape_cu_49f7391c19CatArrayBatchedCopyINS1_10OpaqueTypeILj2EEEjLi2ELi64ELi64EEEvPT_NS1_25CatArrInputTensorMetadataIS5_T0_XT2_EXT3_EEENS1_16TensorSizeStrideIS8_Lj4EEEiS8_,"ax",@progbits
	.align	128
.text._ZN2at6native40_GLOBAL__N__2351210d_8_Shape_cu_49f7391c19CatArrayBatchedCopyINS1_10OpaqueTypeILj2EEEjLi2ELi64ELi64EEEvPT_NS1_25CatArrInputTensorMetadataIS5_T0_XT2_EXT3_EEENS1_16TensorSizeStrideIS8_Lj4EEEiS8_:
        .type           _ZN2at6native40_GLOBAL__N__2351210d_8_Shape_cu_49f7391c19CatArrayBatchedCopyINS1_10OpaqueTypeILj2EEEjLi2ELi64ELi64EEEvPT_NS1_25CatArrInputTensorMetadataIS5_T0_XT2_EXT3_EEENS1_16TensorSizeStrideIS8_Lj4EEEiS8_,@function
        .size           _ZN2at6native40_GLOBAL__N__2351210d_8_Shape_cu_49f7391c19CatArrayBatchedCopyINS1_10OpaqueTypeILj2EEEjLi2ELi64ELi64EEEvPT_NS1_25CatArrInputTensorMetadataIS5_T0_XT2_EXT3_EEENS1_16TensorSizeStrideIS8_Lj4EEEiS8_,(.L_x_1050 - _ZN2at6native40_GLOBAL__N__2351210d_8_Shape_cu_49f7391c19CatArrayBatchedCopyINS1_10OpaqueTypeILj2EEEjLi2ELi64ELi64EEEvPT_NS1_25CatArrInputTensorMetadataIS5_T0_XT2_EXT3_EEENS1_16TensorSizeStrideIS8_Lj4EEEiS8_)
        .other          _ZN2at6native40_GLOBAL__N__2351210d_8_Shape_cu_49f7391c19CatArrayBatchedCopyINS1_10OpaqueTypeILj2EEEjLi2ELi64ELi64EEEvPT_NS1_25CatArrInputTensorMetadataIS5_T0_XT2_EXT3_EEENS1_16TensorSizeStrideIS8_Lj4EEEiS8_,@"STO_CUDA_ENTRY STV_DEFAULT"
_ZN2at6native40_GLOBAL__N__2351210d_8_Shape_cu_49f7391c19CatArrayBatchedCopyINS1_10OpaqueTypeILj2EEEjLi2ELi64ELi64EEEvPT_NS1_25CatArrInputTensorMetadataIS5_T0_XT2_EXT3_EEENS1_16TensorSizeStrideIS8_Lj4EEEiS8_:
        /* <DEDUP_REMOVED lines=39> */
.L_x_342:
[----:B01----:R-:W-:-:S05]  /*0270*/  IMAD.WIDE.U32 R6, R9, 0x2, R2 ;  /* 0x0000000209067825 */ /* 0x003fca00078e0002 */
        /* <DEDUP_REMOVED lines=11> */
[----:B0-----:R-:W-:Y:S01]  /*0330*/  IMAD R6, R10, R13, R9 ;  /* 0x0000000d0a067224 */ /* 0x001fe200078e0209 */
[----:B------:R-:W-:-:S03]  /*0340*/  IADD3 R9, R9, UR4, RZ ;  /* 0x0000000409097c10 */ /* 0x000fc6000fffe0ff */
[----:B------:R-:W-:Y:S01]  /*0350*/  IMAD R6, R6, UR9, RZ ;  /* 0x0000000906067c24 */ /* 0x000fe2000f8e02ff */
[----:B------:R-:W-:-:S03]  /*0360*/  ISETP.GE.U32.AND P0, PT, R9, R0, PT ;  /* 0x000000000900720c */ /* 0x000fc60003f06070 */
[----:B------:R-:W-:-:S04]  /*0370*/  IMAD R11, R11, UR8, R6 ;  /* 0x000000080b0b7c24 */ /* 0x000fc8000f8e0206 */
[----:B---3--:R-:W-:-:S04]  /*0380*/  IMAD R7, R8, UR5, R11 ;  /* 0x0000000508077c24 */ /* 0x008fc8000f8e020b */
[----:B------:R-:W-:Y:S01]  /*0390*/  IMAD.WIDE.U32 R6, R7, 0x2, R4 ;  /* 0x0000000207067825 */ /* 0x000fe200078e0004 */
[----:B--2---:R-:W-:-:S05]  /*03a0*/  PRMT R15, R15, 0x7710, RZ ;  /* 0x000077100f0f7816 */ /* 0x004fca00000000ff */
[----:B------:R0:W-:Y:S01]  /*03b0*/  STG.E.U16 desc[UR6][R6.64], R15 ;  /* 0x0000000f06007986 */ /* 0x0001e2000c101506 */
[----:B------:R-:W-:Y:S05]  /*03c0*/  @!P0 BRA `(.L_x_342) ;  /* 0xfffffffc00a88947 */ /* 0x000fea000383ffff */
[----:B------:R-:W-:Y:S05]  /*03d0*/  EXIT ;  /* 0x000000000000794d */ /* 0x000fea0003800000 */
.L_x_341:
        /* <DEDUP_REMOVED lines=15> */
[----:B--2---:R-:W-:-:S02]  /*04d0*/  VIADD R14, R11, 0xffffffe ;  /* 0x0ffffffe0b0e7836 */ /* 0x004fc40000000000 */
[----:B------:R-:W-:-:S04]  /*04e0*/  IMAD R11, R19, R17, RZ ;  /* 0x00000011130b7224 */ /* 0x000fc800078e02ff */
        /* <DEDUP_REMOVED lines=8> */
.L_x_343:
        /* <DEDUP_REMOVED lines=36> */
.L_x_344:
        /* <DEDUP_REMOVED lines=13> */
.L_x_1050:


//--------------------- .text._ZN2at6native40_GLOBAL__N__2351210d_8_Shape_cu_49f7391c26CatArrayBatchedCopy_contigINS1_10OpaqueTypeILj2EEEjLi2ELi64ELi64EEEvPT_NS1_25CatArrInputTensorMetadataIS5_T0_XT2_EXT3_EEENS1_16TensorSizeStrideIS8_Lj4EEEiS8_ --------------------------
	.section	.text._ZN2at6native40_GLOBAL__N__2351210d_8_Shape_cu_49f7391c26CatArrayBatchedCopy_contigINS1_10OpaqueTypeILj2EEEjLi2ELi64ELi64EEEvPT_NS1_25CatArrInputTensorMetadataIS5_T0_XT2_EXT3_EEENS1_16TensorSizeStrideIS8_Lj4EEEiS8_,"ax",@progbits
	.align	128
.text._ZN2at6native40_GLOBAL__N__2351210d_8_Shape_cu_49f7391c26CatArrayBatchedCopy_contigINS1_10OpaqueTypeILj2EEEjLi2ELi64ELi64EEEvPT_NS1_25CatArrInputTensorMetadataIS5_T0_XT2_EXT3_EEENS1_16TensorSizeStrideIS8_Lj4EEEiS8_:
        .type           _ZN2at6native40_GLOBAL__N__2351210d_8_Shape_cu_49f7391c26CatArrayBatchedCopy_contigINS1_10OpaqueTypeILj2EEEjLi2ELi64ELi64EEEvPT_NS1_25CatArrInputTensorMetadataIS5_T0_XT2_EXT3_EEENS1_16TensorSizeStrideIS8_Lj4EEEiS8_,@function
        .size           _ZN2at6native40_GLOBAL__N__2351210d_8_Shape_cu_49f7391c26CatArrayBatchedCopy_contigINS1_10OpaqueTypeILj2EEEjLi2ELi64ELi64EEEvPT_NS1_25CatArrInputTensorMetadataIS5_T0_XT2_EXT3_EEENS1_16TensorSizeStrideIS8_Lj4EEEiS8_,(.L_x_1051 - _ZN2at6native40_GLOBAL__N__2351210d_8_Shape_cu_49f7391c26CatArrayBatchedCopy_contigINS1_10OpaqueTypeILj2EEEjLi2ELi64ELi64EEEvPT_NS1_25CatArrInputTensorMetadataIS5_T0_XT2_EXT3_EEENS1_16TensorSizeStrideIS8_Lj4EEEiS8_)
        .other          _ZN2at6native40_GLOBAL__N__2351210d_8_Shape_cu_49f7391c26CatArrayBatchedCopy_contigINS1_10OpaqueTypeILj2EEEjLi2ELi64ELi64EEEvPT_NS1_25CatArrInputTensorMetadataIS5_T0_XT2_EXT3_EEENS1_16TensorSizeStrideIS8_Lj4EEEiS8_,@"STO_CUDA_ENTRY STV_DEFAULT"
_ZN2at6native40_GLOBAL__N__2351210d_8_Shape_cu_49f7391c26CatArrayBatchedCopy_contigINS1_10OpaqueTypeILj2EEEjLi2ELi64ELi64EEEvPT_NS1_25CatArrInputTensorMetadataIS5_T0_XT2_EXT3_EEENS1_16TensorSizeStrideIS8_Lj4EEEiS8_:
        /* <DEDUP_REMOVED lines=27> */
[----:B---3--:R-:W-:Y:S02]  /*01b0*/  IMAD R11, R8, R13, RZ ;  /* 0x0000000d080b7224 */ /* 0x008fe400078e02ff */
[----:B------:R-:W-:-:S03]  /*01c0*/  IMAD.MOV.U32 R8, RZ, RZ, RZ ;  /* 0x000000ffff087224 */ /* 0x000fc600078e00ff */
[----:B------:R-:W2:Y:S02]  /*01d0*/  F2I.FTZ.U32.TRUNC.NTZ R9, R9 ;  /* 0x0000000900097305 */ /* 0x000ea4000021f000 */
[----:B--2---:R-:W-:-:S05]  /*01e0*/  IMAD R12, R6, R9, RZ ;  /* 0x00000009060c7224 */ /* 0x004fca00078e02ff */
[----:B------:R-:W-:-:S05]  /*01f0*/  IADD3 R15, -R12, RZ, RZ ;  /* 0x000000ff0c0f7210 */ /* 0x000fca0007ffe1ff */
[----:B-1----:R-:W-:Y:S01]  /*0200*/  IMAD.HI.U32 R10, R9, R15, R8 ;  /* 0x0000000f090a7227 */ /* 0x002fe200078e0008 */
[----:B0---4-:R-:W-:-:S07]  /*0210*/  LOP3.LUT R15, RZ, R6, RZ, 0x33, !PT ;  /* 0x00000006ff0f7212 */ /* 0x011fce00078e33ff */
.L_x_345:
[----:B0-----:R-:W-:-:S05]  /*0220*/  IMAD.WIDE.U32 R8, R7, 0x2, R4 ;  /* 0x0000000207087825 */ /* 0x001fca00078e0004 */
        /* <DEDUP_REMOVED lines=16> */
[----:B------:R-:W-:Y:S01]  /*0330*/  IMAD.WIDE.U32 R8, R9, 0x2, R2 ;  /* 0x0000000209087825 */ /* 0x000fe200078e0002 */
[----:B--2---:R-:W-:-:S05]  /*0340*/  PRMT R13, R14, 0x7710, RZ ;  /* 0x000077100e0d7816 */ /* 0x004fca00000000ff */
[----:B------:R0:W-:Y:S01]  /*0350*/  STG.E.U16 desc[UR6][R8.64], R13 ;  /* 0x0000000d08007986 */ /* 0x0001e2000c101506 */
[----:B------:R-:W-:Y:S05]  /*0360*/  @!P1 BRA `(.L_x_345) ;  /* 0xfffffffc00ac9947 */ /* 0x000fea000383ffff */
[----:B------:R-:W-:Y:S05]  /*0370*/  EXIT ;  /* 0x000000000000794d */ /* 0x000fea0003800000 */
.L_x_346:
        /* <DEDUP_REMOVED lines=16> */
.L_x_1051:


//--------------------- .text._ZN2at6native40_GLOBAL__N__2351210d_8_Shape_cu_49f7391c35CatArrayBatchedCopy_alignedK_contigINS1_10OpaqueTypeILj2EEEjLi2ELi64ELi64ELi8EEEvPT_NS1_25CatArrInputTensorMetadataIS5_T0_XT2_EXT3_EEENS1_16TensorSizeStrideIS8_Lj4EEEiS8_ --------------------------
	.section	.text._ZN2at6native40_GLOBAL__N__2351210d_8_Shape_cu_49f7391c35CatArrayBatchedCopy_alignedK_contigINS1_10OpaqueTypeILj2EEEjLi2ELi64ELi64ELi8EEEvPT_NS1_25CatArrInputTensorMetadataIS5_T0_XT2_EXT3_EEENS1_16TensorSizeStrideIS8_Lj4EEEiS8_,"ax",@progbits
	.align	128
.text._ZN2at6native40_GLOBAL__N__2351210d_8_Shape_cu_49f7391c35CatArrayBatchedCopy_alignedK_contigINS1_10OpaqueTypeILj2EEEjLi2ELi64ELi64ELi8EEEvPT_NS1_25CatArrInputTensorMetadataIS5_T0_XT2_EXT3_EEENS1_16TensorSizeStrideIS8_Lj4EEEiS8_:
        .type           _ZN2at6native40_GLOBAL__N__2351210d_8_Shape_cu_49f7391c35CatArrayBatchedCopy_alignedK_contigINS1_10OpaqueTypeILj2EEEjLi2ELi64ELi64ELi8EEEvPT_NS1_25CatArrInputTensorMetadataIS5_T0_XT2_EXT3_EEENS1_16TensorSizeStrideIS8_Lj4EEEiS8_,@function
        .size           _ZN2at6native40_GLOBAL__N__2351210d_8_Shape_cu_49f7391c35CatArrayBatchedCopy_alignedK_contigINS1_10OpaqueTypeILj2EEEjLi2ELi64ELi64ELi8EEEvPT_NS1_25CatArrInputTensorMetadataIS5_T0_XT2_EXT3_EEENS1_16TensorSizeStrideIS8_Lj4EEEiS8_,(.L_x_1052 - _ZN2at6native40_GLOBAL__N__2351210d_8_Shape_cu_49f7391c35CatArrayBatchedCopy_alignedK_contigINS1_10OpaqueTypeILj2EEEjLi2ELi64ELi64ELi8EEEvPT_NS1_25CatArrInputTensorMetadataIS5_T0_XT2_EXT3_EEENS1_16TensorSizeStrideIS8_Lj4EEEiS8_)
        .other          _ZN2at6native40_GLOBAL__N__2351210d_8_Shape_cu_49f7391c35CatArrayBatchedCopy_alignedK_contigINS1_10OpaqueTypeILj2EEEjLi2ELi64ELi64ELi8EEEvPT_NS1_25CatArrInputTensorMetadataIS5_T0_XT2_EXT3_EEENS1_16TensorSizeStrideIS8_Lj4EEEiS8_,@"STO_CUDA_ENTRY STV_DEFAULT"
_ZN2at6native40_GLOBAL__N__2351210d_8_Shape_cu_49f7391c35CatArrayBatchedCopy_alignedK_contigINS1_10OpaqueTypeILj2EEEjLi2ELi64ELi64ELi8EEEvPT_NS1_25CatArrInputTensorMetadataIS5_T0_XT2_EXT3_EEENS1_16TensorSizeStrideIS8_Lj4EEEiS8_:
        /* <DEDUP_REMOVED lines=40> */
.L_x_349:
[----:B0--3--:R-:W-:-:S06]  /*0280*/  IMAD.WIDE.U32 R6, R19, 0x2, R4 ;  /* 0x0000000213067825 */ /* 0x009fcc00078e0004 */
[----:B------:R-:W3:Y:S01]  /*0290*/  LDG.E.64 R6, desc[UR6][R6.64] ;  /* 0x0000000606067981 */ /* 0x000ee2000c1e1b00 */
[C---:B------:R-:W-:Y:S01]  /*02a0*/  IADD3 R11, R19.reuse, 0x2, RZ ;  /* 0x00000002130b7810 */ /* 0x040fe20007ffe0ff */
[C---:B------:R-:W-:Y:S01]  /*02b0*/  VIADD R15, R19.reuse, 0x1 ;  /* 0x00000001130f7836 */ /* 0x040fe20000000000 */
[----:B------:R-:W-:Y:S01]  /*02c0*/  IADD3 R9, R19, 0x3, RZ ;  /* 0x0000000313097810 */ /* 0x000fe20007ffe0ff */
[----:B------:R-:W-:-:S04]  /*02d0*/  IMAD.HI.U32 R25, R22, R19, RZ ;  /* 0x0000001316197227 */ /* 0x000fc800078e00ff */
[----:B------:R-:W-:-:S04]  /*02e0*/  IMAD.HI.U32 R23, R22, R15, RZ ;  /* 0x0000000f16177227 */ /* 0x000fc800078e00ff */
[----:B------:R-:W-:Y:S01]  /*02f0*/  IMAD.HI.U32 R21, R22, R11, RZ ;  /* 0x0000000b16157227 */ /* 0x000fe200078e00ff */
[----:B------:R-:W-:-:S03]  /*0300*/  IADD3 R29, -R23, RZ, RZ ;  /* 0x000000ff171d7210 */ /* 0x000fc60007ffe1ff */
[----:B------:R-:W-:Y:S01]  /*0310*/  IMAD.HI.U32 R13, R22, R9, RZ ;  /* 0x00000009160d7227 */ /* 0x000fe200078e00ff */
[----:B------:R-:W-:-:S03]  /*0320*/  IADD3 R8, -R21, RZ, RZ ;  /* 0x000000ff15087210 */ /* 0x000fc60007ffe1ff */
[----:B------:R-:W-:Y:S02]  /*0330*/  IMAD.MOV R27, RZ, RZ, -R25 ;  /* 0x000000ffff1b7224 */ /* 0x000fe400078e0a19 */
[----:B------:R-:W-:Y:S02]  /*0340*/  IMAD.MOV R10, RZ, RZ, -R13 ;  /* 0x000000ffff0a7224 */ /* 0x000fe400078e0a0d */
[C---:B------:R-:W-:Y:S02]  /*0350*/  IMAD R27, R20.reuse, R27, R19 ;  /* 0x0000001b141b7224 */ /* 0x040fe400078e0213 */
[C---:B------:R-:W-:Y:S02]  /*0360*/  IMAD R29, R20.reuse, R29, R15 ;  /* 0x0000001d141d7224 */ /* 0x040fe400078e020f */
[C---:B------:R-:W-:Y:S01]  /*0370*/  IMAD R8, R20.reuse, R8, R11 ;  /* 0x0000000814087224 */ /* 0x040fe200078e020b */
[----:B------:R-:W-:Y:S01]  /*0380*/  ISETP.GE.U32.AND P6, PT, R27, R20, PT ;  /* 0x000000141b00720c */ /* 0x000fe20003fc6070 */
[----:B------:R-:W-:Y:S01]  /*0390*/  IMAD R10, R20, R10, R9 ;  /* 0x0000000a140a7224 */ /* 0x000fe200078e0209 */
[----:B------:R-:W-:-:S02]  /*03a0*/  ISETP.GE.U32.AND P1, PT, R29, R20, PT ;  /* 0x000000141d00720c */ /* 0x000fc40003f26070 */
[-C--:B------:R-:W-:Y:S02]  /*03b0*/  ISETP.GE.U32.AND P2, PT, R8, R20.reuse, PT ;  /* 0x000000140800720c */ /* 0x080fe40003f46070 */
[----:B------:R-:W-:-:S07]  /*03c0*/  ISETP.GE.U32.AND P3, PT, R10, R20, PT ;  /* 0x000000140a00720c */ /* 0x000fce0003f66070 */
[C---:B------:R-:W-:Y:S02]  /*03d0*/  @P6 IADD3 R27, -R20.reuse, R27, RZ ;  /* 0x0000001b141b6210 */ /* 0x040fe40007ffe1ff */
[----:B------:R-:W-:Y:S01]  /*03e0*/  @P1 IADD3 R29, -R20, R29, RZ ;  /* 0x0000001d141d1210 */ /* 0x000fe20007ffe1ff */
[----:B------:R-:W-:Y:S01]  /*03f0*/  @P1 VIADD R23, R23, 0x1 ;  /* 0x0000000117171836 */ /* 0x000fe20000000000 */
[----:B------:R-:W-:Y:S01]  /*0400*/  ISETP.GE.U32.AND P4, PT, R27, R20, PT ;  /* 0x000000141b00720c */ /* 0x000fe20003f86070 */
[----:B------:R-:W-:Y:S01]  /*0410*/  @P2 IMAD.IADD R8, R8, 0x1, -R20 ;  /* 0x0000000108082824 */ /* 0x000fe200078e0a14 */
[----:B------:R-:W-:Y:S02]  /*0420*/  @P3 IADD3 R10, -R20, R10, RZ ;  /* 0x0000000a140a3210 */ /* 0x000fe40007ffe1ff */
[----:B------:R-:W-:Y:S02]  /*0430*/  ISETP.GE.U32.AND P5, PT, R29, R20, PT ;  /* 0x000000141d00720c */ /* 0x000fe40003fa6070 */
[----:B------:R-:W-:-:S02]  /*0440*/  @P6 IADD3 R25, R25, 0x1, RZ ;  /* 0x0000000119196810 */ /* 0x000fc40007ffe0ff */
[-C--:B------:R-:W-:Y:S02]  /*0450*/  ISETP.GE.U32.AND P6, PT, R8, R20.reuse, PT ;  /* 0x000000140800720c */ /* 0x080fe40003fc6070 */
[----:B------:R-:W-:Y:S02]  /*0460*/  ISETP.GE.U32.AND P1, PT, R10, R20, PT ;  /* 0x000000140a00720c */ /* 0x000fe40003f26070 */
[----:B------:R-:W-:Y:S01]  /*0470*/  @P3 IADD3 R13, R13, 0x1, RZ ;  /* 0x000000010d0d3810 */ /* 0x000fe20007ffe0ff */
[----:B------:R-:W-:Y:S01]  /*0480*/  @P4 VIADD R25, R25, 0x1 ;  /* 0x0000000119194836 */ /* 0x000fe20000000000 */
[----:B------:R-:W-:-:S03]  /*0490*/  @P2 IADD3 R21, R21, 0x1, RZ ;  /* 0x0000000115152810 */ /* 0x000fc60007ffe0ff */
[----:B------:R-:W-:Y:S02]  /*04a0*/  @P5 IADD3 R23, R23, 0x1, RZ ;  /* 0x0000000117175810 */ /* 0x000fe40007ffe0ff */
[C---:B------:R-:W-:Y:S02]  /*04b0*/  SEL R12, R18.reuse, R25, !P0 ;  /* 0x00000019120c7207 */ /* 0x040fe40004000000 */
[----:B------:R-:W-:Y:S02]  /*04c0*/  @P6 IADD3 R21, R21, 0x1, RZ ;  /* 0x0000000115156810 */ /* 0x000fe40007ffe0ff */
[----:B------:R-:W-:Y:S01]  /*04d0*/  @P1 VIADD R13, R13, 0x1 ;  /* 0x000000010d0d1836 */ /* 0x000fe20000000000 */
[C---:B------:R-:W-:Y:S02]  /*04e0*/  SEL R10, R18.reuse, R23, !P0 ;  /* 0x00000017120a7207 */ /* 0x040fe40004000000 */
[C---:B------:R-:W-:Y:S02]  /*04f0*/  SEL R8, R18.reuse, R21, !P0 ;  /* 0x0000001512087207 */ /* 0x040fe40004000000 */
[----:B------:R-:W-:-:S02]  /*0500*/  SEL R13, R18, R13, !P0 ;  /* 0x0000000d120d7207 */ /* 0x000fc40004000000 */
[----:B------:R-:W-:Y:S01]  /*0510*/  IADD3 R14, -R12, RZ, RZ ;  /* 0x000000ff0c0e7210 */ /* 0x000fe20007ffe1ff */
[----:B------:R-:W-:Y:S01]  /*0520*/  IMAD.MOV R23, RZ, RZ, -R8 ;  /* 0x000000ffff177224 */ /* 0x000fe200078e0a08 */
[----:B------:R-:W-:Y:S02]  /*0530*/  IADD3 R21, -R10, RZ, RZ ;  /* 0x000000ff0a157210 */ /* 0x000fe40007ffe1ff */
[----:B------:R-:W-:Y:S01]  /*0540*/  IADD3 R25, -R13, RZ, RZ ;  /* 0x000000ff0d197210 */ /* 0x000fe20007ffe1ff */
[----:B------:R-:W-:Y:S01]  /*0550*/  IMAD R14, R20, R14, R19 ;  /* 0x0000000e140e7224 */ /* 0x000fe200078e0213 */
[----:B------:R-:W-:Y:S01]  /*0560*/  LEA R19, R24, R19, 0x2 ;  /* 0x0000001318137211 */ /* 0x000fe200078e10ff */
[C---:B------:R-:W-:Y:S02]  /*0570*/  IMAD R15, R20.reuse, R21, R15 ;  /* 0x00000015140f7224 */ /* 0x040fe400078e020f */
[C---:B------:R-:W-:Y:S02]  /*0580*/  IMAD R11, R20.reuse, R23, R11 ;  /* 0x00000017140b7224 */ /* 0x040fe400078e020b */
[----:B------:R-:W-:-:S02]  /*0590*/  IMAD R21, R20, R25, R9 ;  /* 0x0000001914157224 */ /* 0x000fc400078e0209 */
[----:B------:R-:W-:Y:S02]  /*05a0*/  IMAD R9, R14, UR9, RZ ;  /* 0x000000090e097c24 */ /* 0x000fe4000f8e02ff */
[----:B------:R-:W-:Y:S02]  /*05b0*/  IMAD R15, R15, UR9, RZ ;  /* 0x000000090f0f7c24 */ /* 0x000fe4000f8e02ff */
[----:B------:R-:W-:Y:S02]  /*05c0*/  IMAD R11, R11, UR9, RZ ;  /* 0x000000090b0b7c24 */ /* 0x000fe4000f8e02ff */
[----:B------:R-:W-:Y:S02]  /*05d0*/  IMAD R14, R21, UR9, RZ ;  /* 0x00000009150e7c24 */ /* 0x000fe4000f8e02ff */
[----:B------:R-:W-:Y:S02]  /*05e0*/  IMAD R12, R12, UR8, R9 ;  /* 0x000000080c0c7c24 */ /* 0x000fe4000f8e0209 */
[----:B------:R-:W-:-:S02]  /*05f0*/  IMAD R10, R10, UR8, R15 ;  /* 0x000000080a0a7c24 */ /* 0x000fc4000f8e020f */
[----:B------:R-:W-:Y:S02]  /*0600*/  IMAD R8, R8, UR8, R11 ;  /* 0x0000000808087c24 */ /* 0x000fe4000f8e020b */
[----:B------:R-:W-:Y:S02]  /*0610*/  IMAD R14, R13, UR8, R14 ;  /* 0x000000080d0e7c24 */ /* 0x000fe4000f8e020e */
[C---:B--2---:R-:W-:Y:S02]  /*0620*/  IMAD R9, R17.reuse, UR10, R12 ;  /* 0x0000000a11097c24 */ /* 0x044fe4000f8e020c */
[C---:B------:R-:W-:Y:S02]  /*0630*/  IMAD R11, R17.reuse, UR10, R10 ;  /* 0x0000000a110b7c24 */ /* 0x040fe4000f8e020a */
[C---:B------:R-:W-:Y:S02]  /*0640*/  IMAD R13, R17.reuse, UR10, R8 ;  /* 0x0000000a110d7c24 */ /* 0x040fe4000f8e0208 */
[----:B------:R-:W-:-:S02]  /*0650*/  IMAD R15, R17, UR10, R14 ;  /* 0x0000000a110f7c24 */ /* 0x000fc4000f8e020e */
[----:B------:R-:W-:-:S04]  /*0660*/  IMAD.WIDE.U32 R8, R9, 0x2, R2 ;  /* 0x0000000209087825 */ /* 0x000fc800078e0002 */
[----:B------:R-:W-:-:S04]  /*0670*/  IMAD.WIDE.U32 R10, R11, 0x2, R2 ;  /* 0x000000020b0a7825 */ /* 0x000fc800078e0002 */
[----:B------:R-:W-:-:S04]  /*0680*/  IMAD.WIDE.U32 R12, R13, 0x2, R2 ;  /* 0x000000020d0c7825 */ /* 0x000fc800078e0002 */
[----:B------:R-:W-:-:S04]  /*0690*/  IMAD.WIDE.U32 R14, R15, 0x2, R2 ;  /* 0x000000020f0e7825 */ /* 0x000fc800078e0002 */
[----:B------:R-:W-:-:S05]  /*06a0*/  VIADD R25, R19, 0x4 ;  /* 0x0000000413197836 */ /* 0x000fca0000000000 */
        /* <DEDUP_REMOVED lines=8> */
.L_x_348:
[----:B------:R-:W-:Y:S05]  /*0730*/  BSYNC B0 ;  /* 0x0000000000007941 */ /* 0x000fea0003800000 */
.L_x_347:
        /* <DEDUP_REMOVED lines=25> */
.L_x_352:
[----:B0--3--:R-:W-:-:S05]  /*08d0*/  IMAD.WIDE.U32 R8, R3, 0x2, R4 ;  /* 0x0000000203087825 */ /* 0x009fca00078e0004 */
[----:B------:R0:W3:Y:S01]  /*08e0*/  LDG.E.U16 R12, desc[UR6][R8.64] ;  /* 0x00000006080c7981 */ /* 0x0000e2000c1e1500 */
        /* <DEDUP_REMOVED lines=17> */
[----:B------:R-:W-:Y:S01]  /*0a00*/  IMAD.WIDE.U32 R8, R9, 0x2, R6 ;  /* 0x0000000209087825 */ /* 0x000fe200078e0006 */
[----:B---3--:R-:W-:-:S05]  /*0a10*/  PRMT R11, R12, 0x7710, RZ ;  /* 0x000077100c0b7816 */ /* 0x008fca00000000ff */
[----:B------:R0:W-:Y:S01]  /*0a20*/  STG.E.U16 desc[UR6][R8.64], R11 ;  /* 0x0000000b08007986 */ /* 0x0001e2000c101506 */
[----:B------:R-:W-:Y:S05]  /*0a30*/  @P0 BRA `(.L_x_352) ;  /* 0xfffffffc00a40947 */ /* 0x000fea000383ffff */
.L_x_351:
[----:B------:R-:W-:Y:S05]  /*0a40*/  BSYNC B0 ;  /* 0x0000000000007941 */ /* 0x000fea0003800000 */
.L_x_350:
        /* <DEDUP_REMOVED lines=20> */
.L_x_353:
[----:B0--3--:R-:W-:-:S06]  /*0b90*/  IMAD.WIDE.U32 R10, R3, 0x2, R4 ;  /* 0x00000002030a7825 */ /* 0x009fcc00078e0004 */
[----:B------:R-:W3:Y:S01]  /*0ba0*/  LDG.E.U16 R10, desc[UR6][R10.64] ;  /* 0x000000060a0a7981 */ /* 0x000ee2000c1e1500 */
        /* <DEDUP_REMOVED lines=14> */
[----:B--2---:R-:W-:-:S04]  /*0c90*/  IMAD R13, R17, UR8, R12 ;  /* 0x00000008110d7c24 */ /* 0x004fc8000f8e020c */
[----:B------:R-:W-:Y:S01]  /*0ca0*/  IMAD.WIDE.U32 R12, R13, 0x2, R6 ;  /* 0x000000020d0c7825 */ /* 0x000fe200078e0006 */
[----:B---3--:R-:W-:-:S03]  /*0cb0*/  PRMT R19, R10, 0x7710, RZ ;  /* 0x000077100a137816 */ /* 0x008fc600000000ff */
[----:B------:R-:W-:Y:S02]  /*0cc0*/  IMAD.WIDE.U32 R10, R21, 0x2, R4 ;  /* 0x00000002150a7825 */ /* 0x000fe400078e0004 */
        /* <DEDUP_REMOVED lines=12> */
[----:B-1----:R-:W-:-:S04]  /*0d90*/  IMAD R10, R16, R13, R21 ;  /* 0x0000000d100a7224 */ /* 0x002fc800078e0215 */
[----:B------:R-:W-:-:S04]  /*0da0*/  IMAD R10, R10, UR5, RZ ;  /* 0x000000050a0a7c24 */ /* 0x000fc8000f8e02ff */
[----:B------:R-:W-:Y:S01]  /*0db0*/  IMAD R10, R9, UR4, R10 ;  /* 0x00000004090a7c24 */ /* 0x000fe2000f8e020a */
[----:B------:R-:W-:-:S03]  /*0dc0*/  IADD3 R9, R3, 0x2, RZ ;  /* 0x0000000203097810 */ /* 0x000fc60007ffe0ff */
[----:B------:R-:W-:Y:S02]  /*0dd0*/  IMAD R11, R17, UR8, R10 ;  /* 0x00000008110b7c24 */ /* 0x000fe4000f8e020a */
[----:B------:R-:W-:-:S04]  /*0de0*/  IMAD.WIDE.U32 R12, R9, 0x2, R4 ;  /* 0x00000002090c7825 */ /* 0x000fc800078e0004 */
[----:B------:R-:W-:Y:S01]  /*0df0*/  IMAD.WIDE.U32 R10, R11, 0x2, R6 ;  /* 0x000000020b0a7825 */ /* 0x000fe200078e0006 */
[----:B--2---:R-:W-:-:S05]  /*0e00*/  PRMT R21, R14, 0x7710, RZ ;  /* 0x000077100e157816 */ /* 0x004fca00000000ff */
        /* <DEDUP_REMOVED lines=38> */
[----:B------:R-:W-:Y:S01]  /*1070*/  IMAD.WIDE.U32 R10, R11, 0x2, R6 ;  /* 0x000000020b0a7825 */ /* 0x000fe200078e0006 */
[----:B--2---:R-:W-:-:S05]  /*1080*/  PRMT R9, R12, 0x7710, RZ ;  /* 0x000077100c097816 */ /* 0x004fca00000000ff */
[----:B------:R0:W-:Y:S01]  /*1090*/  STG.E.U16 desc[UR6][R10.64], R9 ;  /* 0x000000090a007986 */ /* 0x0001e2000c101506 */
[----:B------:R-:W-:Y:S05]  /*10a0*/  @!P1 BRA `(.L_x_353) ;  /* 0xfffffff800b89947 */ /* 0x000fea000383ffff */
[----:B------:R-:W-:Y:S05]  /*10b0*/  EXIT ;  /* 0x000000000000794d */ /* 0x000fea0003800000 */
.L_x_354:
        /* <DEDUP_REMOVED lines=12> */
.L_x_1052:


//--------------------- .text._ZN2at6native40_GLOBAL__N__2351210d_8_Shape_cu_49f7391c35CatArrayBatchedCopy_alignedK_contigINS1_10OpaqueTypeILj2EEEjLi2ELi64ELi64ELi16EEEvPT_NS1_25CatArrInputTensorMetadataIS5_T0_XT2_EXT3_EEENS1_16TensorSizeStrideIS8_Lj4EEEiS8_ --------------------------
	.section	.text._ZN2at6native40_GLOBAL__N__2351210d_8_Shape_cu_49f7391c35CatArrayBatchedCopy_alignedK_contigINS1_10OpaqueTypeILj2EEEjLi2ELi64ELi64ELi16EEEvPT_NS1_25CatArrInputTensorMetadataIS5_T0_XT2_EXT3_EEENS1_16TensorSizeStrideIS8_Lj4EEEiS8_,"ax",@progbits
	.align	128
.text._ZN2at6native40_GLOBAL__N__2351210d_8_Shape_cu_49f7391c35CatArrayBatchedCopy_alignedK_contigINS1_10OpaqueTypeILj2EEEjLi2ELi64ELi64ELi16EEEvPT_NS1_25CatArrInputTensorMetadataIS5_T0_XT2_EXT3_EEENS1_16TensorSizeStrideIS8_Lj4EEEiS8_:
        .type           _ZN2at6native40_GLOBAL__N__2351210d_8_Shape_cu_49f7391c35CatArrayBatchedCopy_alignedK_contigINS1_10OpaqueTypeILj2EEEjLi2ELi64ELi64ELi16EEEvPT_NS1_25CatArrInputTensorMetadataIS5_T0_XT2_EXT3_EEENS1_16TensorSizeStrideIS8_Lj4EEEiS8_,@function
        .size           _ZN2at6native40_GLOBAL__N__2351210d_8_Shape_cu_49f7391c35CatArrayBatchedCopy_alignedK_contigINS1_10OpaqueTypeILj2EEEjLi2ELi64ELi64ELi16EEEvPT_NS1_25CatArrInputTensorMetadataIS5_T0_XT2_EXT3_EEENS1_16TensorSizeStrideIS8_Lj4EEEiS8_,(.L_x_1053 - _ZN2at6native40_GLOBAL__N__2351210d_8_Shape_cu_49f7391c35CatArrayBatchedCopy_alignedK_contigINS1_10OpaqueTypeILj2EEEjLi2ELi64ELi64ELi16EEEvPT_NS1_25CatArrInputTensorMetadataIS5_T0_XT2_EXT3_EEENS1_16TensorSizeStrideIS8_Lj4EEEiS8_)
        .other          _ZN2at6native40_GLOBAL__N__2351210d_8_Shape_cu_49f7391c35CatArrayBatchedCopy_alignedK_contigINS1_10OpaqueTypeILj2EEEjLi2ELi64ELi64ELi16EEEvPT_NS1_25CatArrInputTensorMetadataIS5_T0_XT2_EXT3_EEENS1_16TensorSizeStrideIS8_Lj4EEEiS8_,@"STO_CUDA_ENTRY STV_DEFAULT"
_ZN2at6native40_GLOBAL__N__2351210d_8_Shape_cu_49f7391c35CatArrayBatchedCopy_alignedK_contigINS1_10OpaqueTypeILj2EEEjLi2ELi64ELi64ELi16EEEvPT_NS1_25CatArrInputTensorMetadataIS5_T0_XT2_EXT3_EEENS1_16TensorSizeStrideIS8_Lj4EEEiS8_:
        /* <DEDUP_REMOVED lines=28> */
[----:B----4-:R-:W-:-:S08]  /*01c0*/  IMAD R13, R13, UR4, RZ ;  /* 0x000000040d0d7c24 */ /* 0x010fd0000f8e02ff */
.L_x_357:
[----:B---3--:R-:W-:-:S06]  /*01d0*/  IMAD.WIDE.U32 R4, R15, 0x2, R2 ;  /* 0x000000020f047825 */ /* 0x008fcc00078e0002 */
[----:B----4-:R-:W3:Y:S01]  /*01e0*/  LDG.E.128 R4, desc[UR6][R4.64] ;  /* 0x0000000604047981 */ /* 0x010ee2000c1e1d00 */
[----:B------:R-:W0:Y:S01]  /*01f0*/  I2F.U32.RP R8, R10 ;  /* 0x0000000a00087306 */ /* 0x000e220000209000 */
[-C--:B------:R-:W-:Y:S01]  /*0200*/  IADD3 R9, RZ, -R10.reuse, RZ ;  /* 0x8000000aff097210 */ /* 0x080fe20007ffe0ff */
[----:B------:R-:W-:Y:S01]  /*0210*/  IMAD.MOV.U32 R20, RZ, RZ, RZ ;  /* 0x000000ffff147224 */ /* 0x000fe200078e00ff */
[C---:B------:R-:W-:Y:S01]  /*0220*/  IADD3 R19, R15.reuse, 0x1, RZ ;  /* 0x000000010f137810 */ /* 0x040fe20007ffe0ff */
[----:B------:R-:W-:Y:S01]  /*0230*/  VIADD R27, R15, 0x4 ;  /* 0x000000040f1b7836 */ /* 0x000fe20000000000 */
[----:B------:R-:W-:-:S03]  /*0240*/  LOP3.LUT R14, RZ, R10, RZ, 0x33, !PT ;  /* 0x0000000aff0e7212 */ /* 0x000fc600078e33ff */
[----:B0-----:R-:W0:Y:S02]  /*0250*/  MUFU.RCP R8, R8 ;  /* 0x0000000800087308 */ /* 0x001e240000001000 */
[----:B0-----:R-:W-:-:S06]  /*0260*/  VIADD R21, R8, 0xffffffe ;  /* 0x0ffffffe08157836 */ /* 0x001fcc0000000000 */
[----:B------:R-:W0:Y:S02]  /*0270*/  F2I.FTZ.U32.TRUNC.NTZ R21, R21 ;  /* 0x0000001500157305 */ /* 0x000e24000021f000 */
[----:B0-----:R-:W-:-:S04]  /*0280*/  IMAD R9, R9, R21, RZ ;  /* 0x0000001509097224 */ /* 0x001fc800078e02ff */
[----:B------:R-:W-:-:S06]  /*0290*/  IMAD.HI.U32 R20, R21, R9, R20 ;  /* 0x0000000915147227 */ /* 0x000fcc00078e0014 */
[----:B------:R-:W-:-:S04]  /*02a0*/  IMAD.HI.U32 R23, R20, R19, RZ ;  /* 0x0000001314177227 */ /* 0x000fc800078e00ff */
[----:B------:R-:W-:Y:S02]  /*02b0*/  IMAD.MOV R25, RZ, RZ, -R23 ;  /* 0x000000ffff197224 */ /* 0x000fe400078e0a17 */
[----:B------:R-:W-:-:S04]  /*02c0*/  IMAD.HI.U32 R9, R20, R15, RZ ;  /* 0x0000000f14097227 */ /* 0x000fc800078e00ff */
[----:B------:R-:W-:Y:S01]  /*02d0*/  IMAD R25, R10, R25, R19 ;  /* 0x000000190a197224 */ /* 0x000fe200078e0213 */
[----:B------:R-:W-:Y:S01]  /*02e0*/  IADD3 R17, -R9, RZ, RZ ;  /* 0x000000ff09117210 */ /* 0x000fe20007ffe1ff */
[----:B------:R-:W-:-:S03]  /*02f0*/  IMAD.HI.U32 R26, R20, R27, RZ ;  /* 0x0000001b141a7227 */ /* 0x000fc600078e00ff */
[----:B------:R-:W-:Y:S01]  /*0300*/  ISETP.GE.U32.AND P0, PT, R25, R10, PT ;  /* 0x0000000a1900720c */ /* 0x000fe20003f06070 */
[----:B------:R-:W-:-:S05]  /*0310*/  IMAD R17, R10, R17, R15 ;  /* 0x000000110a117224 */ /* 0x000fca00078e020f */
[----:B------:R-:W-:-:S07]  /*0320*/  ISETP.GE.U32.AND P1, PT, R17, R10, PT ;  /* 0x0000000a1100720c */ /* 0x000fce0003f26070 */
[----:B------:R-:W-:Y:S02]  /*0330*/  @P0 IMAD.IADD R25, R25, 0x1, -R10 ;  /* 0x0000000119190824 */ /* 0x000fe400078e0a0a */
[----:B------:R-:W-:Y:S01]  /*0340*/  @P0 VIADD R23, R23, 0x1 ;  /* 0x0000000117170836 */ /* 0x000fe20000000000 */
[C---:B------:R-:W-:Y:S02]  /*0350*/  ISETP.NE.U32.AND P0, PT, R10.reuse, RZ, PT ;  /* 0x000000ff0a00720c */ /* 0x040fe40003f05070 */
[-C--:B------:R-:W-:Y:S01]  /*0360*/  ISETP.GE.U32.AND P3, PT, R25, R10.reuse, PT ;  /* 0x0000000a1900720c */ /* 0x080fe20003f66070 */
[----:B------:R-:W-:Y:S01]  /*0370*/  @P1 VIADD R9, R9, 0x1 ;  /* 0x0000000109091836 */ /* 0x000fe20000000000 */
[----:B------:R-:W-:Y:S02]  /*0380*/  @P1 IADD3 R17, -R10, R17, RZ ;  /* 0x000000110a111210 */ /* 0x000fe40007ffe1ff */
[----:B------:R-:W-:Y:S02]  /*0390*/  IADD3 R25, R15, 0x2, RZ ;  /* 0x000000020f197810 */ /* 0x000fe40007ffe0ff */
[----:B------:R-:W-:-:S03]  /*03a0*/  ISETP.GE.U32.AND P2, PT, R17, R10, PT ;  /* 0x0000000a1100720c */ /* 0x000fc60003f46070 */
[----:B------:R-:W-:-:S04]  /*03b0*/  IMAD.HI.U32 R29, R20, R25, RZ ;  /* 0x00000019141d7227 */ /* 0x000fc800078e00ff */
[----:B------:R-:W-:Y:S02]  /*03c0*/  @P3 IADD3 R23, R23, 0x1, RZ ;  /* 0x0000000117173810 */ /* 0x000fe40007ffe0ff */
[----:B------:R-:W-:Y:S02]  /*03d0*/  IADD3 R22, -R29, RZ, RZ ;  /* 0x000000ff1d167210 */ /* 0x000fe40007ffe1ff */
[----:B------:R-:W-:Y:S02]  /*03e0*/  SEL R23, R14, R23, !P0 ;  /* 0x000000170e177207 */ /* 0x000fe40004000000 */
[----:B------:R-:W-:Y:S01]  /*03f0*/  @P2 IADD3 R9, R9, 0x1, RZ ;  /* 0x0000000109092810 */ /* 0x000fe20007ffe0ff */
[----:B------:R-:W-:Y:S02]  /*0400*/  IMAD R22, R10, R22, R25 ;  /* 0x000000160a167224 */ /* 0x000fe400078e0219 */
[----:B------:R-:W-:Y:S01]  /*0410*/  IMAD.MOV R17, RZ, RZ, -R23 ;  /* 0x000000ffff117224 */ /* 0x000fe200078e0a17 */
[----:B------:R-:W-:-:S02]  /*0420*/  SEL R16, R14, R9, !P0 ;  /* 0x000000090e107207 */ /* 0x000fc40004000000 */
[----:B------:R-:W0:Y:S01]  /*0430*/  LDC.64 R8, c[0x0][0x210] ;  /* 0x00008400ff087b82 */ /* 0x000e220000000a00 */
[----:B------:R-:W-:Y:S01]  /*0440*/  IMAD R19, R10, R17, R19 ;  /* 0x000000110a137224 */ /* 0x000fe200078e0213 */
[----:B------:R-:W-:Y:S01]  /*0450*/  ISETP.GE.U32.AND P2, PT, R22, R10, PT ;  /* 0x0000000a1600720c */ /* 0x000fe20003f46070 */
[----:B------:R-:W-:Y:S02]  /*0460*/  IMAD.MOV R17, RZ, RZ, -R16 ;  /* 0x000000ffff117224 */ /* 0x000fe400078e0a10 */
[----:B------:R-:W-:Y:S02]  /*0470*/  IMAD R18, R19, UR9, RZ ;  /* 0x0000000913127c24 */ /* 0x000fe4000f8e02ff */
[----:B------:R-:W-:Y:S02]  /*0480*/  IMAD R17, R10, R17, R15 ;  /* 0x000000110a117224 */ /* 0x000fe400078e020f */
[----:B------:R-:W-:Y:S02]  /*0490*/  IMAD R19, R23, UR8, R18 ;  /* 0x0000000817137c24 */ /* 0x000fe4000f8e0212 */
[----:B------:R-:W-:-:S02]  /*04a0*/  IMAD R17, R17, UR9, RZ ;  /* 0x0000000911117c24 */ /* 0x000fc4000f8e02ff */
[----:B--2---:R-:W-:Y:S02]  /*04b0*/  IMAD R19, R12, UR10, R19 ;  /* 0x0000000a0c137c24 */ /* 0x004fe4000f8e0213 */
[----:B------:R-:W-:Y:S01]  /*04c0*/  IMAD R17, R16, UR8, R17 ;  /* 0x0000000810117c24 */ /* 0x000fe2000f8e0211 */
[----:B------:R-:W-:Y:S02]  /*04d0*/  @P2 IADD3 R22, -R10, R22, RZ ;  /* 0x000000160a162210 */ /* 0x000fe40007ffe1ff */
[----:B------:R-:W-:Y:S01]  /*04e0*/  @P2 IADD3 R29, R29, 0x1, RZ ;  /* 0x000000011d1d2810 */ /* 0x000fe20007ffe0ff */
[----:B------:R-:W-:Y:S01]  /*04f0*/  IMAD R17, R12, UR10, R17 ;  /* 0x0000000a0c117c24 */ /* 0x000fe2000f8e0211 */
[----:B------:R-:W-:Y:S01]  /*0500*/  ISETP.GE.U32.AND P4, PT, R22, R10, PT ;  /* 0x0000000a1600720c */ /* 0x000fe20003f86070 */
[----:B------:R-:W-:-:S12]  /*0510*/  IMAD.MOV R22, RZ, RZ, -R26 ;  /* 0x000000ffff167224 */ /* 0x000fd800078e0a1a */
[----:B------:R-:W-:Y:S02]  /*0520*/  @P4 IADD3 R29, R29, 0x1, RZ ;  /* 0x000000011d1d4810 */ /* 0x000fe40007ffe0ff */
[C---:B---3--:R-:W-:Y:S02]  /*0530*/  PRMT R18, R4.reuse, 0x7732, RZ ;  /* 0x0000773204127816 */ /* 0x048fe400000000ff */
[----:B------:R-:W-:-:S03]  /*0540*/  LOP3.LUT R21, R4, 0xffff, RZ, 0xc0, !PT ;  /* 0x0000ffff04157812 */ /* 0x000fc600078ec0ff */
[----:B------:R-:W-:Y:S01]  /*0550*/  IMAD.MOV.U32 R16, RZ, RZ, R18 ;  /* 0x000000ffff107224 */ /* 0x000fe200078e0012 */
[----:B------:R-:W-:Y:S01]  /*0560*/  SHF.R.U32.HI R21, RZ, 0x8, R21 ;  /* 0x00000008ff157819 */ /* 0x000fe20000011615 */
[----:B0-----:R-:W-:-:S03]  /*0570*/  IMAD.WIDE.U32 R18, R19, 0x2, R8 ;  /* 0x0000000213127825 */ /* 0x001fc600078e0008 */
[--C-:B------:R-:W-:Y:S02]  /*0580*/  PRMT R28, R21, 0x7604, R4.reuse ;  /* 0x00007604151c7816 */ /* 0x100fe40000000004 */
[----:B------:R-:W-:Y:S02]  /*0590*/  PRMT R4, R4, 0x7632, R4 ;  /* 0x0000763204047816 */ /* 0x000fe40000000004 */
[----:B------:R-:W-:Y:S01]  /*05a0*/  SHF.R.U32.HI R21, RZ, 0x8, R16 ;  /* 0x00000008ff157819 */ /* 0x000fe20000011610 */
[----:B------:R-:W-:-:S03]  /*05b0*/  IMAD.WIDE.U32 R16, R17, 0x2, R8 ;  /* 0x0000000211107825 */ /* 0x000fc600078e0008 */
[----:B------:R-:W-:Y:S02]  /*05c0*/  PRMT R23, R21, 0x7604, R4 ;  /* 0x0000760415177816 */ /* 0x000fe40000000004 */
[----:B------:R-:W-:Y:S01]  /*05d0*/  IADD3 R21, R15, 0x3, RZ ;  /* 0x000000030f157810 */ /* 0x000fe20007ffe0ff */
[----:B------:R0:W-:Y:S04]  /*05e0*/  STG.E.U16 desc[UR6][R16.64], R28 ;  /* 0x0000001c10007986 */ /* 0x0001e8000c101506 */
[----:B------:R-:W-:Y:S01]  /*05f0*/  IMAD.HI.U32 R24, R20, R21, RZ ;  /* 0x0000001514187227 */ /* 0x000fe200078e00ff */
[----:B------:R1:W-:Y:S03]  /*0600*/  STG.E.U16 desc[UR6][R18.64], R23 ;  /* 0x0000001712007986 */ /* 0x0003e6000c101506 */
[----:B------:R-:W-:-:S04]  /*0610*/  IMAD.MOV R4, RZ, RZ, -R24 ;  /* 0x000000ffff047224 */ /* 0x000fc800078e0a18 */
[C---:B------:R-:W-:Y:S02]  /*0620*/  IMAD R4, R10.reuse, R4, R21 ;  /* 0x000000040a047224 */ /* 0x040fe400078e0215 */
[----:B0-----:R-:W-:-:S03]  /*0630*/  IMAD R16, R10, R22, R27 ;  /* 0x000000160a107224 */ /* 0x001fc600078e021b */
[-C--:B------:R-:W-:Y:S02]  /*0640*/  ISETP.GE.U32.AND P6, PT, R4, R10.reuse, PT ;  /* 0x0000000a0400720c */ /* 0x080fe40003fc6070 */
[----:B------:R-:W-:Y:S02]  /*0650*/  ISETP.GE.U32.AND P1, PT, R16, R10, PT ;  /* 0x0000000a1000720c */ /* 0x000fe40003f26070 */
[C---:B-1----:R-:W-:Y:S02]  /*0660*/  IADD3 R23, R15.reuse, 0x5, RZ ;  /* 0x000000050f177810 */ /* 0x042fe40007ffe0ff */
[----:B------:R-:W-:Y:S02]  /*0670*/  SEL R19, R14, R29, !P0 ;  /* 0x0000001d0e137207 */ /* 0x000fe40004000000 */
[----:B------:R-:W-:Y:S01]  /*0680*/  IADD3 R29, R15, 0x6, RZ ;  /* 0x000000060f1d7810 */ /* 0x000fe20007ffe0ff */
[----:B------:R-:W-:-:S04]  /*0690*/  IMAD.HI.U32 R17, R20, R23, RZ ;  /* 0x0000001714117227 */ /* 0x000fc800078e00ff */
[--C-:B------:R-:W-:Y:S01]  /*06a0*/  @P6 IMAD.IADD R4, R4, 0x1, -R10.reuse ;  /* 0x0000000104046824 */ /* 0x100fe200078e0a0a */
[----:B------:R-:W-:Y:S01]  /*06b0*/  IADD3 R18, -R17, RZ, RZ ;  /* 0x000000ff11127210 */ /* 0x000fe20007ffe1ff */
[----:B------:R-:W-:Y:S01]  /*06c0*/  @P1 IMAD.IADD R16, R16, 0x1, -R10 ;  /* 0x0000000110101824 */ /* 0x000fe200078e0a0a */
[----:B------:R-:W-:Y:S01]  /*06d0*/  @P1 IADD3 R26, R26, 0x1, RZ ;  /* 0x000000011a1a1810 */ /* 0x000fe20007ffe0ff */
[----:B------:R-:W-:Y:S01]  /*06e0*/  @P6 VIADD R24, R24, 0x1 ;  /* 0x0000000118186836 */ /* 0x000fe20000000000 */
[-C--:B------:R-:W-:Y:S01]  /*06f0*/  ISETP.GE.U32.AND P5, PT, R4, R10.reuse, PT ;  /* 0x0000000a0400720c */ /* 0x080fe20003fa6070 */
[----:B------:R-:W-:Y:S01]  /*0700*/  IMAD.HI.U32 R4, R20, R29, RZ ;  /* 0x0000001d14047227 */ /* 0x000fe200078e00ff */
[----:B------:R-:W-:-:S03]  /*0710*/  ISETP.GE.U32.AND P4, PT, R16, R10, PT ;  /* 0x0000000a1000720c */ /* 0x000fc60003f86070 */
[----:B------:R-:W-:Y:S02]  /*0720*/  IMAD.MOV R16, RZ, RZ, -R19 ;  /* 0x000000ffff107224 */ /* 0x000fe400078e0a13 */
[C---:B------:R-:W-:Y:S02]  /*0730*/  IMAD R18, R10.reuse, R18, R23 ;  /* 0x000000120a127224 */ /* 0x040fe400078e0217 */
[----:B------:R-:W-:Y:S01]  /*0740*/  IMAD R25, R10, R16, R25 ;  /* 0x000000100a197224 */ /* 0x000fe200078e0219 */
[----:B------:R-:W-:Y:S02]  /*0750*/  IADD3 R16, -R4, RZ, RZ ;  /* 0x000000ff04107210 */ /* 0x000fe40007ffe1ff */
[----:B------:R-:W-:Y:S01]  /*0760*/  ISETP.GE.U32.AND P3, PT, R18, R10, PT ;  /* 0x0000000a1200720c */ /* 0x000fe20003f66070 */
[----:B------:R-:W-:Y:S02]  /*0770*/  @P5 VIADD R24, R24, 0x1 ;  /* 0x0000000118185836 */ /* 0x000fe40000000000 */
[----:B------:R-:W-:-:S02]  /*0780*/  IMAD R16, R10, R16, R29 ;  /* 0x000000100a107224 */ /* 0x000fc400078e021d */
[----:B------:R-:W-:Y:S01]  /*0790*/  @P4 VIADD R26, R26, 0x1 ;  /* 0x000000011a1a4836 */ /* 0x000fe20000000000 */
[----:B------:R-:W-:Y:S02]  /*07a0*/  SEL R24, R14, R24, !P0 ;  /* 0x000000180e187207 */ /* 0x000fe40004000000 */
[----:B------:R-:W-:-:S05]  /*07b0*/  ISETP.GE.U32.AND P6, PT, R16, R10, PT ;  /* 0x0000000a1000720c */ /* 0x000fca0003fc6070 */
[----:B------:R-:W-:Y:S02]  /*07c0*/  @P3 IMAD.IADD R18, R18, 0x1, -R10 ;  /* 0x0000000112123824 */ /* 0x000fe400078e0a0a */
[----:B------:R-:W-:-:S03]  /*07d0*/  @P3 VIADD R17, R17, 0x1 ;  /* 0x0000000111113836 */ /* 0x000fc60000000000 */
[----:B------:R-:W-:Y:S02]  /*07e0*/  ISETP.GE.U32.AND P2, PT, R18, R10, PT ;  /* 0x0000000a1200720c */ /* 0x000fe40003f46070 */
[----:B------:R-:W-:Y:S02]  /*07f0*/  IADD3 R18, -R24, RZ, RZ ;  /* 0x000000ff18127210 */ /* 0x000fe40007ffe1ff */
[----:B------:R-:W-:Y:S02]  /*0800*/  @P6 IADD3 R16, -R10, R16, RZ ;  /* 0x000000100a106210 */ /* 0x000fe40007ffe1ff */
[----:B------:R-:W-:Y:S01]  /*0810*/  @P6 IADD3 R4, R4, 0x1, RZ ;  /* 0x0000000104046810 */ /* 0x000fe20007ffe0ff */
[----:B------:R-:W-:Y:S01]  /*0820*/  IMAD R21, R10, R18, R21 ;  /* 0x000000120a157224 */ /* 0x000fe200078e0215 */
[----:B------:R-:W-:Y:S01]  /*0830*/  ISETP.GE.U32.AND P5, PT, R16, R10, PT ;  /* 0x0000000a1000720c */ /* 0x000fe20003fa6070 */
[----:B------:R-:W-:Y:S02]  /*0840*/  IMAD R16, R25, UR9, RZ ;  /* 0x0000000919107c24 */ /* 0x000fe4000f8e02ff */
[----:B------:R-:W-:-:S02]  /*0850*/  IMAD R25, R21, UR9, RZ ;  /* 0x0000000915197c24 */ /* 0x000fc4000f8e02ff */
[----:B------:R-:W-:Y:S01]  /*0860*/  IMAD R19, R19, UR8, R16 ;  /* 0x0000000813137c24 */ /* 0x000fe2000f8e0210 */
[----:B------:R-:W-:Y:S01]  /*0870*/  SEL R16, R14, R26, !P0 ;  /* 0x0000001a0e107207 */ /* 0x000fe20004000000 */
[----:B------:R-:W-:-:S03]  /*0880*/  @P2 VIADD R17, R17, 0x1 ;  /* 0x0000000111112836 */ /* 0x000fc60000000000 */
[----:B------:R-:W-:Y:S02]  /*0890*/  IADD3 R22, -R16, RZ, RZ ;  /* 0x000000ff10167210 */ /* 0x000fe40007ffe1ff */
[----:B------:R-:W-:Y:S01]  /*08a0*/  SEL R18, R14, R17, !P0 ;  /* 0x000000110e127207 */ /* 0x000fe20004000000 */
[----:B------:R-:W-:Y:S02]  /*08b0*/  IMAD R17, R24, UR8, R25 ;  /* 0x0000000818117c24 */ /* 0x000fe4000f8e0219 */
[----:B------:R-:W-:Y:S01]  /*08c0*/  IMAD R21, R10, R22, R27 ;  /* 0x000000160a157224 */ /* 0x000fe200078e021b */
[----:B------:R-:W-:Y:S01]  /*08d0*/  IADD3 R22, -R18, RZ, RZ ;  /* 0x000000ff12167210 */ /* 0x000fe20007ffe1ff */
[----:B------:R-:W-:Y:S02]  /*08e0*/  VIADD R27, R15, 0x7 ;  /* 0x000000070f1b7836 */ /* 0x000fe40000000000 */
[----:B------:R-:W-:Y:S02]  /*08f0*/  @P5 VIADD R4, R4, 0x1 ;  /* 0x0000000104045836 */ /* 0x000fe40000000000 */
[----:B------:R-:W-:-:S02]  /*0900*/  IMAD R22, R10, R22, R23 ;  /* 0x000000160a167224 */ /* 0x000fc400078e0217 */
[----:B------:R-:W-:Y:S01]  /*0910*/  IMAD.HI.U32 R23, R20, R27, RZ ;  /* 0x0000001b14177227 */ /* 0x000fe200078e00ff */
[----:B------:R-:W-:Y:S02]  /*0920*/  SEL R4, R14, R4, !P0 ;  /* 0x000000040e047207 */ /* 0x000fe40004000000 */
[----:B------:R-:W-:Y:S01]  /*0930*/  PRMT R20, R5, 0x7732, RZ ;  /* 0x0000773205147816 */ /* 0x000fe200000000ff */
[----:B------:R-:W-:Y:S01]  /*0940*/  IMAD.MOV R25, RZ, RZ, -R23 ;  /* 0x000000ffff197224 */ /* 0x000fe200078e0a17 */
[----:B------:R-:W-:Y:S01]  /*0950*/  IADD3 R24, -R4, RZ, RZ ;  /* 0x000000ff04187210 */ /* 0x000fe20007ffe1ff */
[----:B------:R-:W-:Y:S02]  /*0960*/  IMAD R21, R21, UR9, RZ ;  /* 0x0000000915157c24 */ /* 0x000fe4000f8e02ff */
[C---:B------:R-:W-:Y:S02]  /*0970*/  IMAD R25, R10.reuse, R25, R27 ;  /* 0x000000190a197224 */ /* 0x040fe400078e021b */
[----:B------:R-:W-:-:S02]  /*0980*/  IMAD R29, R10, R24, R29 ;  /* 0x000000180a1d7224 */ /* 0x000fc400078e021d */
[----:B------:R-:W-:Y:S01]  /*0990*/  IMAD R21, R16, UR8, R21 ;  /* 0x0000000810157c24 */ /* 0x000fe2000f8e0215 */
[----:B------:R-:W-:Y:S01]  /*09a0*/  ISETP.GE.U32.AND P1, PT, R25, R10, PT ;  /* 0x0000000a1900720c */ /* 0x000fe20003f26070 */
[----:B------:R-:W-:Y:S01]  /*09b0*/  IMAD R17, R12, UR10, R17 ;  /* 0x0000000a0c117c24 */ /* 0x000fe2000f8e0211 */
[----:B------:R-:W-:Y:S01]  /*09c0*/  LOP3.LUT R16, R5, 0xffff, RZ, 0xc0, !PT ;  /* 0x0000ffff05107812 */ /* 0x000fe200078ec0ff */
[----:B------:R-:W-:-:S03]  /*09d0*/  IMAD R15, R13, 0x8, R15 ;  /* 0x000000080d0f7824 */ /* 0x000fc600078e020f */
[----:B------:R-:W-:-:S07]  /*09e0*/  SHF.R.U32.HI R16, RZ, 0x8, R16 ;  /* 0x00000008ff107819 */ /* 0x000fce0000011610 */
[----:B------:R-:W-:Y:S01]  /*09f0*/  @P1 IADD3 R25, -R10, R25, RZ ;  /* 0x000000190a191210 */ /* 0x000fe20007ffe1ff */
[----:B------:R-:W-:-:S03]  /*0a00*/  @P1 VIADD R23, R23, 0x1 ;  /* 0x0000000117171836 */ /* 0x000fc60000000000 */
[----:B------:R-:W-:Y:S01]  /*0a10*/  ISETP.GE.U32.AND P2, PT, R25, R10, PT ;  /* 0x0000000a1900720c */ /* 0x000fe20003f46070 */
[----:B------:R-:W-:Y:S01]  /*0a20*/  IMAD R25, R22, UR9, RZ ;  /* 0x0000000916197c24 */ /* 0x000fe2000f8e02ff */
[----:B------:R-:W-:-:S11]  /*0a30*/  PRMT R22, R7, 0x7632, R22 ;  /* 0x0000763207167816 */ /* 0x000fd60000000016 */
[----:B------:R-:W-:-:S04]  /*0a40*/  @P2 IADD3 R23, R23, 0x1, RZ ;  /* 0x0000000117172810 */ /* 0x000fc80007ffe0ff */
[----:B------:R-:W-:Y:S01]  /*0a50*/  SEL R14, R14, R23, !P0 ;  /* 0x000000170e0e7207 */ /* 0x000fe20004000000 */
[----:B------:R-:W-:Y:S02]  /*0a60*/  IMAD R23, R18, UR8, R25 ;  /* 0x0000000812177c24 */ /* 0x000fe4000f8e0219 */
[----:B------:R-:W-:Y:S01]  /*0a70*/  IMAD.MOV.U32 R18, RZ, RZ, R20 ;  /* 0x000000ffff127224 */ /* 0x000fe200078e0014 */
[----:B------:R-:W-:Y:S01]  /*0a80*/  IADD3 R20, -R14, RZ, RZ ;  /* 0x000000ff0e147210 */ /* 0x000fe20007ffe1ff */
[----:B------:R-:W-:Y:S01]  /*0a90*/  IMAD R25, R29, UR9, RZ ;  /* 0x000000091d197c24 */ /* 0x000fe2000f8e02ff */
[----:B------:R-:W-:Y:S02]  /*0aa0*/  PRMT R29, R5, 0x7632, R29 ;  /* 0x00007632051d7816 */ /* 0x000fe4000000001d */
[----:B------:R-:W-:Y:S01]  /*0ab0*/  SHF.R.U32.HI R18, RZ, 0x8, R18 ;  /* 0x00000008ff127819 */ /* 0x000fe20000011612 */
[----:B------:R-:W-:Y:S02]  /*0ac0*/  IMAD R25, R4, UR8, R25 ;  /* 0x0000000804197c24 */ /* 0x000fe4000f8e0219 */
[----:B------:R-:W-:Y:S01]  /*0ad0*/  IMAD R4, R10, R20, R27 ;  /* 0x000000140a047224 */ /* 0x000fe200078e021b */
[----:B------:R-:W-:Y:S01]  /*0ae0*/  PRMT R27, R16, 0x7604, R5 ;  /* 0x00007604101b7816 */ /* 0x000fe20000000005 */
[----:B------:R-:W-:Y:S01]  /*0af0*/  IMAD R5, R12, UR10, R19 ;  /* 0x0000000a0c057c24 */ /* 0x000fe2000f8e0213 */
[----:B------:R-:W-:Y:S01]  /*0b00*/  LOP3.LUT R16, R6, 0xffff, RZ, 0xc0, !PT ;  /* 0x0000ffff06107812 */ /* 0x000fe200078ec0ff */
[----:B------:R-:W-:Y:S01]  /*0b10*/  IMAD R19, R4, UR9, RZ ;  /* 0x0000000904137c24 */ /* 0x000fe2000f8e02ff */
[----:B------:R-:W-:Y:S01]  /*0b20*/  PRMT R20, R6, 0x7632, R20 ;  /* 0x0000763206147816 */ /* 0x000fe20000000014 */
[----:B------:R-:W-:Y:S01]  /*0b30*/  IMAD.WIDE.U32 R4, R5, 0x2, R8 ;  /* 0x0000000205047825 */ /* 0x000fe200078e0008 */
[----:B------:R-:W-:-:S02]  /*0b40*/  SHF.R.U32.HI R16, RZ, 0x8, R16 ;  /* 0x00000008ff107819 */ /* 0x000fc40000011610 */
[----:B------:R-:W-:Y:S01]  /*0b50*/  PRMT R29, R18, 0x7604, R29 ;  /* 0x00007604121d7816 */ /* 0x000fe2000000001d */
[----:B------:R-:W-:Y:S01]  /*0b60*/  IMAD R19, R14, UR8, R19 ;  /* 0x000000080e137c24 */ /* 0x000fe2000f8e0213 */
[----:B------:R-:W-:Y:S01]  /*0b70*/  PRMT R14, R16, 0x7604, R6 ;  /* 0x00007604100e7816 */ /* 0x000fe20000000006 */
[----:B------:R0:W-:Y:S01]  /*0b80*/  STG.E.U16 desc[UR6][R4.64], R27 ;  /* 0x0000001b04007986 */ /* 0x0001e2000c101506 */
[C---:B------:R-:W-:Y:S01]  /*0b90*/  LOP3.LUT R16, R7.reuse, 0xffff, RZ, 0xc0, !PT ;  /* 0x0000ffff07107812 */ /* 0x040fe200078ec0ff */
[----:B------:R-:W-:Y:S01]  /*0ba0*/  IMAD R25, R12, UR10, R25 ;  /* 0x0000000a0c197c24 */ /* 0x000fe2000f8e0219 */
[----:B------:R-:W-:Y:S02]  /*0bb0*/  PRMT R6, R6, 0x7732, RZ ;  /* 0x0000773206067816 */ /* 0x000fe400000000ff */
[----:B------:R-:W-:Y:S02]  /*0bc0*/  SHF.R.U32.HI R16, RZ, 0x8, R16 ;  /* 0x00000008ff107819 */ /* 0x000fe40000011610 */
[----:B------:R-:W-:-:S02]  /*0bd0*/  PRMT R18, R7, 0x7732, RZ ;  /* 0x0000773207127816 */ /* 0x000fc400000000ff */
[----:B------:R-:W-:Y:S02]  /*0be0*/  SHF.R.U32.HI R6, RZ, 0x8, R6 ;  /* 0x00000008ff067819 */ /* 0x000fe40000011606 */
[----:B------:R-:W-:Y:S01]  /*0bf0*/  SHF.R.U32.HI R18, RZ, 0x8, R18 ;  /* 0x00000008ff127819 */ /* 0x000fe20000011612 */
[----:B0-----:R-:W-:Y:S01]  /*0c00*/  IMAD.WIDE.U32 R4, R17, 0x2, R8 ;  /* 0x0000000211047825 */ /* 0x001fe200078e0008 */
[----:B------:R-:W-:Y:S02]  /*0c10*/  PRMT R27, R16, 0x7604, R7 ;  /* 0x00007604101b7816 */ /* 0x000fe40000000007 */
[----:B------:R-:W-:Y:S01]  /*0c20*/  PRMT R20, R6, 0x7604, R20 ;  /* 0x0000760406147816 */ /* 0x000fe20000000014 */
[----:B------:R-:W-:Y:S01]  /*0c30*/  IMAD R7, R12, UR10, R21 ;  /* 0x0000000a0c077c24 */ /* 0x000fe2000f8e0215 */
[----:B------:R-:W-:Y:S01]  /*0c40*/  PRMT R22, R18, 0x7604, R22 ;  /* 0x0000760412167816 */ /* 0x000fe20000000016 */
[C---:B------:R-:W-:Y:S01]  /*0c50*/  IMAD R17, R12.reuse, UR10, R23 ;  /* 0x0000000a0c117c24 */ /* 0x040fe2000f8e0217 */
[----:B------:R0:W-:Y:S01]  /*0c60*/  STG.E.U16 desc[UR6][R4.64], R29 ;  /* 0x0000001d04007986 */ /* 0x0001e2000c101506 */
[----:B------:R-:W-:-:S02]  /*0c70*/  IMAD R21, R12, UR10, R19 ;  /* 0x0000000a0c157c24 */ /* 0x000fc4000f8e0213 */
[----:B------:R-:W-:-:S04]  /*0c80*/  IMAD.WIDE.U32 R6, R7, 0x2, R8 ;  /* 0x0000000207067825 */ /* 0x000fc800078e0008 */
[--C-:B------:R-:W-:Y:S01]  /*0c90*/  IMAD.WIDE.U32 R16, R17, 0x2, R8.reuse ;  /* 0x0000000211107825 */ /* 0x100fe200078e0008 */
[----:B------:R4:W-:Y:S03]  /*0ca0*/  STG.E.U16 desc[UR6][R6.64], R14 ;  /* 0x0000000e06007986 */ /* 0x0009e6000c101506 */
[--C-:B------:R-:W-:Y:S01]  /*0cb0*/  IMAD.WIDE.U32 R18, R25, 0x2, R8.reuse ;  /* 0x0000000219127825 */ /* 0x100fe200078e0008 */
[----:B------:R4:W-:Y:S01]  /*0cc0*/  STG.E.U16 desc[UR6][R16.64], R20 ;  /* 0x0000001410007986 */ /* 0x0009e2000c101506 */
[----:B0-----:R-:W-:Y:S02]  /*0cd0*/  IADD3 R5, R15, 0x8, RZ ;  /* 0x000000080f057810 */ /* 0x001fe40007ffe0ff */
[----:B------:R-:W-:Y:S01]  /*0ce0*/  IMAD.WIDE.U32 R8, R21, 0x2, R8 ;  /* 0x0000000215087825 */ /* 0x000fe200078e0008 */
[----:B------:R4:W-:Y:S01]  /*0cf0*/  STG.E.U16 desc[UR6][R18.64], R27 ;  /* 0x0000001b12007986 */ /* 0x0009e2000c101506 */
[----:B------:R-:W-:-:S03]  /*0d00*/  ISETP.GT.U32.AND P0, PT, R5, R0, PT ;  /* 0x000000000500720c */ /* 0x000fc60003f04070 */
[----:B------:R4:W-:Y:S10]  /*0d10*/  STG.E.U16 desc[UR6][R8.64], R22 ;  /* 0x0000001608007986 */ /* 0x0009f4000c101506 */
[----:B------:R-:W-:Y:S05]  /*0d20*/  @!P0 BRA `(.L_x_357) ;  /* 0xfffffff400288947 */ /* 0x000fea000383ffff */
.L_x_356:
[----:B------:R-:W-:Y:S05]  /*0d30*/  BSYNC B0 ;  /* 0x0000000000007941 */ /* 0x000fea0003800000 */
.L_x_355:
[----:B------:R-:W-:-:S13]  /*0d40*/  ISETP.GT.U32.AND P0, PT, R0, R15, PT ;  /* 0x0000000f0000720c */ /* 0x000fda0003f04070 */
[----:B------:R-:W-:Y:S05]  /*0d50*/  @!P0 EXIT ;  /* 0x000000000000894d */ /* 0x000fea0003800000 */
[----:B------:R-:W-:Y:S01]  /*0d60*/  IMAD.IADD R4, R0, 0x1, -R15 ;  /* 0x0000000100047824 */ /* 0x000fe200078e0a0f */
[----:B------:R-:W-:Y:S01]  /*0d70*/  ULDC UR5, c[0x0][0xf7c] ;  /* 0x0003df0000057ab9 */ /* 0x000fe20000000800 */
[----:B------:R-:W-:Y:S01]  /*0d80*/  ULDC.64 UR8, c[0x0][0xf68] ;  /* 0x0003da0000087ab9 */ /* 0x000fe20000000a00 */
[----:B------:R-:W-:Y:S01]  /*0d90*/  BSSY B0, `(.L_x_358) ;  /* 0x000002b000007945 */ /* 0x000fe20003800000 */
[----:B------:R-:W-:Y:S02]  /*0da0*/  MOV R5, R15 ;  /* 0x0000000f00057202 */ /* 0x000fe40000000f00 */
[----:B------:R-:W-:-:S13]  /*0db0*/  LOP3.LUT P0, R10, R4, 0x3, RZ, 0xc0, !PT ;  /* 0x00000003040a7812 */ /* 0x000fda000780c0ff */
[----:B------:R-:W-:Y:S05]  /*0dc0*/  @!P0 BRA `(.L_x_359) ;  /* 0x00000000009c8947 */ /* 0x000fea0003800000 */
[----:B------:R-:W0:Y:S01]  /*0dd0*/  LDC R4, c[0x0][0xf78] ;  /* 0x0003de00ff047b82 */ /* 0x000e220000000800 */
[----:B------:R-:W-:-:S07]  /*0de0*/  ULDC UR4, c[0x0][0xf5c] ;  /* 0x0003d70000047ab9 */ /* 0x000fce0000000800 */
[----:B----4-:R-:W4:Y:S01]  /*0df0*/  LDC.64 R6, c[0x0][0x210] ;  /* 0x00008400ff067b82 */ /* 0x010f220000000a00 */
        /* <DEDUP_REMOVED lines=13> */
.L_x_360:
        /* <DEDUP_REMOVED lines=23> */
.L_x_359:
[----:B------:R-:W-:Y:S05]  /*1040*/  BSYNC B0 ;  /* 0x0000000000007941 */ /* 0x000fea0003800000 */
.L_x_358:
[----:B----4-:R-:W-:-:S04]  /*1050*/  LOP3.LUT R7, RZ, R15, RZ, 0x33, !PT ;  /* 0x0000000fff077212 */ /* 0x010fc800078e33ff */
        /* <DEDUP_REMOVED lines=19> */
.L_x_361:
        /* <DEDUP_REMOVED lines=34> */
[----:B------:R-:W-:Y:S01]  /*13b0*/  IMAD R9, R9, UR4, R10 ;  /* 0x0000000409097c24 */ /* 0x000fe2000f8e020a */
[----:B------:R-:W-:-:S03]  /*13c0*/  IADD3 R10, R5, 0x2, RZ ;  /* 0x00000002050a7810 */ /* 0x000fc60007ffe0ff */
[----:B------:R-:W-:Y:S02]  /*13d0*/  IMAD R9, R12, UR8, R9 ;  /* 0x000000080c097c24 */ /* 0x000fe4000f8e0209 */
[----:B0-----:R-:W-:-:S04]  /*13e0*/  IMAD.WIDE.U32 R16, R10, 0x2, R2 ;  /* 0x000000020a107825 */ /* 0x001fc800078e0002 */
[----:B-1----:R-:W-:Y:S01]  /*13f0*/  IMAD.WIDE.U32 R14, R9, 0x2, R6 ;  /* 0x00000002090e7825 */ /* 0x002fe200078e0006 */
        /* <DEDUP_REMOVED lines=14> */
[----:B------:R-:W-:-:S04]  /*14e0*/  IMAD R10, R10, UR5, RZ ;  /* 0x000000050a0a7c24 */ /* 0x000fc8000f8e02ff */
[----:B------:R-:W-:Y:S01]  /*14f0*/  IMAD R9, R9, UR4, R10 ;  /* 0x0000000409097c24 */ /* 0x000fe2000f8e020a */
[----:B------:R-:W-:-:S03]  /*1500*/  IADD3 R10, R5, 0x3, RZ ;  /* 0x00000003050a7810 */ /* 0x000fc60007ffe0ff */
        /* <DEDUP_REMOVED lines=27> */
.L_x_362:
        /* <DEDUP_REMOVED lines=12> */
.L_x_1053:


//--------------------- .text._ZN2at6native40_GLOBAL__N__2351210d_8_Shape_cu_49f7391c30CatArrayBatchedCopy_vectorizedINS1_10OpaqueTypeILj2EEEjLi2ELi64ELi64ELi16ELi8EEEvPcNS1_25CatArrInputTensorMetadataIT_T0_XT2_EXT3_EEENS1_16TensorSizeStrideIS8_Lj4EEEiS8_ --------------------------
	.section	.text._ZN2at6native40_GLOBAL__N__2351210d_8_Shape_cu_49f7391c30CatArrayBatchedCopy_vectorizedINS1_10OpaqueTypeILj2EEEjLi2ELi64ELi64ELi16ELi8EEEvPcNS1_25CatArrInputTensorMetadataIT_T0_XT2_EXT3_EEENS1_16TensorSizeStrideIS8_Lj4EEEiS8_,"ax",@progbits
	.align	128
.text._ZN2at6native40_GLOBAL__N__2351210d_8_Shape_cu_49f7391c30CatArrayBatchedCopy_vectorizedINS1_10OpaqueTypeILj2EEEjLi2ELi64ELi64ELi16ELi8EEEvPcNS1_25CatArrInputTensorMetadataIT_T0_XT2_EXT3_EEENS1_16TensorSizeStrideIS8_Lj4EEEiS8_:
        .type           _ZN2at6native40_GLOBAL__N__2351210d_8_Shape_cu_49f7391c30CatArrayBatchedCopy_vectorizedINS1_10OpaqueTypeILj2EEEjLi2ELi64ELi64ELi16ELi8EEEvPcNS1_25CatArrInputTensorMetadataIT_T0_XT2_EXT3_EEENS1_16TensorSizeStrideIS8_Lj4EEEiS8_,@function
        .size           _ZN2at6native40_GLOBAL__N__2351210d_8_Shape_cu_49f7391c30CatArrayBatchedCopy_vectorizedINS1_10OpaqueTypeILj2EEEjLi2ELi64ELi64ELi16ELi8EEEvPcNS1_25CatArrInputTensorMetadataIT_T0_XT2_EXT3_EEENS1_16TensorSizeStrideIS8_Lj4EEEiS8_,(.L_x_1054 - _ZN2at6native40_GLOBAL__N__2351210d_8_Shape_cu_49f7391c30CatArrayBatchedCopy_vectorizedINS1_10OpaqueTypeILj2EEEjLi2ELi64ELi64ELi16ELi8EEEvPcNS1_25CatArrInputTensorMetadataIT_T0_XT2_EXT3_EEENS1_16TensorSizeStrideIS8_Lj4EEEiS8_)
        .other          _ZN2at6native40_GLOBAL__N__2351210d_8_Shape_cu_49f7391c30CatArrayBatchedCopy_vectorizedINS1_10OpaqueTypeILj2EEEjLi2ELi64ELi64ELi16ELi8EEEvPcNS1_25CatArrInputTensorMetadataIT_T0_XT2_EXT3_EEENS1_16TensorSizeStrideIS8_Lj4EEEiS8_,@"STO_CUDA_ENTRY STV_DEFAULT"
_ZN2at6native40_GLOBAL__N__2351210d_8_Shape_cu_49f7391c30CatArrayBatchedCopy_vectorizedINS1_10OpaqueTypeILj2EEEjLi2ELi64ELi64ELi16ELi8EEEvPcNS1_25CatArrInputTensorMetadataIT_T0_XT2_EXT3_EEENS1_16TensorSizeStrideIS8_Lj4EEEiS8_:
        /* <DEDUP_REMOVED lines=38> */
.L_x_363:
        /* <DEDUP_REMOVED lines=24> */
.L_x_364:
        /* <DEDUP_REMOVED lines=10> */
.L_x_1054:


//--------------------- .text._ZN2at6native40_GLOBAL__N__2351210d_8_Shape_cu_49f7391c19CatArrayBatchedCopyINS1_10OpaqueTypeILj2EEEjLi1ELi64ELi64EEEvPT_NS1_25CatArrInputTensorMetadataIS5_T0_XT2_EXT3_EEENS1_16TensorSizeStrideIS8_Lj4EEEiS8_ --------------------------
	.section	.text._ZN2at6native40_GLOBAL__N__2351210d_8_Shape_cu_49f7391c19CatArrayBatchedCopyINS1_10OpaqueTypeILj2EEEjLi1ELi64ELi64EEEvPT_NS1_25CatArrInputTensorMetadataIS5_T0_XT2_EXT3_EEENS1_16TensorSizeStrideIS8_Lj4EEEiS8_,"ax",@progbits
	.align	128
.text._ZN2at6native40_GLOBAL__N__2351210d_8_Shape_cu_49f7391c19CatArrayBatchedCopyINS1_10OpaqueTypeILj2EEEjLi1ELi64ELi64EEEvPT_NS1_25CatArrInputTensorMetadataIS5_T0_XT2_EXT3_EEENS1_16TensorSizeStrideIS8_Lj4EEEiS8_:
        .type           _ZN2at6native40_GLOBAL__N__2351210d_8_Shape_cu_49f7391c19CatArrayBatchedCopyINS1_10OpaqueTypeILj2EEEjLi1ELi64ELi64EEEvPT_NS1_25CatArrInputTensorMetadataIS5_T0_XT2_EXT3_EEENS1_16TensorSizeStrideIS8_Lj4EEEiS8_,@function
        .size           _ZN2at6native40_GLOBAL__N__2351210d_8_Shape_cu_49f7391c19CatArrayBatchedCopyINS1_10OpaqueTypeILj2EEEjLi1ELi64ELi64EEEvPT_NS1_25CatArrInputTensorMetadataIS5_T0_XT2_EXT3_EEENS1_16TensorSizeStrideIS8_Lj4EEEiS8_,(.L_x_1055 - _ZN2at6native40_GLOBAL__N__2351210d_8_Shape_cu_49f7391c19CatArrayBatchedCopyINS1_10OpaqueTypeILj2EEEjLi1ELi64ELi64EEEvPT_NS1_25CatArrInputTensorMetadataIS5_T0_XT2_EXT3_EEENS1_16TensorSizeStrideIS8_Lj4EEEiS8_)
        .other          _ZN2at6native40_GLOBAL__N__2351210d_8_Shape_cu_49f7391c19CatArrayBatchedCopyINS1_10OpaqueTypeILj2EEEjLi1ELi64ELi64EEEvPT_NS1_25CatArrInputTensorMetadataIS5_T0_XT2_EXT3_EEENS1_16TensorSizeStrideIS8_Lj4EEEiS8_,@"STO_CUDA_ENTRY STV_DEFAULT"
_ZN2at6native40_GLOBAL__N__2351210d_8_Shape_cu_49f7391c19CatArrayBatchedCopyINS1_10OpaqueTypeILj2EEEjLi1ELi64ELi64EEEvPT_NS1_25CatArrInputTensorMetadataIS5_T0_XT2_EXT3_EEENS1_16TensorSizeStrideIS8_Lj4EEEiS8_:
        /* <DEDUP_REMOVED lines=12> */
[C---:B------:R-:W-:Y:S01]  /*00c0*/  IMAD.SHL.U32 R10, R11.reuse, 0x20, RZ ;  /* 0x000000200b0a7824 */ /* 0x040fe200078e00ff */
[----:B------:R-:W-:Y:S01]  /*00d0*/  SHF.L.U32 R2, R11, 0x3, RZ ;  /* 0x000000030b027819 */ /* 0x000fe200000006ff */
[----:B------:R-:W-:Y:S01]  /*00e0*/  ULDC UR5, c[0x0][0xc] ;  /* 0x0000030000057ab9 */ /* 0x000fe20000000800 */
[----:B------:R-:W-:Y:S01]  /*00f0*/  ULDC.64 UR6, c[0x0][0x208] ;  /* 0x0000820000067ab9 */ /* 0x000fe20000000a00 */
[----:B------:R-:W-:Y:S01]  /*0100*/  UIMAD UR4, UR4, UR5, URZ ;  /* 0x00000005040472a4 */ /* 0x000fe2000f8e023f */
[----:B------:R-:W-:Y:S02]  /*0110*/  ULDC UR8, c[0x0][0xf68] ;  /* 0x0003da0000087ab9 */ /* 0x000fe40000000800 */
[----:B------:R-:W2:Y:S01]  /*0120*/  LDC R8, c[0x0][R8+0x410] ;  /* 0x0001040008087b82 */ /* 0x000ea20000000800 */
[----:B------:R-:W-:Y:S01]  /*0130*/  ULDC UR5, c[0x0][0xf7c] ;  /* 0x0003df0000057ab9 */ /* 0x000fe20000000800 */
[----:B0-----:R-:W-:-:S06]  /*0140*/  IMAD.MOV.U32 R11, RZ, RZ, R9 ;  /* 0x000000ffff0b7224 */ /* 0x001fcc00078e0009 */
        /* <DEDUP_REMOVED lines=8> */
.L_x_366:
[----:B--23--:R-:W-:-:S06]  /*01d0*/  IMAD.WIDE.U32 R4, R11, 0x2, R2 ;  /* 0x000000020b047825 */ /* 0x00cfcc00078e0002 */
[----:B------:R-:W2:Y:S01]  /*01e0*/  LDG.E.U16 R4, desc[UR6][R4.64] ;  /* 0x0000000604047981 */ /* 0x000ea2000c1e1500 */
[C---:B0-----:R-:W-:Y:S01]  /*01f0*/  IMAD R9, R11.reuse, UR5, R12 ;  /* 0x000000050b097c24 */ /* 0x041fe2000f8e020c */
[----:B------:R-:W-:-:S03]  /*0200*/  IADD3 R11, R11, UR4, RZ ;  /* 0x000000040b0b7c10 */ /* 0x000fc6000fffe0ff */
[----:B------:R-:W-:Y:S01]  /*0210*/  IMAD.WIDE.U32 R8, R9, 0x2, R6 ;  /* 0x0000000209087825 */ /* 0x000fe200078e0006 */
[----:B------:R-:W-:Y:S02]  /*0220*/  ISETP.GE.U32.AND P0, PT, R11, R0, PT ;  /* 0x000000000b00720c */ /* 0x000fe40003f06070 */
[----:B--2---:R-:W-:-:S05]  /*0230*/  PRMT R13, R4, 0x7710, RZ ;  /* 0x00007710040d7816 */ /* 0x004fca00000000ff */
[----:B------:R0:W-:Y:S06]  /*0240*/  STG.E.U16 desc[UR6][R8.64], R13 ;  /* 0x0000000d08007986 */ /* 0x0001ec000c101506 */
[----:B------:R-:W-:Y:S05]  /*0250*/  @!P0 BRA `(.L_x_366) ;  /* 0xfffffffc00dc8947 */ /* 0x000fea000383ffff */
[----:B------:R-:W-:Y:S05]  /*0260*/  EXIT ;  /* 0x000000000000794d */ /* 0x000fea0003800000 */
.L_x_365:
[----:B-1----:R-:W-:-:S04]  /*0270*/  IMAD R7, R10, R11, RZ ;  /* 0x0000000b0a077224 */ /* 0x002fc800078e02ff */
[----:B--2---:R-:W-:-:S06]  /*0280*/  IMAD.WIDE.U32 R6, R7, 0x2, R2 ;  /* 0x0000000207067825 */ /* 0x004fcc00078e0002 */
[----:B------:R-:W2:Y:S01]  /*0290*/  LDG.E.U16 R6, desc[UR6][R6.64] ;  /* 0x0000000606067981 */ /* 0x000ea2000c1e1500 */
[C---:B0-----:R-:W-:Y:S01]  /*02a0*/  IMAD R9, R11.reuse, UR8, R12 ;  /* 0x000000080b097c24 */ /* 0x041fe2000f8e020c */
[----:B------:R-:W-:-:S03]  /*02b0*/  IADD3 R11, R11, UR4, RZ ;  /* 0x000000040b0b7c10 */ /* 0x000fc6000fffe0ff */
[----:B---3--:R-:W-:Y:S01]  /*02c0*/  IMAD.WIDE.U32 R8, R9, 0x2, R4 ;  /* 0x0000000209087825 */ /* 0x008fe200078e0004 */
[----:B------:R-:W-:Y:S02]  /*02d0*/  ISETP.GE.U32.AND P0, PT, R11, R0, PT ;  /* 0x000000000b00720c */ /* 0x000fe40003f06070 */
[----:B--2---:R-:W-:-:S05]  /*02e0*/  PRMT R13, R6, 0x7710, RZ ;  /* 0x00007710060d7816 */ /* 0x004fca00000000ff */
[----:B------:R0:W-:Y:S06]  /*02f0*/  STG.E.U16 desc[UR6][R8.64], R13 ;  /* 0x0000000d08007986 */ /* 0x0001ec000c101506 */
[----:B------:R-:W-:Y:S05]  /*0300*/  @!P0 BRA `(.L_x_365) ;  /* 0xfffffffc00d88947 */ /* 0x000fea000383ffff */
[----:B------:R-:W-:Y:S05]  /*0310*/  EXIT ;  /* 0x000000000000794d */ /* 0x000fea0003800000 */
.L_x_367:
        /* <DEDUP_REMOVED lines=14> */
.L_x_1055:


//--------------------- .text._ZN2at6native40_GLOBAL__N__2351210d_8_Shape_cu_49f7391c26CatArrayBatchedCopy_contigINS1_10OpaqueTypeILj2EEEjLi1ELi64ELi64EEEvPT_NS1_25CatArrInputTensorMetadataIS5_T0_XT2_EXT3_EEENS1_16TensorSizeStrideIS8_Lj4EEEiS8_ --------------------------
	.section	.text._ZN2at6native40_GLOBAL__N__2351210d_8_Shape_cu_49f7391c26CatArrayBatchedCopy_contigINS1_10OpaqueTypeILj2EEEjLi1ELi64ELi64EEEvPT_NS1_25CatArrInputTensorMetadataIS5_T0_XT2_EXT3_EEENS1_16TensorSizeStrideIS8_Lj4EEEiS8_,"ax",@progbits
	.align	128
.text._ZN2at6native40_GLOBAL__N__2351210d_8_Shape_cu_49f7391c26CatArrayBatchedCopy_contigINS1_10OpaqueTypeILj2EEEjLi1ELi64ELi64EEEvPT_NS1_25CatArrInputTensorMetadataIS5_T0_XT2_EXT3_EEENS1_16TensorSizeStrideIS8_Lj4EEEiS8_:
        .type           _ZN2at6native40_GLOBAL__N__2351210d_8_Shape_cu_49f7391c26CatArrayBatchedCopy_contigINS1_10OpaqueTypeILj2EEEjLi1ELi64ELi64EEEvPT_NS1_25CatArrInputTensorMetadataIS5_T0_XT2_EXT3_EEENS1_16TensorSizeStrideIS8_Lj4EEEiS8_,@function
        .size           _ZN2at6native40_GLOBAL__N__2351210d_8_Shape_cu_49f7391c26CatArrayBatchedCopy_contigINS1_10OpaqueTypeILj2EEEjLi1ELi64ELi64EEEvPT_NS1_25CatArrInputTensorMetadataIS5_T0_XT2_EXT3_EEENS1_16TensorSizeStrideIS8_Lj4EEEiS8_,(.L_x_1056 - _ZN2at6native40_GLOBAL__N__2351210d_8_Shape_cu_49f7391c26CatArrayBatchedCopy_contigINS1_10OpaqueTypeILj2EEEjLi1ELi64ELi64EEEvPT_NS1_25CatArrInputTensorMetadataIS5_T0_XT2_EXT3_EEENS1_16TensorSizeStrideIS8_Lj4EEEiS8_)
        .other          _ZN2at6native40_GLOBAL__N__2351210d_8_Shape_cu_49f7391c26CatArrayBatchedCopy_contigINS1_10OpaqueTypeILj2EEEjLi1ELi64ELi64EEEvPT_NS1_25CatArrInputTensorMetadataIS5_T0_XT2_EXT3_EEENS1_16TensorSizeStrideIS8_Lj4EEEiS8_,@"STO_CUDA_ENTRY STV_DEFAULT"
_ZN2at6native40_GLOBAL__N__2351210d_8_Shape_cu_49f7391c26CatArrayBatchedCopy_contigINS1_10OpaqueTypeILj2EEEjLi1ELi64ELi64EEEvPT_NS1_25CatArrInputTensorMetadataIS5_T0_XT2_EXT3_EEENS1_16TensorSizeStrideIS8_Lj4EEEiS8_:
        /* <DEDUP_REMOVED lines=21> */
.L_x_368:
[----:B--2---:R-:W-:-:S06]  /*0150*/  IMAD.WIDE.U32 R4, R0, 0x2, R2 ;  /* 0x0000000200047825 */ /* 0x004fcc00078e0002 */
[----:B------:R-:W2:Y:S01]  /*0160*/  LDG.E.U16 R4, desc[UR6][R4.64] ;  /* 0x0000000604047981 */ /* 0x000ea2000c1e1500 */
[C---:B0-----:R-:W-:Y:S01]  /*0170*/  IMAD R7, R0.reuse, UR5, R13 ;  /* 0x0000000500077c24 */ /* 0x041fe2000f8e020d */
[----:B------:R-:W-:-:S03]  /*0180*/  IADD3 R0, R0, UR4, RZ ;  /* 0x0000000400007c10 */ /* 0x000fc6000fffe0ff */
[----:B-1----:R-:W-:Y:S01]  /*0190*/  IMAD.WIDE.U32 R6, R7, 0x2, R8 ;  /* 0x0000000207067825 */ /* 0x002fe200078e0008 */
[----:B------:R-:W-:Y:S02]  /*01a0*/  ISETP.GE.U32.AND P0, PT, R0, R11, PT ;  /* 0x0000000b0000720c */ /* 0x000fe40003f06070 */
[----:B--2---:R-:W-:-:S05]  /*01b0*/  PRMT R15, R4, 0x7710, RZ ;  /* 0x00007710040f7816 */ /* 0x004fca00000000ff */
[----:B------:R0:W-:Y:S06]  /*01c0*/  STG.E.U16 desc[UR6][R6.64], R15 ;  /* 0x0000000f06007986 */ /* 0x0001ec000c101506 */
[----:B------:R-:W-:Y:S05]  /*01d0*/  @!P0 BRA `(.L_x_368) ;  /* 0xfffffffc00dc8947 */ /* 0x000fea000383ffff */
[----:B------:R-:W-:Y:S05]  /*01e0*/  EXIT ;  /* 0x000000000000794d */ /* 0x000fea0003800000 */
.L_x_369:
        /* <DEDUP_REMOVED lines=9> */
.L_x_1056:


//--------------------- .text._ZN2at6native40_GLOBAL__N__2351210d_8_Shape_cu_49f7391c35CatArrayBatchedCopy_alignedK_contigINS1_10OpaqueTypeILj2EEEjLi1ELi64ELi64ELi8EEEvPT_NS1_25CatArrInputTensorMetadataIS5_T0_XT2_EXT3_EEENS1_16TensorSizeStrideIS8_Lj4EEEiS8_ --------------------------
	.section	.text._ZN2at6native40_GLOBAL__N__2351210d_8_Shape_cu_49f7391c35CatArrayBatchedCopy_alignedK_contigINS1_10OpaqueTypeILj2EEEjLi1ELi64ELi64ELi8EEEvPT_NS1_25CatArrInputTensorMetadataIS5_T0_XT2_EXT3_EEENS1_16TensorSizeStrideIS8_Lj4EEEiS8_,"ax",@progbits
	.align	128
.text._ZN2at6native40_GLOBAL__N__2351210d_8_Shape_cu_49f7391c35CatArrayBatchedCopy_alignedK_contigINS1_10OpaqueTypeILj2EEEjLi1ELi64ELi64ELi8EEEvPT_NS1_25CatArrInputTensorMetadataIS5_T0_XT2_EXT3_EEENS1_16TensorSizeStrideIS8_Lj4EEEiS8_:
        .type           _ZN2at6native40_GLOBAL__N__2351210d_8_Shape_cu_49f7391c35CatArrayBatchedCopy_alignedK_contigINS1_10OpaqueTypeILj2EEEjLi1ELi64ELi64ELi8EEEvPT_NS1_25CatArrInputTensorMetadataIS5_T0_XT2_EXT3_EEENS1_16TensorSizeStrideIS8_Lj4EEEiS8_,@function
        .size           _ZN2at6native40_GLOBAL__N__2351210d_8_Shape_cu_49f7391c35CatArrayBatchedCopy_alignedK_contigINS1_10OpaqueTypeILj2EEEjLi1ELi64ELi64ELi8EEEvPT_NS1_25CatArrInputTensorMetadataIS5_T0_XT2_EXT3_EEENS1_16TensorSizeStrideIS8_Lj4EEEiS8_,(.L_x_1057 - _ZN2at6native40_GLOBAL__N__2351210d_8_Shape_cu_49f7391c35CatArrayBatchedCopy_alignedK_contigINS1_10OpaqueTypeILj2EEEjLi1ELi64ELi64ELi8EEEvPT_NS1_25CatArrInputTensorMetadataIS5_T0_XT2_EXT3_EEENS1_16TensorSizeStrideIS8_Lj4EEEiS8_)
        .other          _ZN2at6native40_GLOBAL__N__2351210d_8_Shape_cu_49f7391c35CatArrayBatchedCopy_alignedK_contigINS1_10OpaqueTypeILj2EEEjLi1ELi64ELi64ELi8EEEvPT_NS1_25CatArrInputTensorMetadataIS5_T0_XT2_EXT3_EEENS1_16TensorSizeStrideIS8_Lj4EEEiS8_,@"STO_CUDA_ENTRY STV_DEFAULT"
_ZN2at6native40_GLOBAL__N__2351210d_8_Shape_cu_49f7391c35CatArrayBatchedCopy_alignedK_contigINS1_10OpaqueTypeILj2EEEjLi1ELi64ELi64ELi8EEEvPT_NS1_25CatArrInputTensorMetadataIS5_T0_XT2_EXT3_EEENS1_16TensorSizeStrideIS8_Lj4EEEiS8_:
        /* <DEDUP_REMOVED lines=26> */
.L_x_372:
[----:B01----:R-:W-:-:S06]  /*01a0*/  IMAD.WIDE.U32 R10, R7, 0x2, R2 ;  /* 0x00000002070a7825 */ /* 0x003fcc00078e0002 */
[----:B------:R-:W3:Y:S01]  /*01b0*/  LDG.E.64 R10, desc[UR6][R10.64] ;  /* 0x000000060a0a7981 */ /* 0x000ee2000c1e1b00 */
[----:B------:R-:W-:Y:S01]  /*01c0*/  IMAD R13, R7, UR8, R4 ;  /* 0x00000008070d7c24 */ /* 0x000fe2000f8e0204 */
[----:B------:R-:W-:-:S03]  /*01d0*/  LEA R7, R6, R7, 0x2 ;  /* 0x0000000706077211 */ /* 0x000fc600078e10ff */
[C---:B------:R-:W-:Y:S02]  /*01e0*/  VIADD R15, R13.reuse, UR8 ;  /* 0x000000080d0f7c36 */ /* 0x040fe40008000000 */
[----:B--2---:R-:W-:-:S03]  /*01f0*/  IMAD.WIDE.U32 R12, R13, 0x2, R8 ;  /* 0x000000020d0c7825 */ /* 0x004fc600078e0008 */
[C---:B------:R-:W-:Y:S01]  /*0200*/  IADD3 R17, R15.reuse, UR8, RZ ;  /* 0x000000080f117c10 */ /* 0x040fe2000fffe0ff */
[----:B------:R-:W-:-:S04]  /*0210*/  IMAD.WIDE.U32 R14, R15, 0x2, R8 ;  /* 0x000000020f0e7825 */ /* 0x000fc800078e0008 */
[C---:B------:R-:W-:Y:S02]  /*0220*/  VIADD R19, R17.reuse, UR8 ;  /* 0x0000000811137c36 */ /* 0x040fe40008000000 */
        /* <DEDUP_REMOVED lines=11> */
.L_x_371:
[----:B------:R-:W-:Y:S05]  /*02e0*/  BSYNC B0 ;  /* 0x0000000000007941 */ /* 0x000fea0003800000 */
.L_x_370:
[----:B------:R-:W-:-:S13]  /*02f0*/  ISETP.GT.U32.AND P0, PT, R0, R7, PT ;  /* 0x000000070000720c */ /* 0x000fda0003f04070 */
[----:B------:R-:W-:Y:S05]  /*0300*/  @!P0 EXIT ;  /* 0x000000000000894d */ /* 0x000fea0003800000 */
[----:B------:R-:W-:Y:S01]  /*0310*/  IADD3 R5, R0, -R7, RZ ;  /* 0x8000000700057210 */ /* 0x000fe20007ffe0ff */
[----:B------:R-:W-:Y:S03]  /*0320*/  BSSY B0, `(.L_x_373) ;  /* 0x0000017000007945 */ /* 0x000fe60003800000 */
[----:B------:R-:W-:Y:S01]  /*0330*/  LOP3.LUT P0, R6, R5, 0x3, RZ, 0xc0, !PT ;  /* 0x0000000305067812 */ /* 0x000fe2000780c0ff */
[----:B------:R-:W-:-:S12]  /*0340*/  IMAD.MOV.U32 R5, RZ, RZ, R7 ;  /* 0x000000ffff057224 */ /* 0x000fd800078e0007 */
[----:B------:R-:W-:Y:S05]  /*0350*/  @!P0 BRA `(.L_x_374) ;  /* 0x00000000004c8947 */ /* 0x000fea0003800000 */
[----:B0-----:R-:W0:Y:S01]  /*0360*/  LDC R16, c[0x0][0xf68] ;  /* 0x0003da00ff107b82 */ /* 0x001e220000000800 */
[----:B-1----:R-:W-:-:S04]  /*0370*/  IMAD.WIDE.U32 R10, R7, 0x2, R2 ;  /* 0x00000002070a7825 */ /* 0x002fc800078e0002 */
[----:B------:R-:W-:Y:S01]  /*0380*/  IMAD.MOV.U32 R5, RZ, RZ, R7 ;  /* 0x000000ffff057224 */ /* 0x000fe200078e0007 */
[----:B------:R-:W-:Y:S02]  /*0390*/  MOV R14, R10 ;  /* 0x0000000a000e7202 */ /* 0x000fe40000000f00 */
[----:B------:R-:W1:Y:S01]  /*03a0*/  LDC.64 R8, c[0x0][0x210] ;  /* 0x00008400ff087b82 */ /* 0x000e620000000a00 */
[----:B------:R-:W-:Y:S01]  /*03b0*/  MOV R13, R11 ;  /* 0x0000000b000d7202 */ /* 0x000fe20000000f00 */
[----:B0-----:R-:W-:-:S07]  /*03c0*/  IMAD R15, R7, R16, R4 ;  /* 0x00000010070f7224 */ /* 0x001fce00078e0204 */
.L_x_375:
[----:B------:R-:W-:-:S06]  /*03d0*/  MOV R12, R14 ;  /* 0x0000000e000c7202 */ /* 0x000fcc0000000f00 */
[----:B--2---:R0:W2:Y:S01]  /*03e0*/  LDG.E.U16 R12, desc[UR6][R12.64] ;  /* 0x000000060c0c7981 */ /* 0x0040a2000c1e1500 */
[----:B-1----:R-:W-:Y:S01]  /*03f0*/  IMAD.WIDE.U32 R10, R15, 0x2, R8 ;  /* 0x000000020f0a7825 */ /* 0x002fe200078e0008 */
[----:B------:R-:W-:Y:S02]  /*0400*/  IADD3 R6, R6, -0x1, RZ ;  /* 0xffffffff06067810 */ /* 0x000fe40007ffe0ff */
[----:B------:R-:W-:Y:S01]  /*0410*/  IADD3 R14, P1, R14, 0x2, RZ ;  /* 0x000000020e0e7810 */ /* 0x000fe20007f3e0ff */
[----:B------:R-:W-:Y:S01]  /*0420*/  VIADD R5, R5, 0x1 ;  /* 0x0000000105057836 */ /* 0x000fe20000000000 */
[----:B------:R-:W-:Y:S02]  /*0430*/  ISETP.NE.AND P0, PT, R6, RZ, PT ;  /* 0x000000ff0600720c */ /* 0x000fe40003f05270 */
[----:B------:R-:W-:Y:S02]  /*0440*/  IADD3 R15, R15, R16, RZ ;  /* 0x000000100f0f7210 */ /* 0x000fe40007ffe0ff */
[----:B0-----:R-:W-:-:S02]  /*0450*/  IADD3.X R13, RZ, R13, RZ, P1, !PT ;  /* 0x0000000dff0d7210 */ /* 0x001fc40000ffe4ff */
[----:B--2---:R-:W-:-:S05]  /*0460*/  PRMT R17, R12, 0x7710, RZ ;  /* 0x000077100c117816 */ /* 0x004fca00000000ff */
[----:B------:R2:W-:Y:S02]  /*0470*/  STG.E.U16 desc[UR6][R10.64], R17 ;  /* 0x000000110a007986 */ /* 0x0005e4000c101506 */
[----:B------:R-:W-:Y:S05]  /*0480*/  @P0 BRA `(.L_x_375) ;  /* 0xfffffffc00d00947 */ /* 0x000fea000383ffff */
.L_x_374:
[----:B------:R-:W-:Y:S05]  /*0490*/  BSYNC B0 ;  /* 0x0000000000007941 */ /* 0x000fea0003800000 */
.L_x_373:
[----:B------:R-:W-:-:S05]  /*04a0*/  LOP3.LUT R7, RZ, R7, RZ, 0x33, !PT ;  /* 0x00000007ff077212 */ /* 0x000fca00078e33ff */
[----:B------:R-:W-:-:S05]  /*04b0*/  IMAD.IADD R7, R0, 0x1, R7 ;  /* 0x0000000100077824 */ /* 0x000fca00078e0207 */
[----:B------:R-:W-:-:S13]  /*04c0*/  ISETP.GE.U32.AND P0, PT, R7, 0x3, PT ;  /* 0x000000030700780c */ /* 0x000fda0003f06070 */
[----:B------:R-:W-:Y:S05]  /*04d0*/  @!P0 EXIT ;  /* 0x000000000000894d */ /* 0x000fea0003800000 */
[----:B------:R-:W3:Y:S01]  /*04e0*/  LDC R9, c[0x0][0xf68] ;  /* 0x0003da00ff097b82 */ /* 0x000ee20000000800 */
[C---:B------:R-:W-:Y:S01]  /*04f0*/  IADD3 R8, R5.reuse, 0x1, RZ ;  /* 0x0000000105087810 */ /* 0x040fe20007ffe0ff */
[C---:B0-2---:R-:W-:Y:S01]  /*0500*/  VIADD R11, R5.reuse, 0x3 ;  /* 0x00000003050b7836 */ /* 0x045fe20000000000 */
[----:B------:R-:W-:-:S05]  /*0510*/  IADD3 R10, R5, 0x2, RZ ;  /* 0x00000002050a7810 */ /* 0x000fca0007ffe0ff */
[----:B------:R-:W0:Y:S01]  /*0520*/  LDC.64 R6, c[0x0][0x210] ;  /* 0x00008400ff067b82 */ /* 0x000e220000000a00 */
[-CC-:B---3--:R-:W-:Y:S02]  /*0530*/  IMAD R8, R8, R9.reuse, R4.reuse ;  /* 0x0000000908087224 */ /* 0x188fe400078e0204 */
[-CC-:B------:R-:W-:Y:S02]  /*0540*/  IMAD R10, R10, R9.reuse, R4.reuse ;  /* 0x000000090a0a7224 */ /* 0x180fe400078e0204 */
[-CC-:B------:R-:W-:Y:S02]  /*0550*/  IMAD R11, R11, R9.reuse, R4.reuse ;  /* 0x000000090b0b7224 */ /* 0x180fe400078e0204 */
[----:B------:R-:W-:-:S07]  /*0560*/  IMAD R4, R5, R9, R4 ;  /* 0x0000000905047224 */ /* 0x000fce00078e0204 */
.L_x_376:
[----:B-12---:R-:W-:-:S06]  /*0570*/  IMAD.WIDE.U32 R12, R5, 0x2, R2 ;  /* 0x00000002050c7825 */ /* 0x006fcc00078e0002 */
[----:B------:R-:W2:Y:S01]  /*0580*/  LDG.E.U16 R12, desc[UR6][R12.64] ;  /* 0x000000060c0c7981 */ /* 0x000ea2000c1e1500 */
[----:B------:R-:W-:Y:S01]  /*0590*/  IADD3 R17, R5, 0x1, RZ ;  /* 0x0000000105117810 */ /* 0x000fe20007ffe0ff */
[----:B0-----:R-:W-:-:S04]  /*05a0*/  IMAD.WIDE.U32 R14, R4, 0x2, R6 ;  /* 0x00000002040e7825 */ /* 0x001fc800078e0006 */
[----:B------:R-:W-:Y:S01]  /*05b0*/  IMAD.WIDE.U32 R16, R17, 0x2, R2 ;  /* 0x0000000211107825 */ /* 0x000fe200078e0002 */
[----:B--2---:R-:W-:-:S05]  /*05c0*/  PRMT R25, R12, 0x7710, RZ ;  /* 0x000077100c197816 */ /* 0x004fca00000000ff */
[----:B------:R0:W-:Y:S04]  /*05d0*/  STG.E.U16 desc[UR6][R14.64], R25 ;  /* 0x000000190e007986 */ /* 0x0001e8000c101506 */
[----:B------:R-:W2:Y:S01]  /*05e0*/  LDG.E.U16 R16, desc[UR6][R16.64] ;  /* 0x0000000610107981 */ /* 0x000ea2000c1e1500 */
[----:B------:R-:W-:Y:S01]  /*05f0*/  IADD3 R21, R5, 0x2, RZ ;  /* 0x0000000205157810 */ /* 0x000fe20007ffe0ff */
[----:B------:R-:W-:-:S04]  /*0600*/  IMAD.WIDE.U32 R18, R8, 0x2, R6 ;  /* 0x0000000208127825 */ /* 0x000fc800078e0006 */
[----:B------:R-:W-:Y:S01]  /*0610*/  IMAD.WIDE.U32 R20, R21, 0x2, R2 ;  /* 0x0000000215147825 */ /* 0x000fe200078e0002 */
[----:B--2---:R-:W-:-:S05]  /*0620*/  PRMT R27, R16, 0x7710, RZ ;  /* 0x00007710101b7816 */ /* 0x004fca00000000ff */
[----:B------:R2:W-:Y:S04]  /*0630*/  STG.E.U16 desc[UR6][R18.64], R27 ;  /* 0x0000001b12007986 */ /* 0x0005e8000c101506 */
[----:B------:R-:W3:Y:S01]  /*0640*/  LDG.E.U16 R20, desc[UR6][R20.64] ;  /* 0x0000000614147981 */ /* 0x000ee2000c1e1500 */
[----:B------:R-:W-:Y:S02]  /*0650*/  VIADD R23, R5, 0x3 ;  /* 0x0000000305177836 */ /* 0x000fe40000000000 */
[----:B------:R-:W-:-:S04]  /*0660*/  IMAD.WIDE.U32 R12, R10, 0x2, R6 ;  /* 0x000000020a0c7825 */ /* 0x000fc800078e0006 */
[----:B0-----:R-:W-:Y:S01]  /*0670*/  IMAD.WIDE.U32 R14, R23, 0x2, R2 ;  /* 0x00000002170e7825 */ /* 0x001fe200078e0002 */
[----:B---3--:R-:W-:-:S05]  /*0680*/  PRMT R29, R20, 0x7710, RZ ;  /* 0x00007710141d7816 */ /* 0x008fca00000000ff */
[----:B------:R2:W-:Y:S04]  /*0690*/  STG.E.U16 desc[UR6][R12.64], R29 ;  /* 0x0000001d0c007986 */ /* 0x0005e8000c101506 */
[----:B------:R-:W3:Y:S01]  /*06a0*/  LDG.E.U16 R14, desc[UR6][R14.64] ;  /* 0x000000060e0e7981 */ /* 0x000ee2000c1e1500 */
[----:B------:R-:W-:Y:S01]  /*06b0*/  IMAD.WIDE.U32 R16, R11, 0x2, R6 ;  /* 0x000000020b107825 */ /* 0x000fe200078e0006 */
[----:B------:R-:W-:Y:S02]  /*06c0*/  IADD3 R5, R5, 0x4, RZ ;  /* 0x0000000405057810 */ /* 0x000fe40007ffe0ff */
[C---:B------:R-:W-:Y:S01]  /*06d0*/  LEA R8, R9.reuse, R8, 0x2 ;  /* 0x0000000809087211 */ /* 0x040fe200078e10ff */
[----:B------:R-:W-:Y:S01]  /*06e0*/  IMAD R10, R9, 0x4, R10 ;  /* 0x00000004090a7824 */ /* 0x000fe200078e020a */
[----:B------:R-:W-:-:S02]  /*06f0*/  ISETP.GE.U32.AND P0, PT, R5, R0, PT ;  /* 0x000000000500720c */ /* 0x000fc40003f06070 */
[C---:B------:R-:W-:Y:S02]  /*0700*/  LEA R11, R9.reuse, R11, 0x2 ;  /* 0x0000000b090b7211 */ /* 0x040fe400078e10ff */
[----:B------:R-:W-:Y:S02]  /*0710*/  LEA R4, R9, R4, 0x2 ;  /* 0x0000000409047211 */ /* 0x000fe400078e10ff */
[----:B---3--:R-:W-:-:S05]  /*0720*/  PRMT R23, R14, 0x7710, RZ ;  /* 0x000077100e177816 */ /* 0x008fca00000000ff */
[----:B------:R2:W-:Y:S02]  /*0730*/  STG.E.U16 desc[UR6][R16.64], R23 ;  /* 0x0000001710007986 */ /* 0x0005e4000c101506 */
[----:B------:R-:W-:Y:S05]  /*0740*/  @!P0 BRA `(.L_x_376) ;  /* 0xfffffffc00888947 */ /* 0x000fea000383ffff */
[----:B------:R-:W-:Y:S05]  /*0750*/  EXIT ;  /* 0x000000000000794d */ /* 0x000fea0003800000 */
.L_x_377:
        /* <DEDUP_REMOVED lines=10> */
.L_x_1057:


//--------------------- .text._ZN2at6native40_GLOBAL__N__2351210d_8_Shape_cu_49f7391c35CatArrayBatchedCopy_alignedK_contigINS1_10OpaqueTypeILj2EEEjLi1ELi64ELi64ELi16EEEvPT_NS1_25CatArrInputTensorMetadataIS5_T0_XT2_EXT3_EEENS1_16TensorSizeStrideIS8_Lj4EEEiS8_ --------------------------
	.section	.text._ZN2at6native40_GLOBAL__N__2351210d_8_Shape_cu_49f7391c35CatArrayBatchedCopy_alignedK_contigINS1_10OpaqueTypeILj2EEEjLi1ELi64ELi64ELi16EEEvPT_NS1_25CatArrInputTensorMetadataIS5_T0_XT2_EXT3_EEENS1_16TensorSizeStrideIS8_Lj4EEEiS8_,"ax",@progbits
	.align	128
.text._ZN2at6native40_GLOBAL__N__2351210d_8_Shape_cu_49f7391c35CatArrayBatchedCopy_alignedK_contigINS1_10OpaqueTypeILj2EEEjLi1ELi64ELi64ELi16EEEvPT_NS1_25CatArrInputTensorMetadataIS5_T0_XT2_EXT3_EEENS1_16TensorSizeStrideIS8_Lj4EEEiS8_:
        .type           _ZN2at6native40_GLOBAL__N__2351210d_8_Shape_cu_49f7391c35CatArrayBatchedCopy_alignedK_contigINS1_10OpaqueTypeILj2EEEjLi1ELi64ELi64ELi16EEEvPT_NS1_25CatArrInputTensorMetadataIS5_T0_XT2_EXT3_EEENS1_16TensorSizeStrideIS8_Lj4EEEiS8_,@function
        .size           _ZN2at6native40_GLOBAL__N__2351210d_8_Shape_cu_49f7391c35CatArrayBatchedCopy_alignedK_contigINS1_10OpaqueTypeILj2EEEjLi1ELi64ELi64ELi16EEEvPT_NS1_25CatArrInputTensorMetadataIS5_T0_XT2_EXT3_EEENS1_16TensorSizeStrideIS8_Lj4EEEiS8_,(.L_x_1058 - _ZN2at6native40_GLOBAL__N__2351210d_8_Shape_cu_49f7391c35CatArrayBatchedCopy_alignedK_contigINS1_10OpaqueTypeILj2EEEjLi1ELi64ELi64ELi16EEEvPT_NS1_25CatArrInputTensorMetadataIS5_T0_XT2_EXT3_EEENS1_16TensorSizeStrideIS8_Lj4EEEiS8_)
        .other          _ZN2at6native40_GLOBAL__N__2351210d_8_Shape_cu_49f7391c35CatArrayBatchedCopy_alignedK_contigINS1_10OpaqueTypeILj2EEEjLi1ELi64ELi64ELi16EEEvPT_NS1_25CatArrInputTensorMetadataIS5_T0_XT2_EXT3_EEENS1_16TensorSizeStrideIS8_Lj4EEEiS8_,@"STO_CUDA_ENTRY STV_DEFAULT"
_ZN2at6native40_GLOBAL__N__2351210d_8_Shape_cu_49f7391c35CatArrayBatchedCopy_alignedK_contigINS1_10OpaqueTypeILj2EEEjLi1ELi64ELi64ELi16EEEvPT_NS1_25CatArrInputTensorMetadataIS5_T0_XT2_EXT3_EEENS1_16TensorSizeStrideIS8_Lj4EEEiS8_:
        /* <DEDUP_REMOVED lines=14> */
[----:B------:R-:W-:Y:S01]  /*00e0*/  ULDC UR5, c[0x0][0xf7c] ;  /* 0x0003df0000057ab9 */ /* 0x000fe20000000800 */
[----:B------:R-:W-:Y:S01]  /*00f0*/  IMAD.SHL.U32 R2, R5, 0x8, RZ ;  /* 0x0000000805027824 */ /* 0x000fe200078e00ff */
[----:B------:R-:W-:Y:S01]  /*0100*/  ULDC.64 UR6, c[0x0][0x208] ;  /* 0x0000820000067ab9 */ /* 0x000fe20000000a00 */
[----:B------:R-:W-:Y:S01]  /*0110*/  ULDC UR8, c[0x0][0xf68] ;  /* 0x0003da0000087ab9 */ /* 0x000fe20000000800 */
[----:B------:R-:W-:Y:S01]  /*0120*/  ISETP.GT.U32.AND P0, PT, R3, R0, PT ;  /* 0x000000000300720c */ /* 0x000fe20003f04070 */
[----:B------:R-:W-:Y:S02]  /*0130*/  BSSY B0, `(.L_x_378) ;  /* 0x0000044000007945 */ /* 0x000fe40003800000 */
[----:B------:R-:W1:Y:S01]  /*0140*/  LDC.64 R2, c[0x0][R2+0x218] ;  /* 0x0000860002027b82 */ /* 0x000e620000000a00 */
[----:B0-----:R-:W-:-:S09]  /*0150*/  IMAD R11, R11, UR5, RZ ;  /* 0x000000050b0b7c24 */ /* 0x001fd2000f8e02ff */
[----:B------:R-:W-:Y:S05]  /*0160*/  @P0 BRA `(.L_x_379) ;  /* 0x0000000400000947 */ /* 0x000fea0003800000 */
[----:B------:R-:W0:Y:S08]  /*0170*/  LDC R10, c[0x0][0xc] ;  /* 0x00000300ff0a7b82 */ /* 0x000e300000000800 */
[----:B------:R-:W2:Y:S01]  /*0180*/  LDC.64 R8, c[0x0][0x210] ;  /* 0x00008400ff087b82 */ /* 0x000ea20000000a00 */
[----:B0-----:R-:W-:-:S07]  /*0190*/  IMAD R10, R10, UR4, RZ ;  /* 0x000000040a0a7c24 */ /* 0x001fce000f8e02ff */
.L_x_380:
[----:B-1-3--:R-:W-:-:S06]  /*01a0*/  IMAD.WIDE.U32 R4, R13, 0x2, R2 ;  /* 0x000000020d047825 */ /* 0x00afcc00078e0002 */
[----:B------:R-:W3:Y:S01]  /*01b0*/  LDG.E.128 R4, desc[UR6][R4.64] ;  /* 0x0000000604047981 */ /* 0x000ee2000c1e1d00 */
[----:B------:R-:W-:Y:S02]  /*01c0*/  IMAD R15, R13, UR8, R11 ;  /* 0x000000080d0f7c24 */ /* 0x000fe4000f8e020b */
[----:B------:R-:W-:-:S03]  /*01d0*/  IMAD R13, R10, 0x8, R13 ;  /* 0x000000080a0d7824 */ /* 0x000fc600078e020d */
[C---:B------:R-:W-:Y:S01]  /*01e0*/  IADD3 R25, R15.reuse, UR8, RZ ;  /* 0x000000080f197c10 */ /* 0x040fe2000fffe0ff */
[----:B--2---:R-:W-:-:S03]  /*01f0*/  IMAD.WIDE.U32 R14, R15, 0x2, R8 ;  /* 0x000000020f0e7825 */ /* 0x004fc600078e0008 */
[C---:B------:R-:W-:Y:S01]  /*0200*/  IADD3 R27, R25.reuse, UR8, RZ ;  /* 0x00000008191b7c10 */ /* 0x040fe2000fffe0ff */
[----:B------:R-:W-:Y:S01]  /*0210*/  IMAD.WIDE.U32 R24, R25, 0x2, R8 ;  /* 0x0000000219187825 */ /* 0x000fe200078e0008 */
[C---:B---3--:R-:W-:Y:S02]  /*0220*/  LOP3.LUT R17, R4.reuse, 0xffff, RZ, 0xc0, !PT ;  /* 0x0000ffff04117812 */ /* 0x048fe400078ec0ff */
[----:B------:R-:W-:Y:S02]  /*0230*/  LOP3.LUT R22, R5, 0xffff, RZ, 0xc0, !PT ;  /* 0x0000ffff05167812 */ /* 0x000fe400078ec0ff */
[----:B------:R-:W-:Y:S02]  /*0240*/  SHF.R.U32.HI R17, RZ, 0x8, R17 ;  /* 0x00000008ff117819 */ /* 0x000fe40000011611 */
[----:B------:R-:W-:Y:S02]  /*0250*/  PRMT R28, R4, 0x7632, R28 ;  /* 0x00007632041c7816 */ /* 0x000fe4000000001c */
[----:B------:R-:W-:-:S02]  /*0260*/  PRMT R17, R17, 0x7604, R4 ;  /* 0x0000760411117816 */ /* 0x000fc40000000004 */
[----:B------:R-:W-:Y:S02]  /*0270*/  PRMT R16, R4, 0x7732, RZ ;  /* 0x0000773204107816 */ /* 0x000fe400000000ff */
[----:B------:R-:W-:Y:S01]  /*0280*/  SHF.R.U32.HI R22, RZ, 0x8, R22 ;  /* 0x00000008ff167819 */ /* 0x000fe20000011616 */
[----:B------:R0:W-:Y:S01]  /*0290*/  STG.E.U16 desc[UR6][R14.64], R17 ;  /* 0x000000110e007986 */ /* 0x0001e2000c101506 */
[----:B------:R-:W-:Y:S02]  /*02a0*/  LOP3.LUT R4, R7, 0xffff, RZ, 0xc0, !PT ;  /* 0x0000ffff07047812 */ /* 0x000fe400078ec0ff */
[C---:B------:R-:W-:Y:S02]  /*02b0*/  PRMT R29, R5.reuse, 0x7632, R29 ;  /* 0x00007632051d7816 */ /* 0x040fe4000000001d */
[----:B------:R-:W-:Y:S02]  /*02c0*/  PRMT R22, R22, 0x7604, R5 ;  /* 0x0000760416167816 */ /* 0x000fe40000000005 */
[----:B------:R-:W-:Y:S01]  /*02d0*/  PRMT R18, R5, 0x7732, RZ ;  /* 0x0000773205127816 */ /* 0x000fe200000000ff */
[----:B------:R-:W-:Y:S01]  /*02e0*/  IMAD.MOV.U32 R5, RZ, RZ, R16 ;  /* 0x000000ffff057224 */ /* 0x000fe200078e0010 */
[----:B------:R-:W-:-:S02]  /*02f0*/  SHF.R.U32.HI R4, RZ, 0x8, R4 ;  /* 0x00000008ff047819 */ /* 0x000fc40000011604 */
[C---:B------:R-:W-:Y:S01]  /*0300*/  PRMT R20, R7.reuse, 0x7632, R20 ;  /* 0x0000763207147816 */ /* 0x040fe20000000014 */
[----:B------:R-:W-:Y:S01]  /*0310*/  IMAD.MOV.U32 R16, RZ, RZ, R18 ;  /* 0x000000ffff107224 */ /* 0x000fe200078e0012 */
[----:B------:R-:W-:Y:S02]  /*0320*/  PRMT R23, R4, 0x7604, R7 ;  /* 0x0000760404177816 */ /* 0x000fe40000000007 */
[----:B------:R-:W-:Y:S02]  /*0330*/  PRMT R4, R7, 0x7732, RZ ;  /* 0x0000773207047816 */ /* 0x000fe400000000ff */
[----:B------:R-:W-:Y:S01]  /*0340*/  SHF.R.U32.HI R7, RZ, 0x8, R5 ;  /* 0x00000008ff077819 */ /* 0x000fe20000011605 */
[C---:B------:R-:W-:Y:S01]  /*0350*/  VIADD R5, R27.reuse, UR8 ;  /* 0x000000081b057c36 */ /* 0x040fe20008000000 */
[----:B------:R-:W-:Y:S01]  /*0360*/  LOP3.LUT R21, R6, 0xffff, RZ, 0xc0, !PT ;  /* 0x0000ffff06157812 */ /* 0x000fe200078ec0ff */
[----:B------:R-:W-:Y:S01]  /*0370*/  IMAD.WIDE.U32 R26, R27, 0x2, R8 ;  /* 0x000000021b1a7825 */ /* 0x000fe200078e0008 */
[----:B------:R-:W-:-:S02]  /*0380*/  PRMT R28, R7, 0x7604, R28 ;  /* 0x00007604071c7816 */ /* 0x000fc4000000001c */
[----:B------:R-:W-:Y:S01]  /*0390*/  SHF.R.U32.HI R21, RZ, 0x8, R21 ;  /* 0x00000008ff157819 */ /* 0x000fe20000011615 */
[----:B------:R-:W-:Y:S01]  /*03a0*/  VIADD R7, R5, UR8 ;  /* 0x0000000805077c36 */ /* 0x000fe20008000000 */
[----:B------:R-:W-:Y:S01]  /*03b0*/  SHF.R.U32.HI R16, RZ, 0x8, R16 ;  /* 0x00000008ff107819 */ /* 0x000fe20000011610 */
[----:B------:R1:W-:Y:S01]  /*03c0*/  STG.E.U16 desc[UR6][R24.64], R28 ;  /* 0x0000001c18007986 */ /* 0x0003e2000c101506 */
[C---:B------:R-:W-:Y:S01]  /*03d0*/  PRMT R12, R6.reuse, 0x7632, R12 ;  /* 0x00007632060c7816 */ /* 0x040fe2000000000c */
[----:B------:R-:W-:Y:S01]  /*03e0*/  VIADD R19, R7, UR8 ;  /* 0x0000000807137c36 */ /* 0x000fe20008000000 */
[----:B------:R-:W-:Y:S01]  /*03f0*/  PRMT R21, R21, 0x7604, R6 ;  /* 0x0000760415157816 */ /* 0x000fe20000000006 */
[----:B------:R3:W-:Y:S01]  /*0400*/  STG.E.U16 desc[UR6][R26.64], R22 ;  /* 0x000000161a007986 */ /* 0x0007e2000c101506 */
[----:B------:R-:W-:Y:S01]  /*0410*/  PRMT R6, R6, 0x7732, RZ ;  /* 0x0000773206067816 */ /* 0x000fe200000000ff */
[C---:B0-----:R-:W-:Y:S01]  /*0420*/  VIADD R17, R19.reuse, UR8 ;  /* 0x0000000813117c36 */ /* 0x041fe20008000000 */
[----:B------:R-:W-:Y:S01]  /*0430*/  PRMT R29, R16, 0x7604, R29 ;  /* 0x00007604101d7816 */ /* 0x000fe2000000001d */
[----:B------:R-:W-:Y:S01]  /*0440*/  IMAD.WIDE.U32 R14, R19, 0x2, R8 ;  /* 0x00000002130e7825 */ /* 0x000fe200078e0008 */
[----:B------:R-:W-:-:S02]  /*0450*/  MOV R16, R4 ;  /* 0x0000000400107202 */ /* 0x000fc40000000f00 */
[----:B------:R-:W-:Y:S01]  /*0460*/  SHF.R.U32.HI R4, RZ, 0x8, R6 ;  /* 0x00000008ff047819 */ /* 0x000fe20000011606 */
[----:B-1----:R-:W-:Y:S01]  /*0470*/  VIADD R25, R13, 0x8 ;  /* 0x000000080d197836 */ /* 0x002fe20000000000 */
[----:B------:R-:W-:Y:S02]  /*0480*/  SHF.R.U32.HI R6, RZ, 0x8, R16 ;  /* 0x00000008ff067819 */ /* 0x000fe40000011610 */
[----:B------:R-:W-:Y:S01]  /*0490*/  PRMT R12, R4, 0x7604, R12 ;  /* 0x00007604040c7816 */ /* 0x000fe2000000000c */
[----:B------:R-:W-:Y:S01]  /*04a0*/  IMAD.WIDE.U32 R4, R5, 0x2, R8 ;  /* 0x0000000205047825 */ /* 0x000fe200078e0008 */
[----:B------:R-:W-:Y:S02]  /*04b0*/  IADD3 R18, R17, UR8, RZ ;  /* 0x0000000811127c10 */ /* 0x000fe4000fffe0ff */
[----:B------:R-:W-:Y:S01]  /*04c0*/  PRMT R20, R6, 0x7604, R20 ;  /* 0x0000760406147816 */ /* 0x000fe20000000014 */
[----:B------:R-:W-:Y:S01]  /*04d0*/  IMAD.WIDE.U32 R6, R7, 0x2, R8 ;  /* 0x0000000207067825 */ /* 0x000fe200078e0008 */
[----:B------:R3:W-:Y:S01]  /*04e0*/  STG.E.U16 desc[UR6][R4.64], R29 ;  /* 0x0000001d04007986 */ /* 0x0007e2000c101506 */
[----:B------:R-:W-:-:S02]  /*04f0*/  ISETP.GT.U32.AND P0, PT, R25, R0, PT ;  /* 0x000000001900720c */ /* 0x000fc40003f04070 */
[--C-:B------:R-:W-:Y:S01]  /*0500*/  IMAD.WIDE.U32 R16, R17, 0x2, R8.reuse ;  /* 0x0000000211107825 */ /* 0x100fe200078e0008 */
[----:B------:R3:W-:Y:S03]  /*0510*/  STG.E.U16 desc[UR6][R6.64], R21 ;  /* 0x0000001506007986 */ /* 0x0007e6000c101506 */
[----:B------:R-:W-:Y:S01]  /*0520*/  IMAD.WIDE.U32 R18, R18, 0x2, R8 ;  /* 0x0000000212127825 */ /* 0x000fe200078e0008 */
[----:B------:R3:W-:Y:S04]  /*0530*/  STG.E.U16 desc[UR6][R14.64], R12 ;  /* 0x0000000c0e007986 */ /* 0x0007e8000c101506 */
[----:B------:R3:W-:Y:S04]  /*0540*/  STG.E.U16 desc[UR6][R16.64], R23 ;  /* 0x0000001710007986 */ /* 0x0007e8000c101506 */
[----:B------:R3:W-:Y:S01]  /*0550*/  STG.E.U16 desc[UR6][R18.64], R20 ;  /* 0x0000001412007986 */ /* 0x0007e2000c101506 */
[----:B------:R-:W-:Y:S05]  /*0560*/  @!P0 BRA `(.L_x_380) ;  /* 0xfffffffc000c8947 */ /* 0x000fea000383ffff */
.L_x_379:
[----:B------:R-:W-:Y:S05]  /*0570*/  BSYNC B0 ;  /* 0x0000000000007941 */ /* 0x000fea0003800000 */
.L_x_378:
[----:B------:R-:W-:-:S13]  /*0580*/  ISETP.GT.U32.AND P0, PT, R0, R13, PT ;  /* 0x0000000d0000720c */ /* 0x000fda0003f04070 */
[----:B------:R-:W-:Y:S05]  /*0590*/  @!P0 EXIT ;  /* 0x000000000000894d */ /* 0x000fea0003800000 */
[----:B---3--:R-:W-:Y:S01]  /*05a0*/  IADD3 R4, R0, -R13, RZ ;  /* 0x8000000d00047210 */ /* 0x008fe20007ffe0ff */
[----:B------:R-:W-:Y:S01]  /*05b0*/  BSSY B0, `(.L_x_381) ;  /* 0x0000018000007945 */ /* 0x000fe20003800000 */
[----:B------:R-:W-:Y:S02]  /*05c0*/  IMAD.MOV.U32 R7, RZ, RZ, R13 ;  /* 0x000000ffff077224 */ /* 0x000fe400078e000d */
[----:B------:R-:W-:-:S13]  /*05d0*/  LOP3.LUT P0, R8, R4, 0x3, RZ, 0xc0, !PT ;  /* 0x0000000304087812 */ /* 0x000fda000780c0ff */
[----:B------:R-:W-:Y:S05]  /*05e0*/  @!P0 BRA `(.L_x_382) ;  /* 0x0000000000508947 */ /* 0x000fea0003800000 */
[----:B------:R-:W0:Y:S01]  /*05f0*/  LDC R16, c[0x0][0xf68] ;  /* 0x0003da00ff107b82 */ /* 0x000e220000000800 */
[----:B-1----:R-:W-:-:S04]  /*0600*/  IMAD.WIDE.U32 R6, R13, 0x2, R2 ;  /* 0x000000020d067825 */ /* 0x002fc800078e0002 */
[----:B------:R-:W-:Y:S01]  /*0610*/  IMAD.MOV.U32 R12, RZ, RZ, R6 ;  /* 0x000000ffff0c7224 */ /* 0x000fe200078e0006 */
[----:B------:R-:W-:Y:S01]  /*0620*/  MOV R15, R7 ;  /* 0x00000007000f7202 */ /* 0x000fe20000000f00 */
[----:B------:R-:W-:Y:S01]  /*0630*/  IMAD.MOV.U32 R6, RZ, RZ, R8 ;  /* 0x000000ffff067224 */ /* 0x000fe200078e0008 */
[----:B------:R-:W1:Y:S01]  /*0640*/  LDC.64 R4, c[0x0][0x210] ;  /* 0x00008400ff047b82 */ /* 0x000e620000000a00 */
[----:B------:R-:W-:Y:S02]  /*0650*/  IMAD.MOV.U32 R7, RZ, RZ, R13 ;  /* 0x000000ffff077224 */ /* 0x000fe400078e000d */
[----:B0-----:R-:W-:-:S07]  /*0660*/  IMAD R17, R13, R16, R11 ;  /* 0x000000100d117224 */ /* 0x001fce00078e020b */
.L_x_383:
[----:B------:R-:W-:-:S05]  /*0670*/  MOV R14, R12 ;  /* 0x0000000c000e7202 */ /* 0x000fca0000000f00 */
[----:B0-----:R0:W2:Y:S01]  /*0680*/  LDG.E.U16 R10, desc[UR6][R14.64] ;  /* 0x000000060e0a7981 */ /* 0x0010a2000c1e1500 */
[C---:B-1----:R-:W-:Y:S01]  /*0690*/  IMAD.WIDE.U32 R8, R17.reuse, 0x2, R4 ;  /* 0x0000000211087825 */ /* 0x042fe200078e0004 */
[----:B------:R-:W-:Y:S02]  /*06a0*/  IADD3 R12, P1, R12, 0x2, RZ ;  /* 0x000000020c0c7810 */ /* 0x000fe40007f3e0ff */
[----:B------:R-:W-:Y:S01]  /*06b0*/  IADD3 R17, R17, R16, RZ ;  /* 0x0000001011117210 */ /* 0x000fe20007ffe0ff */
[----:B------:R-:W-:Y:S02]  /*06c0*/  VIADD R6, R6, 0xffffffff ;  /* 0xffffffff06067836 */ /* 0x000fe40000000000 */
[----:B------:R-:W-:-:S03]  /*06d0*/  VIADD R7, R7, 0x1 ;  /* 0x0000000107077836 */ /* 0x000fc60000000000 */
[----:B------:R-:W-:Y:S01]  /*06e0*/  ISETP.NE.AND P0, PT, R6, RZ, PT ;  /* 0x000000ff0600720c */ /* 0x000fe20003f05270 */
[----:B0-----:R-:W-:Y:S01]  /*06f0*/  IMAD.X R15, RZ, RZ, R15, P1 ;  /* 0x000000ffff0f7224 */ /* 0x001fe200008e060f */
[----:B--2---:R-:W-:-:S05]  /*0700*/  PRMT R19, R10, 0x7710, RZ ;  /* 0x000077100a137816 */ /* 0x004fca00000000ff */
[----:B------:R0:W-:Y:S06]  /*0710*/  STG.E.U16 desc[UR6][R8.64], R19 ;  /* 0x0000001308007986 */ /* 0x0001ec000c101506 */
[----:B------:R-:W-:Y:S05]  /*0720*/  @P0 BRA `(.L_x_383) ;  /* 0xfffffffc00d00947 */ /* 0x000fea000383ffff */
.L_x_382:
[----:B------:R-:W-:Y:S05]  /*0730*/  BSYNC B0 ;  /* 0x0000000000007941 */ /* 0x000fea0003800000 */
.L_x_381:
[----:B------:R-:W-:-:S05]  /*0740*/  LOP3.LUT R5, RZ, R13, RZ, 0x33, !PT ;  /* 0x0000000dff057212 */ /* 0x000fca00078e33ff */
[----:B------:R-:W-:-:S05]  /*0750*/  IMAD.IADD R5, R0, 0x1, R5 ;  /* 0x0000000100057824 */ /* 0x000fca00078e0205 */
[----:B------:R-:W-:-:S13]  /*0760*/  ISETP.GE.U32.AND P0, PT, R5, 0x3, PT ;  /* 0x000000030500780c */ /* 0x000fda0003f06070 */
[----:B------:R-:W-:Y:S05]  /*0770*/  @!P0 EXIT ;  /* 0x000000000000894d */ /* 0x000fea0003800000 */
[----:B------:R-:W2:Y:S01]  /*0780*/  LDC R6, c[0x0][0xf68] ;  /* 0x0003da00ff067b82 */ /* 0x000ea20000000800 */
[C---:B0-----:R-:W-:Y:S01]  /*0790*/  IADD3 R9, R7.reuse, 0x1, RZ ;  /* 0x0000000107097810 */ /* 0x041fe20007ffe0ff */
[C---:B------:R-:W-:Y:S02]  /*07a0*/  VIADD R13, R7.reuse, 0x2 ;  /* 0x00000002070d7836 */ /* 0x040fe40000000000 */
[----:B------:R-:W-:-:S04]  /*07b0*/  VIADD R15, R7, 0x3 ;  /* 0x00000003070f7836 */ /* 0x000fc80000000000 */
[----:B------:R-:W0:Y:S01]  /*07c0*/  LDC.64 R4, c[0x0][0x210] ;  /* 0x00008400ff047b82 */ /* 0x000e220000000a00 */
[-CC-:B--2---:R-:W-:Y:S02]  /*07d0*/  IMAD R9, R9, R6.reuse, R11.reuse ;  /* 0x0000000609097224 */ /* 0x184fe400078e020b */
[-CC-:B------:R-:W-:Y:S02]  /*07e0*/  IMAD R13, R13, R6.reuse, R11.reuse ;  /* 0x000000060d0d7224 */ /* 0x180fe400078e020b */
[-CC-:B------:R-:W-:Y:S02]  /*07f0*/  IMAD R15, R15, R6.reuse, R11.reuse ;  /* 0x000000060f0f7224 */ /* 0x180fe400078e020b */
[----:B------:R-:W-:-:S07]  /*0800*/  IMAD R11, R7, R6, R11 ;  /* 0x00000006070b7224 */ /* 0x000fce00078e020b */
.L_x_384:
        /* <DEDUP_REMOVED lines=8> */
[----:B------:R-:W-:Y:S02]  /*0890*/  VIADD R25, R7, 0x2 ;  /* 0x0000000207197836 */ /* 0x000fe40000000000 */
        /* <DEDUP_REMOVED lines=14> */
[C---:B------:R-:W-:Y:S01]  /*0980*/  IMAD R9, R6.reuse, 0x4, R9 ;  /* 0x0000000406097824 */ /* 0x040fe200078e0209 */
[----:B------:R-:W-:Y:S01]  /*0990*/  ISETP.GE.U32.AND P0, PT, R7, R0, PT ;  /* 0x000000000700720c */ /* 0x000fe20003f06070 */
[C---:B------:R-:W-:Y:S01]  /*09a0*/  IMAD R15, R6.reuse, 0x4, R15 ;  /* 0x00000004060f7824 */ /* 0x040fe200078e020f */
[----:B------:R-:W-:-:S02]  /*09b0*/  LEA R11, R6, R11, 0x2 ;  /* 0x0000000b060b7211 */ /* 0x000fc400078e10ff */
[----:B---3--:R-:W-:-:S05]  /*09c0*/  PRMT R27, R18, 0x7710, RZ ;  /* 0x00007710121b7816 */ /* 0x008fca00000000ff */
[----:B------:R2:W-:Y:S04]  /*09d0*/  STG.E.U16 desc[UR6][R20.64], R27 ;  /* 0x0000001b14007986 */ /* 0x0005e8000c101506 */
[----:B------:R-:W-:Y:S05]  /*09e0*/  @!P0 BRA `(.L_x_384) ;  /* 0xfffffffc00888947 */ /* 0x000fea000383ffff */
[----:B------:R-:W-:Y:S05]  /*09f0*/  EXIT ;  /* 0x000000000000794d */ /* 0x000fea0003800000 */
.L_x_385:
        /* <DEDUP_REMOVED lines=16> */
.L_x_1058:


//--------------------- .text._ZN2at6native40_GLOBAL__N__2351210d_8_Shape_cu_49f7391c30CatArrayBatchedCopy_vectorizedINS1_10OpaqueTypeILj2EEEjLi1ELi64ELi64ELi16ELi8EEEvPcNS1_25CatArrInputTensorMetadataIT_T0_XT2_EXT3_EEENS1_16TensorSizeStrideIS8_Lj4EEEiS8_ --------------------------
	.section	.text._ZN2at6native40_GLOBAL__N__2351210d_8_Shape_cu_49f7391c30CatArrayBatchedCopy_vectorizedINS1_10OpaqueTypeILj2EEEjLi1ELi64ELi64ELi16ELi8EEEvPcNS1_25CatArrInputTensorMetadataIT_T0_XT2_EXT3_EEENS1_16TensorSizeStrideIS8_Lj4EEEiS8_,"ax",@progbits
	.align	128
.text._ZN2at6native40_GLOBAL__N__2351210d_8_Shape_cu_49f7391c30CatArrayBatchedCopy_vectorizedINS1_10OpaqueTypeILj2EEEjLi1ELi64ELi64ELi16ELi8EEEvPcNS1_25CatArrInputTensorMetadataIT_T0_XT2_EXT3_EEENS1_16TensorSizeStrideIS8_Lj4EEEiS8_:
        .type           _ZN2at6native40_GLOBAL__N__2351210d_8_Shape_cu_49f7391c30CatArrayBatchedCopy_vectorizedINS1_10OpaqueTypeILj2EEEjLi1ELi64ELi64ELi16ELi8EEEvPcNS1_25CatArrInputTensorMetadataIT_T0_XT2_EXT3_EEENS1_16TensorSizeStrideIS8_Lj4EEEiS8_,@function
        .size           _ZN2at6native40_GLOBAL__N__2351210d_8_Shape_cu_49f7391c30CatArrayBatchedCopy_vectorizedINS1_10OpaqueTypeILj2EEEjLi1ELi64ELi64ELi16ELi8EEEvPcNS1_25CatArrInputTensorMetadataIT_T0_XT2_EXT3_EEENS1_16TensorSizeStrideIS8_Lj4EEEiS8_,(.L_x_1059 - _ZN2at6native40_GLOBAL__N__2351210d_8_Shape_cu_49f7391c30CatArrayBatchedCopy_vectorizedINS1_10OpaqueTypeILj2EEEjLi1ELi64ELi64ELi16ELi8EEEvPcNS1_25CatArrInputTensorMetadataIT_T0_XT2_EXT3_EEENS1_16TensorSizeStrideIS8_Lj4EEEiS8_)
        .other          _ZN2at6native40_GLOBAL__N__2351210d_8_Shape_cu_49f7391c30CatArrayBatchedCopy_vectorizedINS1_10OpaqueTypeILj2EEEjLi1ELi64ELi64ELi16ELi8EEEvPcNS1_25CatArrInputTensorMetadataIT_T0_XT2_EXT3_EEENS1_16TensorSizeStrideIS8_Lj4EEEiS8_,@"STO_CUDA_ENTRY STV_DEFAULT"
_ZN2at6native40_GLOBAL__N__2351210d_8_Shape_cu_49f7391c30CatArrayBatchedCopy_vectorizedINS1_10OpaqueTypeILj2EEEjLi1ELi64ELi64ELi16ELi8EEEvPcNS1_25CatArrInputTensorMetadataIT_T0_XT2_EXT3_EEENS1_16TensorSizeStrideIS8_Lj4EEEiS8_:
        /* <DEDUP_REMOVED lines=22> */
.L_x_386:
        /* <DEDUP_REMOVED lines=12> */
.L_x_387:
        /* <DEDUP_REMOVED lines=14> */
.L_x_1059:


//--------------------- .text._ZN2at6native40_GLOBAL__N__2351210d_8_Shape_cu_49f7391c19CatArrayBatchedCopyINS1_10OpaqueTypeILj1EEEjLi4ELi64ELi64EEEvPT_NS1_25CatArrInputTensorMetadataIS5_T0_XT2_EXT3_EEENS1_16TensorSizeStrideIS8_Lj4EEEiS8_ --------------------------
	.section	.text._ZN2at6native40_GLOBAL__N__2351210d_8_Shape_cu_49f7391c19CatArrayBatchedCopyINS1_10OpaqueTypeILj1EEEjLi4ELi64ELi64EEEvPT_NS1_25CatArrInputTensorMetadataIS5_T0_XT2_EXT3_EEENS1_16TensorSizeStrideIS8_Lj4EEEiS8_,"ax",@progbits
	.align	128
.text._ZN2at6native40_GLOBAL__N__2351210d_8_Shape_cu_49f7391c19CatArrayBatchedCopyINS1_10OpaqueTypeILj1EEEjLi4ELi64ELi64EEEvPT_NS1_25CatArrInputTensorMetadataIS5_T0_XT2_EXT3_EEENS1_16TensorSizeStrideIS8_Lj4EEEiS8_:
        .type           _ZN2at6native40_GLOBAL__N__2351210d_8_Shape_cu_49f7391c19CatArrayBatchedCopyINS1_10OpaqueTypeILj1EEEjLi4ELi64ELi64EEEvPT_NS1_25CatArrInputTensorMetadataIS5_T0_XT2_EXT3_EEENS1_16TensorSizeStrideIS8_Lj4EEEiS8_,@function
        .size           _ZN2at6native40_GLOBAL__N__2351210d_8_Shape_cu_49f7391c19CatArrayBatchedCopyINS1_10OpaqueTypeILj1EEEjLi4ELi64ELi64EEEvPT_NS1_25CatArrInputTensorMetadataIS5_T0_XT2_EXT3_EEENS1_16TensorSizeStrideIS8_Lj4EEEiS8_,(.L_x_1060 - _ZN2at6native40_GLOBAL__N__2351210d_8_Shape_cu_49f7391c19CatArrayBatchedCopyINS1_10OpaqueTypeILj1EEEjLi4ELi64ELi64EEEvPT_NS1_25CatArrInputTensorMetadataIS5_T0_XT2_EXT3_EEENS1_16TensorSizeStrideIS8_Lj4EEEiS8_)
        .other          _ZN2at6native40_GLOBAL__N__2351210d_8_Shape_cu_49f7391c19CatArrayBatchedCopyINS1_10OpaqueTypeILj1EEEjLi4ELi64ELi64EEEvPT_NS1_25CatArrInputTensorMetadataIS5_T0_XT2_EXT3_EEENS1_16TensorSizeStrideIS8_Lj4EEEiS8_,@"STO_CUDA_ENTRY STV_DEFAULT"
_ZN2at6native40_GLOBAL__N__2351210d_8_Shape_cu_49f7391c19CatArrayBatchedCopyINS1_10OpaqueTypeILj1EEEjLi4ELi64ELi64EEEvPT_NS1_25CatArrInputTensorMetadataIS5_T0_XT2_EXT3_EEENS1_16TensorSizeStrideIS8_Lj4EEEiS8_:
        /* <DEDUP_REMOVED lines=37> */
[----:B------:R-:W-:Y:S01]  /*0250*/  ULDC.64 UR12, c[0x0][0xf70] ;  /* 0x0003dc00000c7ab9 */ /* 0x000fe20000000a00 */
        /* <DEDUP_REMOVED lines=9> */
[----:B0-----:R-:W-:-:S02]  /*02f0*/  IADD3 R4, R2, 0xffffffe, RZ ;  /* 0x0ffffffe02047810 */ /* 0x001fc40007ffe0ff */
[----:B------:R-:W0:Y:S05]  /*0300*/  LDC R2, c[0x0][0xf7c] ;  /* 0x0003df00ff027b82 */ /* 0x000e2a0000000800 */
[----:B------:R3:W4:Y:S01]  /*0310*/  F2I.FTZ.U32.TRUNC.NTZ R5, R4 ;  /* 0x0000000400057305 */ /* 0x000722000021f000 */
[----:B-1----:R-:W-:-:S07]  /*0320*/  VIADD R6, R3, 0xffffffe ;  /* 0x0ffffffe03067836 */ /* 0x002fce0000000000 */
[----:B------:R1:W5:Y:S01]  /*0330*/  F2I.FTZ.U32.TRUNC.NTZ R7, R6 ;  /* 0x0000000600077305 */ /* 0x000362000021f000 */
[----:B--2---:R-:W-:Y:S01]  /*0340*/  IADD3 R8, R10, 0xffffffe, RZ ;  /* 0x0ffffffe0a087810 */ /* 0x004fe20007ffe0ff */
[----:B---3--:R-:W-:Y:S01]  /*0350*/  HFMA2.MMA R4, -RZ, RZ, 0, 0 ;  /* 0x00000000ff047435 */ /* 0x008fe200000001ff */
[----:B----4-:R-:W-:-:S05]  /*0360*/  IMAD R3, R11, R5, RZ ;  /* 0x000000050b037224 */ /* 0x010fca00078e02ff */
[----:B------:R2:W3:Y:S01]  /*0370*/  F2I.FTZ.U32.TRUNC.NTZ R9, R8 ;  /* 0x0000000800097305 */ /* 0x0004e2000021f000 */
[----:B-1----:R-:W-:-:S03]  /*0380*/  IMAD.MOV.U32 R6, RZ, RZ, RZ ;  /* 0x000000ffff067224 */ /* 0x002fc600078e00ff */
[----:B------:R-:W-:-:S04]  /*0390*/  IMAD.HI.U32 R3, R5, R3, R4 ;  /* 0x0000000305037227 */ /* 0x000fc800078e0004 */
[----:B-----5:R-:W-:Y:S01]  /*03a0*/  IMAD R11, R13, R7, RZ ;  /* 0x000000070d0b7224 */ /* 0x020fe200078e02ff */
[----:B--2---:R-:W-:-:S03]  /*03b0*/  MOV R8, RZ ;  /* 0x000000ff00087202 */ /* 0x004fc60000000f00 */
[----:B------:R-:W-:Y:S01]  /*03c0*/  IMAD.HI.U32 R4, R7, R11, R6 ;  /* 0x0000000b07047227 */ /* 0x000fe200078e0006 */
[----:B------:R-:W-:-:S03]  /*03d0*/  LOP3.LUT R7, RZ, UR8, RZ, 0x33, !PT ;  /* 0x00000008ff077c12 */ /* 0x000fc6000f8e33ff */
[----:B---3--:R-:W-:-:S04]  /*03e0*/  IMAD R5, R15, R9, RZ ;  /* 0x000000090f057224 */ /* 0x008fc800078e02ff */
[----:B------:R-:W-:Y:S01]  /*03f0*/  IMAD.HI.U32 R6, R9, R5, R8 ;  /* 0x0000000509067227 */ /* 0x000fe200078e0008 */
[----:B------:R-:W-:Y:S02]  /*0400*/  LOP3.LUT R8, RZ, UR9, RZ, 0x33, !PT ;  /* 0x00000009ff087c12 */ /* 0x000fe4000f8e33ff */
[----:B------:R-:W-:-:S07]  /*0410*/  LOP3.LUT R5, RZ, UR10, RZ, 0x33, !PT ;  /* 0x0000000aff057c12 */ /* 0x000fce000f8e33ff */
.L_x_390:
[----:B-1----:R-:W-:-:S05]  /*0420*/  IADD3 R10, P3, R0, UR4, RZ ;  /* 0x00000004000a7c10 */ /* 0x002fca000ff7e0ff */
[----:B------:R-:W-:-:S05]  /*0430*/  IMAD.X R11, RZ, RZ, UR5, P3 ;  /* 0x00000005ff0b7e24 */ /* 0x000fca00098e06ff */
[----:B------:R1:W2:Y:S01]  /*0440*/  LDG.E.U8 R9, desc[UR20][R10.64] ;  /* 0x000000140a097981 */ /* 0x0002a2000c1e1100 */
        /* <DEDUP_REMOVED lines=10> */
[----:B-1----:R-:W-:Y:S01]  /*04f0*/  IMAD.MOV R11, RZ, RZ, -R13 ;  /* 0x000000ffff0b7224 */ /* 0x002fe200078e0a0d */
        /* <DEDUP_REMOVED lines=17> */
[----:B------:R-:W-:Y:S01]  /*0610*/  IMAD R10, R11, UR8, R0 ;  /* 0x000000080b0a7c24 */ /* 0x000fe2000f8e0200 */
[----:B------:R-:W-:-:S03]  /*0620*/  IADD3 R0, R0, UR7, RZ ;  /* 0x0000000700007c10 */ /* 0x000fc6000fffe0ff */
[----:B------:R-:W-:-:S04]  /*0630*/  IMAD R10, R10, UR13, RZ ;  /* 0x0000000d0a0a7c24 */ /* 0x000fc8000f8e02ff */
[----:B------:R-:W-:-:S04]  /*0640*/  IMAD R10, R13, UR12, R10 ;  /* 0x0000000c0d0a7c24 */ /* 0x000fc8000f8e020a */
[----:B------:R-:W-:-:S04]  /*0650*/  @P4 IADD3 R12, R12, 0x1, RZ ;  /* 0x000000010c0c4810 */ /* 0x000fc80007ffe0ff */
[----:B------:R-:W-:-:S04]  /*0660*/  SEL R12, R5, R12, !P2 ;  /* 0x0000000c050c7207 */ /* 0x000fc80005000000 */
[----:B------:R-:W-:-:S05]  /*0670*/  IADD3 R14, -R12, RZ, RZ ;  /* 0x000000ff0c0e7210 */ /* 0x000fca0007ffe1ff */
[----:B------:R-:W-:-:S04]  /*0680*/  IMAD R15, R14, UR10, R15 ;  /* 0x0000000a0e0f7c24 */ /* 0x000fc8000f8e020f */
[----:B------:R-:W-:-:S04]  /*0690*/  IMAD R15, R15, UR15, R10 ;  /* 0x0000000f0f0f7c24 */ /* 0x000fc8000f8e020a */
[----:B------:R-:W-:-:S04]  /*06a0*/  IMAD R15, R12, UR14, R15 ;  /* 0x0000000e0c0f7c24 */ /* 0x000fc8000f8e020f */
[----:B0-----:R-:W-:-:S05]  /*06b0*/  IMAD R15, R2, UR6, R15 ;  /* 0x00000006020f7c24 */ /* 0x001fca000f8e020f */
[----:B------:R-:W-:-:S05]  /*06c0*/  IADD3 R10, P3, R15, UR18, RZ ;  /* 0x000000120f0a7c10 */ /* 0x000fca000ff7e0ff */
[----:B------:R-:W-:Y:S01]  /*06d0*/  IMAD.X R11, RZ, RZ, UR19, P3 ;  /* 0x00000013ff0b7e24 */ /* 0x000fe200098e06ff */
[----:B------:R-:W-:-:S04]  /*06e0*/  ISETP.GE.U32.AND P3, PT, R0, UR16, PT ;  /* 0x0000001000007c0c */ /* 0x000fc8000bf66070 */
[----:B--2---:R1:W-:Y:S09]  /*06f0*/  STG.E.U8 desc[UR20][R10.64], R9 ;  /* 0x000000090a007986 */ /* 0x0043f2000c101114 */
[----:B------:R-:W-:Y:S05]  /*0700*/  @!P3 BRA `(.L_x_390) ;  /* 0xfffffffc0044b947 */ /* 0x000fea000383ffff */
[----:B------:R-:W-:Y:S05]  /*0710*/  BSYNC B0 ;  /* 0x0000000000007941 */ /* 0x000fea0003800000 */
.L_x_389:
[----:B------:R-:W-:Y:S05]  /*0720*/  EXIT ;  /* 0x000000000000794d */ /* 0x000fea0003800000 */
.L_x_388:
[----:B------:R-:W0:Y:S01]  /*0730*/  I2F.U32.RP R2, UR8 ;  /* 0x0000000800027d06 */ /* 0x000e220008209000 */
[----:B------:R-:W-:Y:S01]  /*0740*/  ULDC.64 UR12, c[0x0][UR15+0x760] ;  /* 0x0001d8000f0c7abb */ /* 0x000fe20008000a00 */
[----:B------:R-:W-:Y:S01]  /*0750*/  IMAD R15, RZ, RZ, -UR8 ;  /* 0x80000008ff0f7e24 */ /* 0x000fe2000f8e02ff */
[----:B------:R-:W-:Y:S01]  /*0760*/  USEL UR11, UR17, UR13, !UP0 ;  /* 0x0000000d110b7287 */ /* 0x000fe2000c000000 */
[----:B------:R-:W-:Y:S01]  /*0770*/  IADD3 R14, RZ, -UR10, RZ ;  /* 0x8000000aff0e7c10 */ /* 0x000fe2000fffe0ff */
[----:B------:R-:W-:Y:S01]  /*0780*/  USEL UR14, UR17, UR12, !UP1 ;  /* 0x0000000c110e7287 */ /* 0x000fe2000c800000 */
[----:B------:R-:W-:Y:S01]  /*0790*/  BSSY B0, `(.L_x_391) ;  /* 0x0000096000007945 */ /* 0x000fe20003800000 */
[----:B------:R-:W-:Y:S01]  /*07a0*/  ISETP.NE.U32.AND P0, PT, RZ, UR8, PT ;  /* 0x00000008ff007c0c */ /* 0x000fe2000bf05070 */
[----:B------:R-:W1:Y:S01]  /*07b0*/  I2F.U32.RP R3, UR9 ;  /* 0x0000000900037d06 */ /* 0x000e620008209000 */
[----:B------:R-:W-:Y:S01]  /*07c0*/  @UP2 ULDC UR17, c[0x0][UR15+0x75c] ;  /* 0x0001d7000f112abb */ /* 0x000fe20008000800 */
[----:B------:R-:W-:Y:S01]  /*07d0*/  ISETP.NE.U32.AND P1, PT, RZ, UR9, PT ;  /* 0x00000009ff007c0c */ /* 0x000fe2000bf25070 */
[----:B------:R-:W-:Y:S01]  /*07e0*/  IMAD R17, RZ, RZ, -UR14 ;  /* 0x8000000eff117e24 */ /* 0x000fe2000f8e02ff */
[----:B------:R-:W-:Y:S01]  /*07f0*/  ISETP.NE.U32.AND P2, PT, RZ, UR10, PT ;  /* 0x0000000aff007c0c */ /* 0x000fe2000bf45070 */
[----:B------:R-:W-:Y:S01]  /*0800*/  ULDC.64 UR18, c[0x0][UR15+0x768] ;  /* 0x0001da000f127abb */ /* 0x000fe20008000a00 */
[----:B------:R-:W-:Y:S01]  /*0810*/  ISETP.NE.U32.AND P3, PT, RZ, UR11, PT ;  /* 0x0000000bff007c0c */ /* 0x000fe2000bf65070 */
[----:B------:R-:W-:Y:S01]  /*0820*/  ULDC.64 UR12, c[0x0][UR15+0x770] ;  /* 0x0001dc000f0c7abb */ /* 0x000fe20008000a00 */
[----:B------:R-:W-:Y:S01]  /*0830*/  I2F.U32.RP R10, UR10 ;  /* 0x0000000a000a7d06 */ /* 0x000fe20008209000 */
[----:B------:R-:W-:Y:S01]  /*0840*/  ISETP.NE.U32.AND P4, PT, RZ, UR14, PT ;  /* 0x0000000eff007c0c */ /* 0x000fe2000bf85070 */
[----:B------:R-:W-:Y:S01]  /*0850*/  ULDC.64 UR22, c[0x0][0xf70] ;  /* 0x0003dc0000167ab9 */ /* 0x000fe20000000a00 */
[----:B------:R-:W-:Y:S01]  /*0860*/  ISETP.NE.U32.AND P5, PT, RZ, UR17, PT ;  /* 0x00000011ff007c0c */ /* 0x000fe2000bfa5070 */
[----:B------:R-:W-:Y:S01]  /*0870*/  ULDC.64 UR24, c[0x0][0xf68] ;  /* 0x0003da0000187ab9 */ /* 0x000fe20000000a00 */
[----:B------:R-:W-:-:S03]  /*0880*/  ULDC.64 UR26, c[0x0][0x210] ;  /* 0x00008400001a7ab9 */ /* 0x000fc60000000a00 */
[----:B------:R-:W-:Y:S08]  /*0890*/  I2F.U32.RP R4, UR11 ;  /* 0x0000000b00047d06 */ /* 0x000ff00008209000 */
[----:B0-----:R-:W0:Y:S08]  /*08a0*/  MUFU.RCP R2, R2 ;  /* 0x0000000200027308 */ /* 0x001e300000001000 */
[----:B-1----:R-:W1:Y:S08]  /*08b0*/  MUFU.RCP R3, R3 ;  /* 0x0000000300037308 */ /* 0x002e700000001000 */
[----:B------:R-:W-:Y:S01]  /*08c0*/  I2F.U32.RP R8, UR17 ;  /* 0x0000001100087d06 */ /* 0x000fe20008209000 */
[----:B0-----:R-:W-:-:S07]  /*08d0*/  VIADD R5, R2, 0xffffffe ;  /* 0x0ffffffe02057836 */ /* 0x001fce0000000000 */
[----:B------:R-:W0:Y:S01]  /*08e0*/  MUFU.RCP R10, R10 ;  /* 0x0000000a000a7308 */ /* 0x000e220000001000 */
[----:B-1----:R-:W-:-:S07]  /*08f0*/  IADD3 R9, R3, 0xffffffe, RZ ;  /* 0x0ffffffe03097810 */ /* 0x002fce0007ffe0ff */
[----:B------:R-:W1:Y:S08]  /*0900*/  MUFU.RCP R4, R4 ;  /* 0x0000000400047308 */ /* 0x000e700000001000 */
[----:B------:R-:W-:Y:S01]  /*0910*/  I2F.U32.RP R6, UR14 ;  /* 0x0000000e00067d06 */ /* 0x000fe20008209000 */
[----:B0-----:R-:W-:-:S07]  /*0920*/  VIADD R7, R10, 0xffffffe ;  /* 0x0ffffffe0a077836 */ /* 0x001fce0000000000 */
[----:B------:R-:W0:Y:S01]  /*0930*/  MUFU.RCP R8, R8 ;  /* 0x0000000800087308 */ /* 0x000e220000001000 */
[----:B-1----:R-:W-:Y:S01]  /*0940*/  IADD3 R10, R4, 0xffffffe, RZ ;  /* 0x0ffffffe040a7810 */ /* 0x002fe20007ffe0ff */
[----:B------:R-:W-:-:S06]  /*0950*/  HFMA2.MMA R4, -RZ, RZ, 0, 0 ;  /* 0x00000000ff047435 */ /* 0x000fcc00000001ff */
[----:B------:R-:W1:Y:S08]  /*0960*/  F2I.FTZ.U32.TRUNC.NTZ R5, R5 ;  /* 0x0000000500057305 */ /* 0x000e70000021f000 */
[----:B------:R-:W2:Y:S01]  /*0970*/  F2I.FTZ.U32.TRUNC.NTZ R9, R9 ;  /* 0x0000000900097305 */ /* 0x000ea2000021f000 */
[----:B0-----:R-:W-:Y:S01]  /*0980*/  IADD3 R2, R8, 0xffffffe, RZ ;  /* 0x0ffffffe08027810 */ /* 0x001fe20007ffe0ff */
[----:B------:R-:W-:-:S02]  /*0990*/  IMAD R8, RZ, RZ, -UR9 ;  /* 0x80000009ff087e24 */ /* 0x000fc4000f8e02ff */
[----:B-1----:R-:W-:-:S04]  /*09a0*/  IMAD R15, R15, R5, RZ ;  /* 0x000000050f0f7224 */ /* 0x002fc800078e02ff */
[----:B------:R-:W0:Y:S01]  /*09b0*/  MUFU.RCP R6, R6 ;  /* 0x0000000600067308 */ /* 0x000e220000001000 */
[----:B------:R-:W-:-:S04]  /*09c0*/  IMAD.HI.U32 R5, R5, R15, R4 ;  /* 0x0000000f05057227 */ /* 0x000fc800078e0004 */
[----:B--2---:R-:W-:-:S03]  /*09d0*/  IMAD R15, R8, R9, RZ ;  /* 0x00000009080f7224 */ /* 0x004fc600078e02ff */
[----:B------:R-:W1:Y:S01]  /*09e0*/  F2I.FTZ.U32.TRUNC.NTZ R7, R7 ;  /* 0x0000000700077305 */ /* 0x000e62000021f000 */
[----:B------:R-:W-:-:S07]  /*09f0*/  HFMA2.MMA R8, -RZ, RZ, 0, 0 ;  /* 0x00000000ff087435 */ /* 0x000fce00000001ff */
[----:B------:R2:W3:Y:S01]  /*0a00*/  F2I.FTZ.U32.TRUNC.NTZ R11, R10 ;  /* 0x0000000a000b7305 */ /* 0x0004e2000021f000 */
[----:B0-----:R-:W-:Y:S01]  /*0a10*/  VIADD R12, R6, 0xffffffe ;  /* 0x0ffffffe060c7836 */ /* 0x001fe20000000000 */
[----:B------:R-:W-:Y:S01]  /*0a20*/  MOV R6, R14 ;  /* 0x0000000e00067202 */ /* 0x000fe20000000f00 */
[----:B------:R-:W-:Y:S01]  /*0a30*/  IMAD.HI.U32 R4, R9, R15, R8 ;  /* 0x0000000f09047227 */ /* 0x000fe200078e0008 */
[----:B------:R-:W-:-:S03]  /*0a40*/  LOP3.LUT R14, RZ, UR9, RZ, 0x33, !PT ;  /* 0x00000009ff0e7c12 */ /* 0x000fc6000f8e33ff */
[----:B-1----:R-:W-:Y:S01]  /*0a50*/  IMAD R15, R6, R7, RZ ;  /* 0x00000007060f7224 */ /* 0x002fe200078e02ff */
[----:B------:R-:W0:Y:S01]  /*0a60*/  F2I.FTZ.U32.TRUNC.NTZ R3, R2 ;  /* 0x0000000200037305 */ /* 0x000e22000021f000 */
[----:B--2---:R-:W-:Y:S02]  /*0a70*/  IMAD R10, RZ, RZ, -UR11 ;  /* 0x8000000bff0a7e24 */ /* 0x004fe4000f8e02ff */
[----:B------:R-:W-:Y:S02]  /*0a80*/  IMAD.MOV.U32 R6, RZ, RZ, RZ ;  /* 0x000000ffff067224 */ /* 0x000fe400078e00ff */
[----:B---3--:R-:W-:Y:S01]  /*0a90*/  IMAD R9, R10, R11, RZ ;  /* 0x0000000b0a097224 */ /* 0x008fe200078e02ff */
[----:B------:R-:W-:Y:S01]  /*0aa0*/  MOV R10, RZ ;  /* 0x000000ff000a7202 */ /* 0x000fe20000000f00 */
[----:B------:R-:W-:Y:S01]  /*0ab0*/  IMAD.HI.U32 R6, R7, R15, R6 ;  /* 0x0000000f07067227 */ /* 0x000fe200078e0006 */
[----:B------:R1:W2:Y:S03]  /*0ac0*/  F2I.FTZ.U32.TRUNC.NTZ R13, R12 ;  /* 0x0000000c000d7305 */ /* 0x0002a6000021f000 */
[----:B------:R-:W-:Y:S01]  /*0ad0*/  IMAD.HI.U32 R7, R11, R9, R10 ;  /* 0x000000090b077227 */ /* 0x000fe200078e000a */
[----:B------:R-:W-:Y:S01]  /*0ae0*/  LOP3.LUT R10, RZ, UR17, RZ, 0x33, !PT ;  /* 0x00000011ff0a7c12 */ /* 0x000fe2000f8e33ff */
[----:B------:R-:W3:Y:S02]  /*0af0*/  LDC R9, c[0x0][0xf7c] ;  /* 0x0003df00ff097b82 */ /* 0x000ee40000000800 */
[----:B0-----:R-:W-:Y:S01]  /*0b00*/  IMAD R2, R3, UR17, RZ ;  /* 0x0000001103027c24 */ /* 0x001fe2000f8e02ff */
[----:B-1----:R-:W-:-:S03]  /*0b10*/  HFMA2.MMA R12, -RZ, RZ, 0, 0 ;  /* 0x00000000ff0c7435 */ /* 0x002fc600000001ff */
[----:B------:R-:W-:Y:S02]  /*0b20*/  IMAD.MOV R11, RZ, RZ, -R2 ;  /* 0x000000ffff0b7224 */ /* 0x000fe400078e0a02 */
[----:B------:R-:W-:Y:S02]  /*0b30*/  IMAD.MOV.U32 R2, RZ, RZ, RZ ;  /* 0x000000ffff027224 */ /* 0x000fe400078e00ff */
[----:B--2---:R-:W-:Y:S02]  /*0b40*/  IMAD R15, R17, R13, RZ ;  /* 0x0000000d110f7224 */ /* 0x004fe400078e02ff */
[----:B------:R-:W-:Y:S01]  /*0b50*/  IMAD.HI.U32 R16, R3, R11, R2 ;  /* 0x0000000b03107227 */ /* 0x000fe200078e0002 */
[----:B------:R-:W-:-:S03]  /*0b60*/  LOP3.LUT R11, RZ, UR14, RZ, 0x33, !PT ;  /* 0x0000000eff0b7c12 */ /* 0x000fc6000f8e33ff */
[----:B------:R-:W-:Y:S01]  /*0b70*/  IMAD.HI.U32 R8, R13, R15, R12 ;  /* 0x0000000f0d087227 */ /* 0x000fe200078e000c */
[----:B------:R-:W-:Y:S02]  /*0b80*/  LOP3.LUT R15, RZ, UR8, RZ, 0x33, !PT ;  /* 0x00000008ff0f7c12 */ /* 0x000fe4000f8e33ff */
[----:B------:R-:W-:Y:S02]  /*0b90*/  LOP3.LUT R13, RZ, UR10, RZ, 0x33, !PT ;  /* 0x0000000aff0d7c12 */ /* 0x000fe4000f8e33ff */
[----:B------:R-:W-:-:S07]  /*0ba0*/  LOP3.LUT R12, RZ, UR11, RZ, 0x33, !PT ;  /* 0x0000000bff0c7c12 */ /* 0x000fce000f8e33ff */
.L_x_392:
[----:B0-----:R-:W-:-:S05]  /*0bb0*/  IMAD.HI.U32 R3, R7, R0, RZ ;  /* 0x0000000007037227 */ /* 0x001fca00078e00ff */
[----:B------:R-:W-:-:S05]  /*0bc0*/  IADD3 R17, -R3, RZ, RZ ;  /* 0x000000ff03117210 */ /* 0x000fca0007ffe1ff */
[----:B------:R-:W-:-:S05]  /*0bd0*/  IMAD R2, R17, UR11, R0 ;  /* 0x0000000b11027c24 */ /* 0x000fca000f8e0200 */
[----:B------:R-:W-:-:S13]  /*0be0*/  ISETP.GE.U32.AND P6, PT, R2, UR11, PT ;  /* 0x0000000b02007c0c */ /* 0x000fda000bfc6070 */
[----:B------:R-:W-:Y:S01]  /*0bf0*/  @P6 IADD3 R2, R2, -UR11, RZ ;  /* 0x8000000b02026c10 */ /* 0x000fe2000fffe0ff */
[----:B------:R-:W-:-:S03]  /*0c00*/  @P6 VIADD R3, R3, 0x1 ;  /* 0x0000000103036836 */ /* 0x000fc60000000000 */
[----:B------:R-:W-:-:S13]  /*0c10*/  ISETP.GE.U32.AND P6, PT, R2, UR11, PT ;  /* 0x0000000b02007c0c */ /* 0x000fda000bfc6070 */
[----:B------:R-:W-:-:S05]  /*0c20*/  @P6 VIADD R3, R3, 0x1 ;  /* 0x0000000103036836 */ /* 0x000fca0000000000 */
[----:B------:R-:W-:-:S05]  /*0c30*/  SEL R3, R12, R3, !P3 ;  /* 0x000000030c037207 */ /* 0x000fca0005800000 */
[----:B------:R-:W-:-:S04]  /*0c40*/  IMAD.HI.U32 R2, R8, R3, RZ ;  /* 0x0000000308027227 */ /* 0x000fc800078e00ff */
[----:B------:R-:W-:Y:S01]  /*0c50*/  IMAD.MOV R21, RZ, RZ, -R3 ;  /* 0x000000ffff157224 */ /* 0x000fe200078e0a03 */
        /* <DEDUP_REMOVED lines=14> */
[----:B------:R-:W-:Y:S01]  /*0d40*/  @P6 IADD3 R2, R2, -UR17, RZ ;  /* 0x8000001102026c10 */ /* 0x000fe2000fffe0ff */
[----:B------:R-:W-:-:S03]  /*0d50*/  @P6 VIADD R19, R19, 0x1 ;  /* 0x0000000113136836 */ /* 0x000fc60000000000 */
[----:B------:R-:W-:Y:S01]  /*0d60*/  ISETP.GE.U32.AND P6, PT, R2, UR17, PT ;  /* 0x0000001102007c0c */ /* 0x000fe2000bfc6070 */
[----:B------:R-:W-:-:S04]  /*0d70*/  IMAD R2, R21, UR11, R0 ;  /* 0x0000000b15027c24 */ /* 0x000fc8000f8e0200 */
[----:B------:R-:W-:-:S04]  /*0d80*/  IMAD R2, R2, UR13, RZ ;  /* 0x0000000d02027c24 */ /* 0x000fc8000f8e02ff */
[----:B------:R-:W-:-:S04]  /*0d90*/  IMAD R2, R3, UR12, R2 ;  /* 0x0000000c03027c24 */ /* 0x000fc8000f8e0202 */
[----:B------:R-:W-:-:S04]  /*0da0*/  @P6 IADD3 R19, R19, 0x1, RZ ;  /* 0x0000000113136810 */ /* 0x000fc80007ffe0ff */
[----:B------:R-:W-:-:S04]  /*0db0*/  SEL R19, R10, R19, !P5 ;  /* 0x000000130a137207 */ /* 0x000fc80006800000 */
[----:B------:R-:W-:-:S05]  /*0dc0*/  IADD3 R18, -R19, RZ, RZ ;  /* 0x000000ff13127210 */ /* 0x000fca0007ffe1ff */
[----:B------:R-:W-:-:S04]  /*0dd0*/  IMAD R17, R18, UR17, R17 ;  /* 0x0000001112117c24 */ /* 0x000fc8000f8e0211 */
[----:B------:R-:W-:-:S04]  /*0de0*/  IMAD R2, R17, UR19, R2 ;  /* 0x0000001311027c24 */ /* 0x000fc8000f8e0202 */
[----:B------:R-:W-:-:S05]  /*0df0*/  IMAD R2, R19, UR18, R2 ;  /* 0x0000001213027c24 */ /* 0x000fca000f8e0202 */
[----:B------:R-:W-:-:S05]  /*0e00*/  IADD3 R2, P6, R2, UR4, RZ ;  /* 0x0000000402027c10 */ /* 0x000fca000ffde0ff */
        /* <DEDUP_REMOVED lines=12> */
[----:B0-----:R-:W-:Y:S01]  /*0ed0*/  IMAD.MOV R3, RZ, RZ, -R19 ;  /* 0x000000ffff037224 */ /* 0x001fe200078e0a13 */
        /* <DEDUP_REMOVED lines=21> */
[----:B------:R-:W-:-:S04]  /*1030*/  @P6 IADD3 R18, R18, 0x1, RZ ;  /* 0x0000000112126810 */ /* 0x000fc80007ffe0ff */
[----:B------:R-:W-:-:S05]  /*1040*/  SEL R18, R13, R18, !P2 ;  /* 0x000000120d127207 */ /* 0x000fca0005000000 */
[----:B------:R-:W-:-:S04]  /*1050*/  IMAD.MOV R20, RZ, RZ, -R18 ;  /* 0x000000ffff147224 */ /* 0x000fc800078e0a12 */
[----:B------:R-:W-:-:S04]  /*1060*/  IMAD R21, R20, UR10, R21 ;  /* 0x0000000a14157c24 */ /* 0x000fc8000f8e0215 */
[----:B------:R-:W-:-:S04]  /*1070*/  IMAD R21, R21, UR25, R2 ;  /* 0x0000001915157c24 */ /* 0x000fc8000f8e0202 */
[----:B------:R-:W-:-:S04]  /*1080*/  IMAD R18, R18, UR24, R21 ;  /* 0x0000001812127c24 */ /* 0x000fc8000f8e0215 */
[----:B---3--:R-:W-:-:S05]  /*1090*/  IMAD R18, R9, UR6, R18 ;  /* 0x0000000609127c24 */ /* 0x008fca000f8e0212 */
[----:B------:R-:W-:-:S04]  /*10a0*/  IADD3 R2, P6, R18, UR26, RZ ;  /* 0x0000001a12027c10 */ /* 0x000fc8000ffde0ff */
[----:B------:R-:W-:Y:S02]  /*10b0*/  IADD3.X R3, RZ, UR27, RZ, P6, !PT ;  /* 0x0000001bff037c10 */ /* 0x000fe4000b7fe4ff */
[----:B------:R-:W-:-:S03]  /*10c0*/  ISETP.GE.U32.AND P6, PT, R0, UR16, PT ;  /* 0x0000001000007c0c */ /* 0x000fc6000bfc6070 */
[----:B--2---:R0:W-:Y:S10]  /*10d0*/  STG.E.U8 desc[UR20][R2.64], R17 ;  /* 0x0000001102007986 */ /* 0x0041f4000c101114 */
[----:B------:R-:W-:Y:S05]  /*10e0*/  @!P6 BRA `(.L_x_392) ;  /* 0xfffffff800b0e947 */ /* 0x000fea000383ffff */
[----:B------:R-:W-:Y:S05]  /*10f0*/  BSYNC B0 ;  /* 0x0000000000007941 */ /* 0x000fea0003800000 */
.L_x_391:
[----:B------:R-:W-:Y:S05]  /*1100*/  EXIT ;  /* 0x000000000000794d */ /* 0x000fea0003800000 */
.L_x_393:
        /* <DEDUP_REMOVED lines=15> */
.L_x_1060:


//--------------------- .text._ZN2at6native40_GLOBAL__N__2351210d_8_Shape_cu_49f7391c26CatArrayBatchedCopy_contigINS1_10OpaqueTypeILj1EEEjLi4ELi64ELi64EEEvPT_NS1_25CatArrInputTensorMetadataIS5_T0_XT2_EXT3_EEENS1_16TensorSizeStrideIS8_Lj4EEEiS8_ --------------------------
	.section	.text._ZN2at6native40_GLOBAL__N__2351210d_8_Shape_cu_49f7391c26CatArrayBatchedCopy_contigINS1_10OpaqueTypeILj1EEEjLi4ELi64ELi64EEEvPT_NS1_25CatArrInputTensorMetadataIS5_T0_XT2_EXT3_EEENS1_16TensorSizeStrideIS8_Lj4EEEiS8_,"ax",@progbits
	.align	128
.text._ZN2at6native40_GLOBAL__N__2351210d_8_Shape_cu_49f7391c26CatArrayBatchedCopy_contigINS1_10OpaqueTypeILj1EEEjLi4ELi64ELi64EEEvPT_NS1_25CatArrInputTensorMetadataIS5_T0_XT2_EXT3_EEENS1_16TensorSizeStrideIS8_Lj4EEEiS8_:
        .type           _ZN2at6native40_GLOBAL__N__2351210d_8_Shape_cu_49f7391c26CatArrayBatchedCopy_contigINS1_10OpaqueTypeILj1EEEjLi4ELi64ELi64EEEvPT_NS1_25CatArrInputTensorMetadataIS5_T0_XT2_EXT3_EEENS1_16TensorSizeStrideIS8_Lj4EEEiS8_,@function
        .size           _ZN2at6native40_GLOBAL__N__2351210d_8_Shape_cu_49f7391c26CatArrayBatchedCopy_contigINS1_10OpaqueTypeILj1EEEjLi4ELi64ELi64EEEvPT_NS1_25CatArrInputTensorMetadataIS5_T0_XT2_EXT3_EEENS1_16TensorSizeStrideIS8_Lj4EEEiS8_,(.L_x_1061 - _ZN2at6native40_GLOBAL__N__2351210d_8_Shape_cu_49f7391c26CatArrayBatchedCopy_contigINS1_10OpaqueTypeILj1EEEjLi4ELi64ELi64EEEvPT_NS1_25CatArrInputTensorMetadataIS5_T0_XT2_EXT3_EEENS1_16TensorSizeStrideIS8_Lj4EEEiS8_)
        .other          _ZN2at6native40_GLOBAL__N__2351210d_8_Shape_cu_49f7391c26CatArrayBatchedCopy_contigINS1_10OpaqueTypeILj1EEEjLi4ELi64ELi64EEEvPT_NS1_25CatArrInputTensorMetadataIS5_T0_XT2_EXT3_EEENS1_16TensorSizeStrideIS8_Lj4EEEiS8_,@"STO_CUDA_ENTRY STV_DEFAULT"
_ZN2at6native40_GLOBAL__N__2351210d_8_Shape_cu_49f7391c26CatArrayBatchedCopy_contigINS1_10OpaqueTypeILj1EEEjLi4ELi64ELi64EEEvPT_NS1_25CatArrInputTensorMetadataIS5_T0_XT2_EXT3_EEENS1_16TensorSizeStrideIS8_Lj4EEEiS8_:
        /* <DEDUP_REMOVED lines=14> */
[----:B------:R-:W-:Y:S01]  /*00e0*/  BSSY B0, `(.L_x_394) ;  /* 0x000005e000007945 */ /* 0x000fe20003800000 */
[----:B------:R-:W-:Y:S01]  /*00f0*/  ULDC.64 UR10, c[0x0][0xf60] ;  /* 0x0003d800000a7ab9 */ /* 0x000fe20000000a00 */
[----:B------:R-:W-:Y:S02]  /*0100*/  UISETP.NE.AND UP1, UPT, UR6, 0x1, UPT ;  /* 0x000000010600788c */ /* 0x000fe4000bf25270 */
[----:B------:R-:W-:Y:S02]  /*0110*/  USEL UR8, UR13, UR11, !UP0 ;  /* 0x0000000b0d087287 */ /* 0x000fe4000c000000 */
[----:B------:R-:W-:Y:S02]  /*0120*/  UISETP.NE.AND UP0, UPT, UR6, 0x2, UPT ;  /* 0x000000020600788c */ /* 0x000fe4000bf05270 */
[----:B------:R-:W-:-:S02]  /*0130*/  USHF.L.U32 UR5, UR5, 0x3, URZ ;  /* 0x0000000305057899 */ /* 0x000fc4000800063f */
[----:B------:R-:W-:Y:S01]  /*0140*/  USEL UR9, UR13, UR10, !UP0 ;  /* 0x0000000a0d097287 */ /* 0x000fe2000c000000 */
[----:B------:R-:W-:Y:S01]  /*0150*/  IMAD R11, RZ, RZ, -UR8 ;  /* 0x80000008ff0b7e24 */ /* 0x000fe2000f8e02ff */
[----:B------:R-:W-:Y:S01]  /*0160*/  ULDC UR6, c[0x0][UR4+0x410] ;  /* 0x0001040004067abb */ /* 0x000fe20008000800 */
[----:B------:R-:W0:Y:S01]  /*0170*/  I2F.U32.RP R0, UR8 ;  /* 0x0000000800007d06 */ /* 0x000e220008209000 */
[----:B------:R-:W-:Y:S01]  /*0180*/  @UP1 ULDC UR13, c[0x0][0xf5c] ;  /* 0x0003d700000d1ab9 */ /* 0x000fe20000000800 */
[----:B------:R-:W-:Y:S01]  /*0190*/  ULDC UR4, c[0x0][0xc] ;  /* 0x0000030000047ab9 */ /* 0x000fe20000000800 */
[----:B------:R-:W-:Y:S01]  /*01a0*/  IADD3 R13, RZ, -UR9, RZ ;  /* 0x80000009ff0d7c10 */ /* 0x000fe2000fffe0ff */
[----:B------:R-:W-:Y:S01]  /*01b0*/  UIMAD UR7, UR7, UR4, URZ ;  /* 0x00000004070772a4 */ /* 0x000fe2000f8e023f */
[----:B------:R-:W-:Y:S01]  /*01c0*/  ISETP.NE.U32.AND P0, PT, RZ, UR8, PT ;  /* 0x00000008ff007c0c */ /* 0x000fe2000bf05070 */
[----:B------:R-:W-:Y:S01]  /*01d0*/  ULDC.64 UR10, c[0x0][0x208] ;  /* 0x00008200000a7ab9 */ /* 0x000fe20000000a00 */
[----:B------:R-:W-:Y:S01]  /*01e0*/  ISETP.NE.U32.AND P1, PT, RZ, UR9, PT ;  /* 0x00000009ff007c0c */ /* 0x000fe2000bf25070 */
[----:B------:R-:W1:Y:S01]  /*01f0*/  I2F.U32.RP R10, UR13 ;  /* 0x0000000d000a7d06 */ /* 0x000e620008209000 */
[----:B------:R-:W-:Y:S01]  /*0200*/  ISETP.NE.U32.AND P2, PT, RZ, UR13, PT ;  /* 0x0000000dff007c0c */ /* 0x000fe2000bf45070 */
[----:B------:R-:W-:Y:S01]  /*0210*/  ULDC.64 UR14, c[0x0][0xf70] ;  /* 0x0003dc00000e7ab9 */ /* 0x000fe20000000a00 */
[----:B------:R-:W-:Y:S01]  /*0220*/  ULDC.64 UR16, c[0x0][0xf68] ;  /* 0x0003da0000107ab9 */ /* 0x000fe20000000a00 */
[----:B------:R-:W-:Y:S01]  /*0230*/  ULDC.64 UR18, c[0x0][0x210] ;  /* 0x0000840000127ab9 */ /* 0x000fe20000000a00 */
[----:B------:R-:W-:-:S03]  /*0240*/  ULDC.64 UR4, c[0x0][UR5+0x218] ;  /* 0x0000860005047abb */ /* 0x000fc60008000a00 */
[----:B0-----:R-:W0:Y:S08]  /*0250*/  MUFU.RCP R0, R0 ;  /* 0x0000000000007308 */ /* 0x001e300000001000 */
[----:B------:R-:W2:Y:S08]  /*0260*/  I2F.U32.RP R8, UR9 ;  /* 0x0000000900087d06 */ /* 0x000eb00008209000 */
[----:B-1----:R-:W1:Y:S01]  /*0270*/  MUFU.RCP R10, R10 ;  /* 0x0000000a000a7308 */ /* 0x002e620000001000 */
[----:B0-----:R-:W-:-:S07]  /*0280*/  IADD3 R2, R0, 0xffffffe, RZ ;  /* 0x0ffffffe00027810 */ /* 0x001fce0007ffe0ff */
[----:B--2---:R-:W0:Y:S08]  /*0290*/  MUFU.RCP R8, R8 ;  /* 0x0000000800087308 */ /* 0x004e300000001000 */
[----:B------:R2:W3:Y:S01]  /*02a0*/  F2I.FTZ.U32.TRUNC.NTZ R3, R2 ;  /* 0x0000000200037305 */ /* 0x0004e2000021f000 */
[----:B-1----:R-:W-:-:S07]  /*02b0*/  VIADD R4, R10, 0xffffffe ;  /* 0x0ffffffe0a047836 */ /* 0x002fce0000000000 */
[----:B------:R1:W4:Y:S01]  /*02c0*/  F2I.FTZ.U32.TRUNC.NTZ R5, R4 ;  /* 0x0000000400057305 */ /* 0x000322000021f000 */
[----:B--2---:R-:W-:Y:S01]  /*02d0*/  IMAD.MOV.U32 R2, RZ, RZ, RZ ;  /* 0x000000ffff027224 */ /* 0x004fe200078e00ff */
[----:B0-----:R-:W-:Y:S01]  /*02e0*/  IADD3 R6, R8, 0xffffffe, RZ ;  /* 0x0ffffffe08067810 */ /* 0x001fe20007ffe0ff */
[----:B---3--:R-:W-:-:S05]  /*02f0*/  IMAD R11, R11, R3, RZ ;  /* 0x000000030b0b7224 */ /* 0x008fca00078e02ff */
[----:B------:R0:W2:Y:S01]  /*0300*/  F2I.FTZ.U32.TRUNC.NTZ R7, R6 ;  /* 0x0000000600077305 */ /* 0x0000a2000021f000 */
[----:B-1----:R-:W-:Y:S01]  /*0310*/  HFMA2.MMA R4, -RZ, RZ, 0, 0 ;  /* 0x00000000ff047435 */ /* 0x002fe200000001ff */
[----:B------:R-:W-:Y:S02]  /*0320*/  IMAD.HI.U32 R0, R3, R11, R2 ;  /* 0x0000000b03007227 */ /* 0x000fe400078e0002 */
[----:B------:R-:W1:Y:S02]  /*0330*/  LDC R2, c[0x0][0xf7c] ;  /* 0x0003df00ff027b82 */ /* 0x000e640000000800 */
[----:B----4-:R-:W-:Y:S02]  /*0340*/  IMAD R8, R5, UR13, RZ ;  /* 0x0000000d05087c24 */ /* 0x010fe4000f8e02ff */
[----:B0-----:R-:W-:-:S03]  /*0350*/  IMAD.MOV.U32 R6, RZ, RZ, RZ ;  /* 0x000000ffff067224 */ /* 0x001fc600078e00ff */
[----:B------:R-:W-:Y:S01]  /*0360*/  IADD3 R11, -R8, RZ, RZ ;  /* 0x000000ff080b7210 */ /* 0x000fe20007ffe1ff */
[----:B--2---:R-:W-:-:S04]  /*0370*/  IMAD R13, R13, R7, RZ ;  /* 0x000000070d0d7224 */ /* 0x004fc800078e02ff */
[----:B------:R-:W-:Y:S01]  /*0380*/  IMAD.HI.U32 R4, R5, R11, R4 ;  /* 0x0000000b05047227 */ /* 0x000fe200078e0004 */
[----:B------:R-:W-:-:S03]  /*0390*/  LOP3.LUT R5, RZ, UR13, RZ, 0x33, !PT ;  /* 0x0000000dff057c12 */ /* 0x000fc6000f8e33ff */
[----:B------:R-:W-:Y:S01]  /*03a0*/  IMAD.HI.U32 R3, R7, R13, R6 ;  /* 0x0000000d07037227 */ /* 0x000fe200078e0006 */
[----:B------:R-:W-:Y:S02]  /*03b0*/  LOP3.LUT R6, RZ, UR8, RZ, 0x33, !PT ;  /* 0x00000008ff067c12 */ /* 0x000fe4000f8e33ff */
[----:B------:R-:W-:-:S07]  /*03c0*/  LOP3.LUT R7, RZ, UR9, RZ, 0x33, !PT ;  /* 0x00000009ff077c12 */ /* 0x000fce000f8e33ff */
.L_x_395:
[----:B0-----:R-:W-:-:S05]  /*03d0*/  IADD3 R10, P3, R9, UR4, RZ ;  /* 0x00000004090a7c10 */ /* 0x001fca000ff7e0ff */
        /* <DEDUP_REMOVED lines=12> */
[----:B0-----:R-:W-:-:S05]  /*04a0*/  IADD3 R11, -R14, RZ, RZ ;  /* 0x000000ff0e0b7210 */ /* 0x001fca0007ffe1ff */
[----:B------:R-:W-:-:S05]  /*04b0*/  IMAD R10, R11, UR9, R12 ;  /* 0x000000090b0a7c24 */ /* 0x000fca000f8e020c */
[----:B------:R-:W-:-:S13]  /*04c0*/  ISETP.GE.U32.AND P3, PT, R10, UR9, PT ;  /* 0x000000090a007c0c */ /* 0x000fda000bf66070 */
[----:B------:R-:W-:Y:S01]  /*04d0*/  @P3 VIADD R10, R10, -UR9 ;  /* 0x800000090a0a3c36 */ /* 0x000fe20008000000 */
[----:B------:R-:W-:-:S04]  /*04e0*/  @P3 IADD3 R14, R14, 0x1, RZ ;  /* 0x000000010e0e3810 */ /* 0x000fc80007ffe0ff */
[----:B------:R-:W-:-:S13]  /*04f0*/  ISETP.GE.U32.AND P4, PT, R10, UR9, PT ;  /* 0x000000090a007c0c */ /* 0x000fda000bf86070 */
[----:B------:R-:W-:-:S05]  /*0500*/  @P4 VIADD R14, R14, 0x1 ;  /* 0x000000010e0e4836 */ /* 0x000fca0000000000 */
[----:B------:R-:W-:-:S04]  /*0510*/  SEL R11, R7, R14, !P1 ;  /* 0x0000000e070b7207 */ /* 0x000fc80004800000 */
[----:B------:R-:W-:Y:S01]  /*0520*/  IADD3 R13, -R11, RZ, RZ ;  /* 0x000000ff0b0d7210 */ /* 0x000fe20007ffe1ff */
[----:B------:R-:W-:-:S04]  /*0530*/  IMAD.HI.U32 R14, R4, R11, RZ ;  /* 0x0000000b040e7227 */ /* 0x000fc800078e00ff */
[----:B------:R-:W-:Y:S01]  /*0540*/  IMAD R13, R13, UR9, R12 ;  /* 0x000000090d0d7c24 */ /* 0x000fe2000f8e020c */
[----:B------:R-:W-:-:S05]  /*0550*/  IADD3 R10, -R14, RZ, RZ ;  /* 0x000000ff0e0a7210 */ /* 0x000fca0007ffe1ff */
        /* <DEDUP_REMOVED lines=8> */
[----:B------:R-:W-:-:S04]  /*05e0*/  IMAD R10, R10, UR15, RZ ;  /* 0x0000000f0a0a7c24 */ /* 0x000fc8000f8e02ff */
[----:B------:R-:W-:Y:S01]  /*05f0*/  @P4 IADD3 R14, R14, 0x1, RZ ;  /* 0x000000010e0e4810 */ /* 0x000fe20007ffe0ff */
[----:B------:R-:W-:-:S03]  /*0600*/  IMAD R10, R13, UR14, R10 ;  /* 0x0000000e0d0a7c24 */ /* 0x000fc6000f8e020a */
[----:B------:R-:W-:-:S05]  /*0610*/  SEL R14, R5, R14, !P2 ;  /* 0x0000000e050e7207 */ /* 0x000fca0005000000 */
[----:B------:R-:W-:-:S04]  /*0620*/  IMAD.MOV R12, RZ, RZ, -R14 ;  /* 0x000000ffff0c7224 */ /* 0x000fc800078e0a0e */
[----:B------:R-:W-:-:S04]  /*0630*/  IMAD R11, R12, UR13, R11 ;  /* 0x0000000d0c0b7c24 */ /* 0x000fc8000f8e020b */
[----:B------:R-:W-:-:S04]  /*0640*/  IMAD R11, R11, UR17, R10 ;  /* 0x000000110b0b7c24 */ /* 0x000fc8000f8e020a */
[----:B-1----:R-:W-:-:S04]  /*0650*/  IMAD R11, R2, UR6, R11 ;  /* 0x00000006020b7c24 */ /* 0x002fc8000f8e020b */
[----:B------:R-:W-:-:S05]  /*0660*/  IMAD R11, R14, UR16, R11 ;  /* 0x000000100e0b7c24 */ /* 0x000fca000f8e020b */
[----:B------:R-:W-:-:S04]  /*0670*/  IADD3 R10, P3, R11, UR18, RZ ;  /* 0x000000120b0a7c10 */ /* 0x000fc8000ff7e0ff */
[----:B------:R-:W-:Y:S02]  /*0680*/  IADD3.X R11, RZ, UR19, RZ, P3, !PT ;  /* 0x00000013ff0b7c10 */ /* 0x000fe40009ffe4ff */
[----:B------:R-:W-:-:S03]  /*0690*/  ISETP.GE.U32.AND P3, PT, R9, UR12, PT ;  /* 0x0000000c09007c0c */ /* 0x000fc6000bf66070 */
[----:B--2---:R0:W-:Y:S10]  /*06a0*/  STG.E.U8 desc[UR10][R10.64], R8 ;  /* 0x000000080a007986 */ /* 0x0041f4000c10110a */
[----:B------:R-:W-:Y:S05]  /*06b0*/  @!P3 BRA `(.L_x_395) ;  /* 0xfffffffc0044b947 */ /* 0x000fea000383ffff */
[----:B------:R-:W-:Y:S05]  /*06c0*/  BSYNC B0 ;  /* 0x0000000000007941 */ /* 0x000fea0003800000 */
.L_x_394:
[----:B------:R-:W-:Y:S05]  /*06d0*/  EXIT ;  /* 0x000000000000794d */ /* 0x000fea0003800000 */
.L_x_396:
        /* <DEDUP_REMOVED lines=10> */
.L_x_1061:


//--------------------- .text._ZN2at6native40_GLOBAL__N__2351210d_8_Shape_cu_49f7391c35CatArrayBatchedCopy_alignedK_contigINS1_10OpaqueTypeILj1EEEjLi4ELi64ELi64ELi8EEEvPT_NS1_25CatArrInputTensorMetadataIS5_T0_XT2_EXT3_EEENS1_16TensorSizeStrideIS8_Lj4EEEiS8_ --------------------------
	.section	.text._ZN2at6native40_GLOBAL__N__2351210d_8_Shape_cu_49f7391c35CatArrayBatchedCopy_alignedK_contigINS1_10OpaqueTypeILj1EEEjLi4ELi64ELi64ELi8EEEvPT_NS1_25CatArrInputTensorMetadataIS5_T0_XT2_EXT3_EEENS1_16TensorSizeStrideIS8_Lj4EEEiS8_,"ax",@progbits
	.align	128
.text._ZN2at6native40_GLOBAL__N__2351210d_8_Shape_cu_49f7391c35CatArrayBatchedCopy_alignedK_contigINS1_10OpaqueTypeILj1EEEjLi4ELi64ELi64ELi8EEEvPT_NS1_25CatArrInputTensorMetadataIS5_T0_XT2_EXT3_EEENS1_16TensorSizeStrideIS8_Lj4EEEiS8_:
        .type           _ZN2at6native40_GLOBAL__N__2351210d_8_Shape_cu_49f7391c35CatArrayBatchedCopy_alignedK_contigINS1_10OpaqueTypeILj1EEEjLi4ELi64ELi64ELi8EEEvPT_NS1_25CatArrInputTensorMetadataIS5_T0_XT2_EXT3_EEENS1_16TensorSizeStrideIS8_Lj4EEEiS8_,@function
        .size           _ZN2at6native40_GLOBAL__N__2351210d_8_Shape_cu_49f7391c35CatArrayBatchedCopy_alignedK_contigINS1_10OpaqueTypeILj1EEEjLi4ELi64ELi64ELi8EEEvPT_NS1_25CatArrInputTensorMetadataIS5_T0_XT2_EXT3_EEENS1_16TensorSizeStrideIS8_Lj4EEEiS8_,(.L_x_1062 - _ZN2at6native40_GLOBAL__N__2351210d_8_Shape_cu_49f7391c35CatArrayBatchedCopy_alignedK_contigINS1_10OpaqueTypeILj1EEEjLi4ELi64ELi64ELi8EEEvPT_NS1_25CatArrInputTensorMetadataIS5_T0_XT2_EXT3_EEENS1_16TensorSizeStrideIS8_Lj4EEEiS8_)
        .other          _ZN2at6native40_GLOBAL__N__2351210d_8_Shape_cu_49f7391c35CatArrayBatchedCopy_alignedK_contigINS1_10OpaqueTypeILj1EEEjLi4ELi64ELi64ELi8EEEvPT_NS1_25CatArrInputTensorMetadataIS5_T0_XT2_EXT3_EEENS1_16TensorSizeStrideIS8_Lj4EEEiS8_,@"STO_CUDA_ENTRY STV_DEFAULT"
_ZN2at6native40_GLOBAL__N__2351210d_8_Shape_cu_49f7391c35CatArrayBatchedCopy_alignedK_contigINS1_10OpaqueTypeILj1EEEjLi4ELi64ELi64ELi8EEEvPT_NS1_25CatArrInputTensorMetadataIS5_T0_XT2_EXT3_EEENS1_16TensorSizeStrideIS8_Lj4EEEiS8_:
        /* <DEDUP_REMOVED lines=20> */
[----:B------:R-:W-:Y:S01]  /*0140*/  ULDC.64 UR16, c[0x0][0x210] ;  /* 0x0000840000107ab9 */ /* 0x000fe20000000a00 */
[----:B------:R-:W-:Y:S01]  /*0150*/  BSSY B0, `(.L_x_397) ;  /* 0x000018e000007945 */ /* 0x000fe20003800000 */
        /* <DEDUP_REMOVED lines=14> */
.L_x_399:
[----:B0-----:R-:W0:Y:S01]  /*0240*/  I2F.U32.RP R6, R17 ;  /* 0x0000001100067306 */ /* 0x001e220000209000 */
[-C--:B------:R-:W-:Y:S01]  /*0250*/  IADD3 R7, RZ, -R17.reuse, RZ ;  /* 0x80000011ff077210 */ /* 0x080fe20007ffe0ff */
[----:B------:R-:W-:Y:S01]  /*0260*/  IMAD.MOV R13, RZ, RZ, -R18 ;  /* 0x000000ffff0d7224 */ /* 0x000fe200078e0a12 */
[C---:B------:R-:W-:Y:S02]  /*0270*/  IADD3 R24, R20.reuse, 0x1, RZ ;  /* 0x0000000114187810 */ /* 0x040fe40007ffe0ff */
[----:B------:R-:W-:Y:S02]  /*0280*/  IADD3 R8, R20, 0x2, RZ ;  /* 0x0000000214087810 */ /* 0x000fe40007ffe0ff */
[----:B------:R-:W-:Y:S01]  /*0290*/  ISETP.NE.U32.AND P1, PT, R17, RZ, PT ;  /* 0x000000ff1100720c */ /* 0x000fe20003f25070 */
[----:B------:R-:W1:Y:S01]  /*02a0*/  I2F.U32.RP R10, R18 ;  /* 0x00000012000a7306 */ /* 0x000e620000209000 */
[----:B------:R-:W-:Y:S02]  /*02b0*/  LOP3.LUT R12, RZ, R17, RZ, 0x33, !PT ;  /* 0x00000011ff0c7212 */ /* 0x000fe400078e33ff */
[----:B------:R-:W-:-:S02]  /*02c0*/  IADD3 R25, RZ, -R14, RZ ;  /* 0x8000000eff197210 */ /* 0x000fc40007ffe0ff */
[----:B------:R-:W-:-:S03]  /*02d0*/  IADD3 R22, R20, 0x3, RZ ;  /* 0x0000000314167810 */ /* 0x000fc60007ffe0ff */
        /* <DEDUP_REMOVED lines=8> */
[----:B------:R-:W-:-:S06]  /*0360*/  IMAD.HI.U32 R5, R5, R7, R4 ;  /* 0x0000000705057227 */ /* 0x000fcc00078e0004 */
[----:B------:R-:W-:-:S04]  /*0370*/  IMAD.HI.U32 R11, R5, R24, RZ ;  /* 0x00000018050b7227 */ /* 0x000fc800078e00ff */
[----:B------:R-:W-:Y:S02]  /*0380*/  IMAD.MOV R6, RZ, RZ, -R11 ;  /* 0x000000ffff067224 */ /* 0x000fe400078e0a0b */
[----:B------:R-:W-:-:S04]  /*0390*/  IMAD.HI.U32 R9, R5, R8, RZ ;  /* 0x0000000805097227 */ /* 0x000fc800078e00ff */
[----:B------:R-:W-:Y:S01]  /*03a0*/  IMAD R4, R17, R6, R24 ;  /* 0x0000000611047224 */ /* 0x000fe200078e0218 */
[----:B------:R-:W-:Y:S02]  /*03b0*/  IADD3 R6, R10, 0xffffffe, RZ ;  /* 0x0ffffffe0a067810 */ /* 0x000fe40007ffe0ff */
[----:B------:R-:W-:Y:S02]  /*03c0*/  IADD3 R10, -R9, RZ, RZ ;  /* 0x000000ff090a7210 */ /* 0x000fe40007ffe1ff */
[----:B------:R-:W-:Y:S01]  /*03d0*/  ISETP.GE.U32.AND P0, PT, R4, R17, PT ;  /* 0x000000110400720c */ /* 0x000fe20003f06070 */
[----:B------:R0:W1:Y:S02]  /*03e0*/  F2I.FTZ.U32.TRUNC.NTZ R7, R6 ;  /* 0x0000000600077305 */ /* 0x000064000021f000 */
[----:B------:R-:W-:Y:S02]  /*03f0*/  IMAD R10, R17, R10, R8 ;  /* 0x0000000a110a7224 */ /* 0x000fe400078e0208 */
[----:B0-----:R-:W-:-:S08]  /*0400*/  IMAD.MOV.U32 R6, RZ, RZ, RZ ;  /* 0x000000ffff067224 */ /* 0x001fd000078e00ff */
[----:B------:R-:W-:Y:S02]  /*0410*/  @P0 IMAD.IADD R4, R4, 0x1, -R17 ;  /* 0x0000000104040824 */ /* 0x000fe400078e0a11 */
[----:B------:R-:W-:Y:S01]  /*0420*/  @P0 VIADD R11, R11, 0x1 ;  /* 0x000000010b0b0836 */ /* 0x000fe20000000000 */
[----:B------:R-:W-:Y:S01]  /*0430*/  ISETP.GE.U32.AND P0, PT, R10, R17, PT ;  /* 0x000000110a00720c */ /* 0x000fe20003f06070 */
[----:B-1----:R-:W-:Y:S01]  /*0440*/  IMAD R13, R13, R7, RZ ;  /* 0x000000070d0d7224 */ /* 0x002fe200078e02ff */
[----:B------:R-:W-:-:S03]  /*0450*/  ISETP.GE.U32.AND P2, PT, R4, R17, PT ;  /* 0x000000110400720c */ /* 0x000fc60003f46070 */
[----:B------:R-:W-:Y:S01]  /*0460*/  IMAD.HI.U32 R4, R7, R13, R6 ;  /* 0x0000000d07047227 */ /* 0x000fe200078e0006 */
[----:B------:R-:W-:-:S07]  /*0470*/  LOP3.LUT R6, RZ, R18, RZ, 0x33, !PT ;  /* 0x00000012ff067212 */ /* 0x000fce00078e33ff */
[----:B------:R-:W-:Y:S01]  /*0480*/  @P0 IMAD.IADD R10, R10, 0x1, -R17 ;  /* 0x000000010a0a0824 */ /* 0x000fe200078e0a11 */
[----:B------:R-:W-:Y:S02]  /*0490*/  @P0 IADD3 R9, R9, 0x1, RZ ;  /* 0x0000000109090810 */ /* 0x000fe40007ffe0ff */
[----:B------:R-:W-:Y:S02]  /*04a0*/  @P2 IADD3 R11, R11, 0x1, RZ ;  /* 0x000000010b0b2810 */ /* 0x000fe40007ffe0ff */
[----:B------:R-:W-:Y:S01]  /*04b0*/  ISETP.GE.U32.AND P3, PT, R10, R17, PT ;  /* 0x000000110a00720c */ /* 0x000fe20003f66070 */
[----:B------:R-:W-:Y:S01]  /*04c0*/  VIADD R10, R21, 0xffffffe ;  /* 0x0ffffffe150a7836 */ /* 0x000fe20000000000 */
[----:B------:R-:W-:Y:S02]  /*04d0*/  SEL R7, R12, R11, !P1 ;  /* 0x0000000b0c077207 */ /* 0x000fe40004800000 */
[----:B------:R-:W-:Y:S01]  /*04e0*/  ISETP.NE.U32.AND P0, PT, R18, RZ, PT ;  /* 0x000000ff1200720c */ /* 0x000fe20003f05070 */
[----:B------:R0:W1:Y:S02]  /*04f0*/  F2I.FTZ.U32.TRUNC.NTZ R11, R10 ;  /* 0x0000000a000b7305 */ /* 0x000064000021f000 */
[----:B------:R-:W-:-:S05]  /*0500*/  IMAD.HI.U32 R13, R4, R7, RZ ;  /* 0x00000007040d7227 */ /* 0x000fca00078e00ff */
[----:B------:R-:W-:Y:S02]  /*0510*/  IADD3 R23, -R13, RZ, RZ ;  /* 0x000000ff0d177210 */ /* 0x000fe40007ffe1ff */
[----:B------:R-:W-:Y:S01]  /*0520*/  @P3 IADD3 R9, R9, 0x1, RZ ;  /* 0x0000000109093810 */ /* 0x000fe20007ffe0ff */
[----:B0-----:R-:W-:Y:S02]  /*0530*/  HFMA2.MMA R10, -RZ, RZ, 0, 0 ;  /* 0x00000000ff0a7435 */ /* 0x001fe400000001ff */
[----:B------:R-:W-:Y:S01]  /*0540*/  IMAD R23, R18, R23, R7 ;  /* 0x0000001712177224 */ /* 0x000fe200078e0207 */
[----:B------:R-:W-:Y:S01]  /*0550*/  SEL R9, R12, R9, !P1 ;  /* 0x000000090c097207 */ /* 0x000fe20004800000 */
[----:B-1----:R-:W-:-:S03]  /*0560*/  IMAD R25, R25, R11, RZ ;  /* 0x0000000b19197224 */ /* 0x002fc600078e02ff */
[----:B------:R-:W-:-:S03]  /*0570*/  ISETP.GE.U32.AND P2, PT, R23, R18, PT ;  /* 0x000000121700720c */ /* 0x000fc60003f46070 */
[----:B------:R-:W-:-:S04]  /*0580*/  IMAD.HI.U32 R10, R11, R25, R10 ;  /* 0x000000190b0a7227 */ /* 0x000fc800078e000a */
[----:B------:R-:W-:-:S04]  /*0590*/  IMAD.MOV R25, RZ, RZ, -R7 ;  /* 0x000000ffff197224 */ /* 0x000fc800078e0a07 */
[----:B------:R-:W-:Y:S02]  /*05a0*/  IMAD R24, R17, R25, R24 ;  /* 0x0000001911187224 */ /* 0x000fe400078e0218 */
[----:B------:R-:W-:Y:S01]  /*05b0*/  @P2 IMAD.IADD R23, R23, 0x1, -R18 ;  /* 0x0000000117172824 */ /* 0x000fe200078e0a12 */
[----:B------:R-:W-:Y:S01]  /*05c0*/  @P2 IADD3 R13, R13, 0x1, RZ ;  /* 0x000000010d0d2810 */ /* 0x000fe20007ffe0ff */
[----:B------:R-:W-:-:S03]  /*05d0*/  IMAD.HI.U32 R25, R5, R22, RZ ;  /* 0x0000001605197227 */ /* 0x000fc600078e00ff */
        /* <DEDUP_REMOVED lines=8> */
[----:B------:R-:W-:Y:S01]  /*0660*/  @P2 IADD3 R21, -R18, R21, RZ ;  /* 0x0000001512152210 */ /* 0x000fe20007ffe1ff */
[----:B------:R-:W-:Y:S01]  /*0670*/  IMAD.MOV R27, RZ, RZ, -R11 ;  /* 0x000000ffff1b7224 */ /* 0x000fe200078e0a0b */
[----:B------:R-:W-:Y:S01]  /*0680*/  @P2 IADD3 R23, R23, 0x1, RZ ;  /* 0x0000000117172810 */ /* 0x000fe20007ffe0ff */
[--C-:B------:R-:W-:Y:S01]  /*0690*/  IMAD.MOV R26, RZ, RZ, -R13.reuse ;  /* 0x000000ffff1a7224 */ /* 0x100fe200078e0a0d */
[----:B------:R-:W-:Y:S01]  /*06a0*/  ISETP.GE.U32.AND P5, PT, R21, R18, PT ;  /* 0x000000121500720c */ /* 0x000fe20003fa6070 */
[----:B------:R-:W-:Y:S01]  /*06b0*/  IMAD R21, R24, UR11, RZ ;  /* 0x0000000b18157c24 */ /* 0x000fe2000f8e02ff */
[----:B------:R-:W-:Y:S01]  /*06c0*/  IADD3 R24, -R25, RZ, RZ ;  /* 0x000000ff19187210 */ /* 0x000fe20007ffe1ff */
[----:B------:R-:W-:Y:S02]  /*06d0*/  IMAD R27, R14, R27, R13 ;  /* 0x0000001b0e1b7224 */ /* 0x000fe400078e020d */
[----:B------:R-:W-:Y:S02]  /*06e0*/  IMAD R26, R18, R26, R7 ;  /* 0x0000001a121a7224 */ /* 0x000fe400078e0207 */
[----:B------:R-:W-:Y:S01]  /*06f0*/  IMAD R24, R17, R24, R22 ;  /* 0x0000001811187224 */ /* 0x000fe200078e0216 */
[----:B------:R-:W-:Y:S01]  /*0700*/  ISETP.GE.U32.AND P3, PT, R27, R14, PT ;  /* 0x0000000e1b00720c */ /* 0x000fe20003f66070 */
[----:B------:R-:W-:Y:S01]  /*0710*/  IMAD R21, R26, UR10, R21 ;  /* 0x0000000a1a157c24 */ /* 0x000fe2000f8e0215 */
[----:B------:R-:W-:-:S02]  /*0720*/  IADD3 R26, -R9, RZ, RZ ;  /* 0x000000ff091a7210 */ /* 0x000fc40007ffe1ff */
[----:B------:R-:W-:Y:S01]  /*0730*/  ISETP.GE.U32.AND P6, PT, R24, R17, PT ;  /* 0x000000111800720c */ /* 0x000fe20003fc6070 */
[----:B------:R-:W-:Y:S02]  /*0740*/  @P5 VIADD R23, R23, 0x1 ;  /* 0x0000000117175836 */ /* 0x000fe40000000000 */
[----:B------:R-:W-:-:S03]  /*0750*/  IMAD R8, R17, R26, R8 ;  /* 0x0000001a11087224 */ /* 0x000fc600078e0208 */
[----:B------:R-:W-:Y:S01]  /*0760*/  SEL R7, R6, R23, !P0 ;  /* 0x0000001706077207 */ /* 0x000fe20004000000 */
[----:B------:R-:W-:Y:S02]  /*0770*/  IMAD R8, R8, UR11, RZ ;  /* 0x0000000b08087c24 */ /* 0x000fe4000f8e02ff */
[----:B------:R-:W-:Y:S02]  /*0780*/  @P3 IMAD.IADD R27, R27, 0x1, -R14 ;  /* 0x000000011b1b3824 */ /* 0x000fe400078e0a0e */
[----:B------:R-:W-:Y:S02]  /*0790*/  IMAD.MOV R26, RZ, RZ, -R7 ;  /* 0x000000ffff1a7224 */ /* 0x000fe400078e0a07 */
[----:B------:R-:W-:Y:S01]  /*07a0*/  @P6 IADD3 R24, -R17, R24, RZ ;  /* 0x0000001811186210 */ /* 0x000fe20007ffe1ff */
[----:B------:R-:W-:Y:S01]  /*07b0*/  @P3 VIADD R11, R11, 0x1 ;  /* 0x000000010b0b3836 */ /* 0x000fe20000000000 */
[----:B------:R-:W-:Y:S01]  /*07c0*/  ISETP.GE.U32.AND P4, PT, R27, R14, PT ;  /* 0x0000000e1b00720c */ /* 0x000fe20003f86070 */
[----:B------:R-:W-:Y:S01]  /*07d0*/  IMAD R9, R18, R26, R9 ;  /* 0x0000001a12097224 */ /* 0x000fe200078e0209 */
[----:B------:R-:W-:Y:S01]  /*07e0*/  ISETP.GE.U32.AND P5, PT, R24, R17, PT ;  /* 0x000000111800720c */ /* 0x000fe20003fa6070 */
[----:B------:R-:W-:Y:S01]  /*07f0*/  IMAD.HI.U32 R23, R10, R7, RZ ;  /* 0x000000070a177227 */ /* 0x000fe200078e00ff */
[----:B------:R-:W-:-:S02]  /*0800*/  @P6 IADD3 R25, R25, 0x1, RZ ;  /* 0x0000000119196810 */ /* 0x000fc40007ffe0ff */
[----:B------:R-:W-:Y:S01]  /*0810*/  ISETP.NE.U32.AND P3, PT, R14, RZ, PT ;  /* 0x000000ff0e00720c */ /* 0x000fe20003f65070 */
[----:B------:R-:W-:Y:S01]  /*0820*/  IMAD R9, R9, UR10, R8 ;  /* 0x0000000a09097c24 */ /* 0x000fe2000f8e0208 */
[----:B------:R-:W-:Y:S01]  /*0830*/  LOP3.LUT R8, RZ, R14, RZ, 0x33, !PT ;  /* 0x0000000eff087212 */ /* 0x000fe200078e33ff */
[----:B------:R-:W-:-:S04]  /*0840*/  IMAD.MOV R27, RZ, RZ, -R23 ;  /* 0x000000ffff1b7224 */ /* 0x000fc800078e0a17 */
[----:B------:R-:W-:Y:S02]  /*0850*/  @P4 VIADD R11, R11, 0x1 ;  /* 0x000000010b0b4836 */ /* 0x000fe40000000000 */
[----:B------:R-:W-:Y:S01]  /*0860*/  @P5 IADD3 R25, R25, 0x1, RZ ;  /* 0x0000000119195810 */ /* 0x000fe20007ffe0ff */
[----:B------:R-:W-:Y:S02]  /*0870*/  IMAD R27, R14, R27, R7 ;  /* 0x0000001b0e1b7224 */ /* 0x000fe400078e0207 */
[----:B------:R-:W-:Y:S02]  /*0880*/  SEL R11, R8, R11, !P3 ;  /* 0x0000000b080b7207 */ /* 0x000fe40005800000 */
[----:B------:R-:W-:Y:S02]  /*0890*/  SEL R29, R12, R25, !P1 ;  /* 0x000000190c1d7207 */ /* 0x000fe40004800000 */
[----:B------:R-:W-:Y:S01]  /*08a0*/  ISETP.GE.U32.AND P2, PT, R27, R14, PT ;  /* 0x0000000e1b00720c */ /* 0x000fe20003f46070 */
[----:B------:R-:W-:-:S02]  /*08b0*/  IMAD.MOV R24, RZ, RZ, -R11 ;  /* 0x000000ffff187224 */ /* 0x000fc400078e0a0b */
[----:B------:R-:W-:-:S04]  /*08c0*/  IMAD.HI.U32 R25, R4, R29, RZ ;  /* 0x0000001d04197227 */ /* 0x000fc800078e00ff */
[----:B------:R-:W-:Y:S01]  /*08d0*/  IMAD R24, R14, R24, R13 ;  /* 0x000000180e187224 */ /* 0x000fe200078e020d */
[----:B------:R-:W-:-:S05]  /*08e0*/  IADD3 R13, -R25, RZ, RZ ;  /* 0x000000ff190d7210 */ /* 0x000fca0007ffe1ff */
[----:B------:R-:W-:Y:S01]  /*08f0*/  IMAD R13, R18, R13, R29 ;  /* 0x0000000d120d7224 */ /* 0x000fe200078e021d */
[----:B------:R-:W-:Y:S02]  /*0900*/  @P2 IADD3 R27, -R14, R27, RZ ;  /* 0x0000001b0e1b2210 */ /* 0x000fe40007ffe1ff */
[----:B------:R-:W-:Y:S02]  /*0910*/  @P2 IADD3 R23, R23, 0x1, RZ ;  /* 0x0000000117172810 */ /* 0x000fe40007ffe0ff */
[----:B------:R-:W-:Y:S02]  /*0920*/  ISETP.GE.U32.AND P5, PT, R13, R18, PT ;  /* 0x000000120d00720c */ /* 0x000fe40003fa6070 */
[----:B------:R-:W-:-:S11]  /*0930*/  ISETP.GE.U32.AND P4, PT, R27, R14, PT ;  /* 0x0000000e1b00720c */ /* 0x000fd60003f86070 */
[----:B------:R-:W-:Y:S01]  /*0940*/  @P5 IMAD.IADD R13, R13, 0x1, -R18 ;  /* 0x000000010d0d5824 */ /* 0x000fe200078e0a12 */
[----:B------:R-:W-:Y:S01]  /*0950*/  @P5 IADD3 R25, R25, 0x1, RZ ;  /* 0x0000000119195810 */ /* 0x000fe20007ffe0ff */
[----:B------:R-:W-:-:S03]  /*0960*/  @P4 VIADD R23, R23, 0x1 ;  /* 0x0000000117174836 */ /* 0x000fc60000000000 */
[----:B------:R-:W-:Y:S02]  /*0970*/  ISETP.GE.U32.AND P6, PT, R13, R18, PT ;  /* 0x000000120d00720c */ /* 0x000fe40003fc6070 */
[----:B------:R-:W-:-:S05]  /*0980*/  IADD3 R13, -R29, RZ, RZ ;  /* 0x000000ff1d0d7210 */ /* 0x000fca0007ffe1ff */
[----:B------:R-:W-:-:S04]  /*0990*/  IMAD R22, R17, R13, R22 ;  /* 0x0000000d11167224 */ /* 0x000fc800078e0216 */
[----:B------:R-:W-:Y:S02]  /*09a0*/  IMAD R22, R22, UR11, RZ ;  /* 0x0000000b16167c24 */ /* 0x000fe4000f8e02ff */
[----:B------:R-:W-:-:S05]  /*09b0*/  @P6 VIADD R25, R25, 0x1 ;  /* 0x0000000119196836 */ /* 0x000fca0000000000 */
[----:B------:R-:W-:-:S05]  /*09c0*/  SEL R25, R6, R25, !P0 ;  /* 0x0000001906197207 */ /* 0x000fca0004000000 */
[----:B------:R-:W-:-:S04]  /*09d0*/  IMAD.MOV R13, RZ, RZ, -R25 ;  /* 0x000000ffff0d7224 */ /* 0x000fc800078e0a19 */
[----:B------:R-:W-:Y:S02]  /*09e0*/  IMAD R29, R18, R13, R29 ;  /* 0x0000000d121d7224 */ /* 0x000fe400078e021d */
[----:B------:R-:W-:-:S04]  /*09f0*/  IMAD.HI.U32 R13, R10, R25, RZ ;  /* 0x000000190a0d7227 */ /* 0x000fc800078e00ff */
[----:B------:R-:W-:Y:S01]  /*0a00*/  IMAD R26, R29, UR10, R22 ;  /* 0x0000000a1d1a7c24 */ /* 0x000fe2000f8e0216 */
[----:B------:R-:W-:Y:S01]  /*0a10*/  IADD3 R27, -R13, RZ, RZ ;  /* 0x000000ff0d1b7210 */ /* 0x000fe20007ffe1ff */
[----:B------:R-:W-:Y:S01]  /*0a20*/  IMAD R22, R24, UR13, R21 ;  /* 0x0000000d18167c24 */ /* 0x000fe2000f8e0215 */
[----:B------:R-:W-:Y:S01]  /*0a30*/  SEL R21, R8, R23, !P3 ;  /* 0x0000001708157207 */ /* 0x000fe20005800000 */
[----:B------:R-:W-:Y:S02]  /*0a40*/  VIADD R24, R20, 0x4 ;  /* 0x0000000414187836 */ /* 0x000fe40000000000 */
[C---:B------:R-:W-:Y:S02]  /*0a50*/  IMAD R27, R14.reuse, R27, R25 ;  /* 0x0000001b0e1b7224 */ /* 0x040fe400078e0219 */
[----:B------:R-:W-:Y:S02]  /*0a60*/  IMAD.MOV R28, RZ, RZ, -R21 ;  /* 0x000000ffff1c7224 */ /* 0x000fe400078e0a15 */
[----:B------:R-:W-:Y:S01]  /*0a70*/  IMAD R11, R11, UR12, R22 ;  /* 0x0000000c0b0b7c24 */ /* 0x000fe2000f8e0216 */
[----:B------:R-:W-:Y:S01]  /*0a80*/  ISETP.GE.U32.AND P5, PT, R27, R14, PT ;  /* 0x0000000e1b00720c */ /* 0x000fe20003fa6070 */
[----:B------:R-:W-:-:S02]  /*0a90*/  IMAD R28, R14, R28, R7 ;  /* 0x0000001c0e1c7224 */ /* 0x000fc400078e0207 */
[----:B------:R-:W-:-:S04]  /*0aa0*/  IMAD.HI.U32 R7, R5, R24, RZ ;  /* 0x0000001805077227 */ /* 0x000fc800078e00ff */
[----:B------:R-:W-:-:S06]  /*0ab0*/  IMAD R28, R28, UR13, R9 ;  /* 0x0000000d1c1c7c24 */ /* 0x000fcc000f8e0209 */
[----:B------:R-:W-:Y:S01]  /*0ac0*/  @P5 IMAD.IADD R27, R27, 0x1, -R14 ;  /* 0x000000011b1b5824 */ /* 0x000fe200078e0a0e */
[----:B------:R-:W-:-:S04]  /*0ad0*/  @P5 IADD3 R13, R13, 0x1, RZ ;  /* 0x000000010d0d5810 */ /* 0x000fc80007ffe0ff */
[----:B------:R-:W-:-:S13]  /*0ae0*/  ISETP.GE.U32.AND P6, PT, R27, R14, PT ;  /* 0x0000000e1b00720c */ /* 0x000fda0003fc6070 */
[----:B------:R-:W-:-:S04]  /*0af0*/  @P6 IADD3 R13, R13, 0x1, RZ ;  /* 0x000000010d0d6810 */ /* 0x000fc80007ffe0ff */
[----:B------:R-:W-:-:S04]  /*0b00*/  SEL R13, R8, R13, !P3 ;  /* 0x0000000d080d7207 */ /* 0x000fc80005800000 */
[----:B------:R-:W-:-:S05]  /*0b10*/  IADD3 R9, -R13, RZ, RZ ;  /* 0x000000ff0d097210 */ /* 0x000fca0007ffe1ff */
[----:B------:R-:W-:Y:S02]  /*0b20*/  IMAD R25, R14, R9, R25 ;  /* 0x000000090e197224 */ /* 0x000fe400078e0219 */
[----:B------:R-:W-:Y:S02]  /*0b30*/  IMAD.MOV R9, RZ, RZ, -R7 ;  /* 0x000000ffff097224 */ /* 0x000fe400078e0a07 */
[----:B------:R-:W-:Y:S02]  /*0b40*/  IMAD R26, R25, UR13, R26 ;  /* 0x0000000d191a7c24 */ /* 0x000fe4000f8e021a */
        /* <DEDUP_REMOVED lines=15> */
[----:B------:R-:W-:-:S04]  /*0c40*/  IMAD R24, R17, R23, R24 ;  /* 0x0000001711187224 */ /* 0x000fc800078e0218 */
[----:B------:R-:W-:-:S04]  /*0c50*/  IMAD R24, R24, UR11, RZ ;  /* 0x0000000b18187c24 */ /* 0x000fc8000f8e02ff */
[----:B------:R-:W-:-:S04]  /*0c60*/  @P4 IADD3 R9, R9, 0x1, RZ ;  /* 0x0000000109094810 */ /* 0x000fc80007ffe0ff */
[----:B------:R-:W-:-:S04]  /*0c70*/  SEL R9, R6, R9, !P0 ;  /* 0x0000000906097207 */ /* 0x000fc80004000000 */
[----:B------:R-:W-:Y:S01]  /*0c80*/  IADD3 R23, -R9, RZ, RZ ;  /* 0x000000ff09177210 */ /* 0x000fe20007ffe1ff */
[----:B------:R-:W-:-:S04]  /*0c90*/  IMAD.HI.U32 R25, R10, R9, RZ ;  /* 0x000000090a197227 */ /* 0x000fc800078e00ff */
        /* <DEDUP_REMOVED lines=13> */
[----:B------:R-:W-:Y:S02]  /*0d70*/  IMAD R24, R7, UR13, R24 ;  /* 0x0000000d07187c24 */ /* 0x000fe4000f8e0218 */
[----:B------:R-:W-:-:S04]  /*0d80*/  IMAD.HI.U32 R23, R5, R9, RZ ;  /* 0x0000000905177227 */ /* 0x000fc800078e00ff */
[----:B------:R-:W-:Y:S02]  /*0d90*/  IMAD.MOV R22, RZ, RZ, -R23 ;  /* 0x000000ffff167224 */ /* 0x000fe400078e0a17 */
[----:B------:R-:W-:Y:S01]  /*0da0*/  IMAD R7, R21, UR12, R28 ;  /* 0x0000000c15077c24 */ /* 0x000fe2000f8e021c */
[----:B------:R-:W-:Y:S01]  /*0db0*/  IADD3 R28, R20, 0x6, RZ ;  /* 0x00000006141c7810 */ /* 0x000fe20007ffe0ff */
        /* <DEDUP_REMOVED lines=21> */
[----:B------:R-:W-:Y:S02]  /*0f10*/  IMAD R22, R18, R22, R23 ;  /* 0x0000001612167224 */ /* 0x000fe400078e0217 */
[----:B------:R-:W-:-:S04]  /*0f20*/  IMAD.HI.U32 R23, R10, R21, RZ ;  /* 0x000000150a177227 */ /* 0x000fc800078e00ff */
        /* <DEDUP_REMOVED lines=12> */
[----:B------:R-:W-:Y:S02]  /*0ff0*/  IMAD R21, R21, UR13, R9 ;  /* 0x0000000d15157c24 */ /* 0x000fe4000f8e0209 */
[----:B------:R-:W-:Y:S02]  /*1000*/  IMAD R9, R13, UR12, R26 ;  /* 0x0000000c0d097c24 */ /* 0x000fe4000f8e021a */
        /* <DEDUP_REMOVED lines=21> */
[----:B------:R-:W-:-:S05]  /*1160*/  IADD3 R23, -R27, RZ, RZ ;  /* 0x000000ff1b177210 */ /* 0x000fca0007ffe1ff */
[----:B------:R-:W-:Y:S02]  /*1170*/  IMAD R13, R18, R23, R13 ;  /* 0x00000017120d7224 */ /* 0x000fe400078e020d */
        /* <DEDUP_REMOVED lines=35> */
[----:B------:R-:W-:Y:S02]  /*13b0*/  IMAD.MOV R24, RZ, RZ, -R27 ;  /* 0x000000ffff187224 */ /* 0x000fe400078e0a1b */
[----:B------:R-:W-:-:S04]  /*13c0*/  IMAD.HI.U32 R29, R10, R27, RZ ;  /* 0x0000001b0a1d7227 */ /* 0x000fc800078e00ff */
        /* <DEDUP_REMOVED lines=11> */
[----:B------:R-:W-:Y:S02]  /*1480*/  IMAD R27, R14, R22, R27 ;  /* 0x000000160e1b7224 */ /* 0x000fe400078e021b */
[----:B------:R-:W-:Y:S02]  /*1490*/  VIADD R22, R20, 0x7 ;  /* 0x0000000714167836 */ /* 0x000fe40000000000 */
[----:B------:R-:W-:Y:S02]  /*14a0*/  IMAD R24, R27, UR13, R24 ;  /* 0x0000000d1b187c24 */ /* 0x000fe4000f8e0218 */
        /* <DEDUP_REMOVED lines=10> */
[----:B---3--:R-:W-:-:S04]  /*1550*/  IADD3 R4, P4, R2, R20, RZ ;  /* 0x0000001402047210 */ /* 0x008fc80007f9e0ff */
[----:B------:R-:W-:-:S05]  /*1560*/  IADD3 R5, -R29, RZ, RZ ;  /* 0x000000ff1d057210 */ /* 0x000fca0007ffe1ff */
[----:B------:R-:W-:-:S05]  /*1570*/  IMAD R5, R18, R5, R27 ;  /* 0x0000000512057224 */ /* 0x000fca00078e021b */
[----:B------:R-:W-:-:S13]  /*1580*/  ISETP.GE.U32.AND P1, PT, R5, R18, PT ;  /* 0x000000120500720c */ /* 0x000fda0003f26070 */
[----:B------:R-:W-:-:S05]  /*1590*/  @P1 IMAD.IADD R5, R5, 0x1, -R18 ;  /* 0x0000000105051824 */ /* 0x000fca00078e0a12 */
[----:B------:R-:W-:Y:S02]  /*15a0*/  ISETP.GE.U32.AND P2, PT, R5, R18, PT ;  /* 0x000000120500720c */ /* 0x000fe40003f46070 */
[----:B------:R-:W-:-:S06]  /*15b0*/  IADD3.X R5, RZ, R3, RZ, P4, !PT ;  /* 0x00000003ff057210 */ /* 0x000fcc00027fe4ff */
[----:B------:R-:W3:Y:S01]  /*15c0*/  LDG.E.64 R4, desc[UR6][R4.64] ;  /* 0x0000000604047981 */ /* 0x000ee2000c1e1b00 */
[----:B------:R-:W-:Y:S02]  /*15d0*/  @P1 VIADD R29, R29, 0x1 ;  /* 0x000000011d1d1836 */ /* 0x000fe40000000000 */
[----:B------:R-:W-:Y:S02]  /*15e0*/  IMAD R13, R13, UR12, R24 ;  /* 0x0000000c0d0d7c24 */ /* 0x000fe4000f8e0218 */
[C---:B--2---:R-:W-:Y:S01]  /*15f0*/  IMAD R12, R16.reuse, UR14, R11 ;  /* 0x0000000e100c7c24 */ /* 0x044fe2000f8e020b */
[----:B------:R-:W-:Y:S01]  /*1600*/  @P2 IADD3 R29, R29, 0x1, RZ ;  /* 0x000000011d1d2810 */ /* 0x000fe20007ffe0ff */
[C---:B------:R-:W-:Y:S02]  /*1610*/  IMAD R13, R16.reuse, UR14, R13 ;  /* 0x0000000e100d7c24 */ /* 0x040fe4000f8e020d */
[----:B------:R-:W-:Y:S01]  /*1620*/  IMAD R7, R16, UR14, R7 ;  /* 0x0000000e10077c24 */ /* 0x000fe2000f8e0207 */
[----:B------:R-:W-:Y:S01]  /*1630*/  SEL R29, R6, R29, !P0 ;  /* 0x0000001d061d7207 */ /* 0x000fe20004000000 */
[----:B------:R-:W-:-:S02]  /*1640*/  IMAD.MOV R6, RZ, RZ, -R27 ;  /* 0x000000ffff067224 */ /* 0x000fc400078e0a1b */
[----:B------:R-:W-:Y:S02]  /*1650*/  IMAD R9, R16, UR14, R9 ;  /* 0x0000000e10097c24 */ /* 0x000fe4000f8e0209 */
[----:B------:R-:W-:Y:S01]  /*1660*/  IMAD R22, R17, R6, R22 ;  /* 0x0000000611167224 */ /* 0x000fe200078e0216 */
[----:B------:R-:W-:Y:S01]  /*1670*/  IADD3 R6, -R29, RZ, RZ ;  /* 0x000000ff1d067210 */ /* 0x000fe20007ffe1ff */
[----:B------:R-:W-:-:S04]  /*1680*/  IMAD.HI.U32 R10, R10, R29, RZ ;  /* 0x0000001d0a0a7227 */ /* 0x000fc800078e00ff */
[----:B------:R-:W-:Y:S02]  /*1690*/  IMAD R27, R18, R6, R27 ;  /* 0x00000006121b7224 */ /* 0x000fe400078e021b */
[----:B------:R-:W-:Y:S02]  /*16a0*/  IMAD.MOV R6, RZ, RZ, -R10 ;  /* 0x000000ffff067224 */ /* 0x000fe400078e0a0a */
[----:B------:R-:W-:Y:S02]  /*16b0*/  IMAD R22, R22, UR11, RZ ;  /* 0x0000000b16167c24 */ /* 0x000fe4000f8e02ff */
[----:B------:R-:W-:Y:S02]  /*16c0*/  IMAD R6, R14, R6, R29 ;  /* 0x000000060e067224 */ /* 0x000fe400078e021d */
[----:B------:R-:W-:Y:S02]  /*16d0*/  IMAD R22, R27, UR10, R22 ;  /* 0x0000000a1b167c24 */ /* 0x000fe4000f8e0216 */
[----:B------:R-:W-:Y:S01]  /*16e0*/  IMAD R25, R16, UR14, R25 ;  /* 0x0000000e10197c24 */ /* 0x000fe2000f8e0219 */
[----:B------:R-:W-:Y:S01]  /*16f0*/  ISETP.GE.U32.AND P0, PT, R6, R14, PT ;  /* 0x0000000e0600720c */ /* 0x000fe20003f06070 */
[----:B------:R-:W-:-:S02]  /*1700*/  IMAD R21, R16, UR14, R21 ;  /* 0x0000000e10157c24 */ /* 0x000fc4000f8e0215 */
[----:B------:R-:W-:Y:S02]  /*1710*/  IMAD R23, R16, UR14, R23 ;  /* 0x0000000e10177c24 */ /* 0x000fe4000f8e0217 */
[----:B------:R-:W-:-:S08]  /*1720*/  IMAD R20, R19, 0x8, R20 ;  /* 0x0000000813147824 */ /* 0x000fd000078e0214 */
[----:B------:R-:W-:Y:S01]  /*1730*/  @P0 IADD3 R6, -R14, R6, RZ ;  /* 0x000000060e060210 */ /* 0x000fe20007ffe1ff */
[----:B------:R-:W-:-:S03]  /*1740*/  @P0 VIADD R10, R10, 0x1 ;  /* 0x000000010a0a0836 */ /* 0x000fc60000000000 */
[----:B------:R-:W-:-:S13]  /*1750*/  ISETP.GE.U32.AND P1, PT, R6, R14, PT ;  /* 0x0000000e0600720c */ /* 0x000fda0003f26070 */
[----:B------:R-:W-:-:S04]  /*1760*/  @P1 IADD3 R10, R10, 0x1, RZ ;  /* 0x000000010a0a1810 */ /* 0x000fc80007ffe0ff */
[----:B------:R-:W-:Y:S02]  /*1770*/  SEL R8, R8, R10, !P3 ;  /* 0x0000000a08087207 */ /* 0x000fe40005800000 */
[----:B------:R-:W-:-:S03]  /*1780*/  IADD3 R10, P0, R13, UR16, RZ ;  /* 0x000000100d0a7c10 */ /* 0x000fc6000ff1e0ff */
[----:B------:R-:W-:Y:S01]  /*1790*/  IMAD.MOV R6, RZ, RZ, -R8 ;  /* 0x000000ffff067224 */ /* 0x000fe200078e0a08 */
[----:B------:R-:W-:Y:S02]  /*17a0*/  IADD3.X R11, RZ, UR17, RZ, P0, !PT ;  /* 0x00000011ff0b7c10 */ /* 0x000fe400087fe4ff */
[----:B------:R-:W-:Y:S01]  /*17b0*/  IADD3 R12, P0, R12, UR16, RZ ;  /* 0x000000100c0c7c10 */ /* 0x000fe2000ff1e0ff */
[----:B------:R-:W-:-:S04]  /*17c0*/  IMAD R29, R14, R6, R29 ;  /* 0x000000060e1d7224 */ /* 0x000fc800078e021d */
[----:B------:R-:W-:Y:S02]  /*17d0*/  IMAD R27, R29, UR13, R22 ;  /* 0x0000000d1d1b7c24 */ /* 0x000fe4000f8e0216 */
[----:B------:R-:W-:Y:S01]  /*17e0*/  IMAD.X R13, RZ, RZ, UR17, P0 ;  /* 0x00000011ff0d7e24 */ /* 0x000fe200080e06ff */
[----:B------:R-:W-:Y:S01]  /*17f0*/  IADD3 R6, P0, R7, UR16, RZ ;  /* 0x0000001007067c10 */ /* 0x000fe2000ff1e0ff */
[----:B------:R-:W-:Y:S01]  /*1800*/  IMAD R27, R8, UR12, R27 ;  /* 0x0000000c081b7c24 */ /* 0x000fe2000f8e021b */
[----:B------:R-:W-:Y:S02]  /*1810*/  IADD3 R8, P1, R9, UR16, RZ ;  /* 0x0000001009087c10 */ /* 0x000fe4000ff3e0ff */
[----:B------:R-:W-:Y:S01]  /*1820*/  IADD3.X R7, RZ, UR17, RZ, P0, !PT ;  /* 0x00000011ff077c10 */ /* 0x000fe200087fe4ff */
[----:B------:R-:W-:Y:S02]  /*1830*/  IMAD R27, R16, UR14, R27 ;  /* 0x0000000e101b7c24 */ /* 0x000fe4000f8e021b */
[----:B------:R-:W-:Y:S01]  /*1840*/  IMAD.X R9, RZ, RZ, UR17, P1 ;  /* 0x00000011ff097e24 */ /* 0x000fe200088e06ff */
[C---:B---3--:R-:W-:Y:S01]  /*1850*/  LOP3.LUT R29, R4.reuse, 0xffff, RZ, 0xc0, !PT ;  /* 0x0000ffff041d7812 */ /* 0x048fe200078ec0ff */
[----:B------:R0:W-:Y:S01]  /*1860*/  STG.E.U8 desc[UR6][R10.64], R4 ;  /* 0x000000040a007986 */ /* 0x0001e2000c101106 */
[----:B------:R-:W-:-:S02]  /*1870*/  PRMT R22, R4, 0x7732, RZ ;  /* 0x0000773204167816 */ /* 0x000fc400000000ff */
[----:B------:R-:W-:-:S05]  /*1880*/  SHF.R.U32.HI R29, RZ, 0x8, R29 ;  /* 0x00000008ff1d7819 */ /* 0x000fca000001161d */
[----:B------:R1:W-:Y:S01]  /*1890*/  STG.E.U8 desc[UR6][R12.64], R29 ;  /* 0x0000001d0c007986 */ /* 0x0003e2000c101106 */
[----:B0-----:R-:W-:Y:S02]  /*18a0*/  IADD3 R10, P2, R25, UR16, RZ ;  /* 0x00000010190a7c10 */ /* 0x001fe4000ff5e0ff */
[----:B------:R-:W-:Y:S02]  /*18b0*/  PRMT R4, R4, 0x7632, R4 ;  /* 0x0000763204047816 */ /* 0x000fe40000000004 */
[----:B------:R-:W-:Y:S02]  /*18c0*/  SHF.R.U32.HI R25, RZ, 0x8, R22 ;  /* 0x00000008ff197819 */ /* 0x000fe40000011616 */
[----:B------:R-:W-:Y:S01]  /*18d0*/  IADD3.X R11, RZ, UR17, RZ, P2, !PT ;  /* 0x00000011ff0b7c10 */ /* 0x000fe200097fe4ff */
[----:B------:R0:W-:Y:S01]  /*18e0*/  STG.E.U8 desc[UR6][R6.64], R4 ;  /* 0x0000000406007986 */ /* 0x0001e2000c101106 */
[----:B-1----:R-:W-:Y:S02]  /*18f0*/  PRMT R12, R5, 0x7732, RZ ;  /* 0x00007732050c7816 */ /* 0x002fe400000000ff */
[----:B------:R-:W-:Y:S01]  /*1900*/  IADD3 R22, P0, R21, UR16, RZ ;  /* 0x0000001015167c10 */ /* 0x000fe2000ff1e0ff */
[----:B------:R1:W-:Y:S01]  /*1910*/  STG.E.U8 desc[UR6][R8.64], R25 ;  /* 0x0000001908007986 */ /* 0x0003e2000c101106 */
[----:B------:R-:W-:Y:S01]  /*1920*/  LOP3.LUT R13, R5, 0xffff, RZ, 0xc0, !PT ;  /* 0x0000ffff050d7812 */ /* 0x000fe200078ec0ff */
[----:B------:R-:W-:Y:S01]  /*1930*/  IMAD.MOV.U32 R21, RZ, RZ, R12 ;  /* 0x000000ffff157224 */ /* 0x000fe200078e000c */
[----:B------:R-:W-:Y:S01]  /*1940*/  IADD3 R12, P1, R23, UR16, RZ ;  /* 0x00000010170c7c10 */ /* 0x000fe2000ff3e0ff */
[----:B------:R2:W-:Y:S01]  /*1950*/  STG.E.U8 desc[UR6][R10.64], R5 ;  /* 0x000000050a007986 */ /* 0x0005e2000c101106 */
[----:B------:R-:W-:-:S02]  /*1960*/  IADD3.X R23, RZ, UR17, RZ, P0, !PT ;  /* 0x00000011ff177c10 */ /* 0x000fc400087fe4ff */
[----:B0-----:R-:W-:Y:S02]  /*1970*/  IADD3 R6, P2, R27, UR16, RZ ;  /* 0x000000101b067c10 */ /* 0x001fe4000ff5e0ff */
[----:B-1----:R-:W-:Y:S02]  /*1980*/  PRMT R9, R5, 0x7632, R9 ;  /* 0x0000763205097816 */ /* 0x002fe40000000009 */
[----:B------:R-:W-:Y:S02]  /*1990*/  IADD3.X R7, RZ, UR17, RZ, P2, !PT ;  /* 0x00000011ff077c10 */ /* 0x000fe400097fe4ff */
[----:B--2---:R-:W-:Y:S01]  /*19a0*/  SHF.R.U32.HI R5, RZ, 0x8, R13 ;  /* 0x00000008ff057819 */ /* 0x004fe2000001160d */
[----:B------:R-:W-:Y:S01]  /*19b0*/  IMAD.X R13, RZ, RZ, UR17, P1 ;  /* 0x00000011ff0d7e24 */ /* 0x000fe200088e06ff */
[----:B------:R-:W-:Y:S02]  /*19c0*/  SHF.R.U32.HI R11, RZ, 0x8, R21 ;  /* 0x00000008ff0b7819 */ /* 0x000fe40000011615 */
[----:B------:R-:W-:Y:S01]  /*19d0*/  IADD3 R21, R20, 0x8, RZ ;  /* 0x0000000814157810 */ /* 0x000fe20007ffe0ff */
[----:B------:R0:W-:Y:S03]  /*19e0*/  STG.E.U8 desc[UR6][R22.64], R5 ;  /* 0x0000000516007986 */ /* 0x0001e6000c101106 */
[----:B------:R-:W-:Y:S01]  /*19f0*/  ISETP.GT.U32.AND P0, PT, R21, R0, PT ;  /* 0x000000001500720c */ /* 0x000fe20003f04070 */
[----:B------:R0:W-:Y:S04]  /*1a00*/  STG.E.U8 desc[UR6][R12.64], R9 ;  /* 0x000000090c007986 */ /* 0x0001e8000c101106 */
[----:B------:R0:W-:Y:S08]  /*1a10*/  STG.E.U8 desc[UR6][R6.64], R11 ;  /* 0x0000000b06007986 */ /* 0x0001f0000c101106 */
[----:B------:R-:W-:Y:S05]  /*1a20*/  @!P0 BRA `(.L_x_399) ;  /* 0xffffffe800048947 */ /* 0x000fea000383ffff */
.L_x_398:
[----:B------:R-:W-:Y:S05]  /*1a30*/  BSYNC B0 ;  /* 0x0000000000007941 */ /* 0x000fea0003800000 */
.L_x_397:
[----:B------:R-:W-:-:S13]  /*1a40*/  ISETP.GT.U32.AND P0, PT, R0, R20, PT ;  /* 0x000000140000720c */ /* 0x000fda0003f04070 */
[----:B------:R-:W-:Y:S05]  /*1a50*/  @!P0 EXIT ;  /* 0x000000000000894d */ /* 0x000fea0003800000 */
[----:B------:R-:W-:Y:S01]  /*1a60*/  IMAD.IADD R18, R0, 0x1, -R20 ;  /* 0x0000000100127824 */ /* 0x000fe200078e0a14 */
[----:B------:R-:W-:Y:S01]  /*1a70*/  ULDC UR12, c[0x0][0xf7c] ;  /* 0x0003df00000c7ab9 */ /* 0x000fe20000000800 */
[----:B------:R-:W-:Y:S01]  /*1a80*/  ULDC.64 UR8, c[0x0][0xf70] ;  /* 0x0003dc0000087ab9 */ /* 0x000fe20000000a00 */
[----:B------:R-:W-:Y:S01]  /*1a90*/  ULDC.64 UR10, c[0x0][0xf68] ;  /* 0x0003da00000a7ab9 */ /* 0x000fe20000000a00 */
[----:B------:R-:W-:Y:S01]  /*1aa0*/  ULDC.64 UR14, c[0x0][0x210] ;  /* 0x00008400000e7ab9 */ /* 0x000fe20000000a00 */
[----:B------:R-:W-:Y:S01]  /*1ab0*/  LOP3.LUT P0, R18, R18, 0x3, RZ, 0xc0, !PT ;  /* 0x0000000312127812 */ /* 0x000fe2000780c0ff */
[----:B------:R-:W-:Y:S01]  /*1ac0*/  BSSY B0, `(.L_x_400) ;  /* 0x000005b000007945 */ /* 0x000fe20003800000 */
[----:B0-----:R-:W-:-:S11]  /*1ad0*/  MOV R5, R20 ;  /* 0x0000001400057202 */ /* 0x001fd60000000f00 */
[----:B------:R-:W-:Y:S05]  /*1ae0*/  @!P0 BRA `(.L_x_401) ;  /* 0x0000000400608947 */ /* 0x000fea0003800000 */
[----:B------:R-:W0:Y:S01]  /*1af0*/  LDC R6, c[0x0][0xf78] ;  /* 0x0003de00ff067b82 */ /* 0x000e220000000800 */
[----:B------:R-:W-:Y:S01]  /*1b00*/  ULDC.64 UR4, c[0x0][0xf60] ;  /* 0x0003d80000047ab9 */ /* 0x000fe20000000a00 */
[----:B0-----:R-:W-:-:S04]  /*1b10*/  ISETP.NE.AND P0, PT, R6, 0x3, PT ;  /* 0x000000030600780c */ /* 0x001fc80003f05270 */
[C---:B-1----:R-:W-:Y:S02]  /*1b20*/  SEL R4, R15.reuse, UR5, !P0 ;  /* 0x000000050f047c07 */ /* 0x042fe4000c000000 */
[C---:B------:R-:W-:Y:S02]  /*1b30*/  ISETP.NE.AND P0, PT, R6.reuse, 0x2, PT ;  /* 0x000000020600780c */ /* 0x040fe40003f05270 */
[----:B------:R-:W0:Y:S02]  /*1b40*/  I2F.U32.RP R5, R4 ;  /* 0x0000000400057306 */ /* 0x000e240000209000 */
[----:B------:R-:W-:Y:S01]  /*1b50*/  SEL R8, R15, UR4, !P0 ;  /* 0x000000040f087c07 */ /* 0x000fe2000c000000 */
[----:B------:R-:W-:Y:S01]  /*1b60*/  ULDC UR4, c[0x0][0xf5c] ;  /* 0x0003d70000047ab9 */ /* 0x000fe20000000800 */
[----:B------:R-:W-:Y:S02]  /*1b70*/  ISETP.NE.AND P0, PT, R6, 0x1, PT ;  /* 0x000000010600780c */ /* 0x000fe40003f05270 */
[----:B------:R-:W-:-:S02]  /*1b80*/  ISETP.NE.U32.AND P1, PT, R8, RZ, PT ;  /* 0x000000ff0800720c */ /* 0x000fc40003f25070 */
[----:B------:R-:W-:Y:S01]  /*1b90*/  SEL R9, R15, UR4, !P0 ;  /* 0x000000040f097c07 */ /* 0x000fe2000c000000 */
[----:B------:R-:W1:Y:S01]  /*1ba0*/  I2F.U32.RP R14, R8 ;  /* 0x00000008000e7306 */ /* 0x000e620000209000 */
[----:B------:R-:W-:Y:S02]  /*1bb0*/  ISETP.NE.U32.AND P0, PT, R4, RZ, PT ;  /* 0x000000ff0400720c */ /* 0x000fe40003f05070 */
[----:B------:R-:W-:Y:S02]  /*1bc0*/  IADD3 R19, RZ, -R9, RZ ;  /* 0x80000009ff137210 */ /* 0x000fe40007ffe0ff */
[----:B------:R-:W-:-:S03]  /*1bd0*/  ISETP.NE.U32.AND P2, PT, R9, RZ, PT ;  /* 0x000000ff0900720c */ /* 0x000fc60003f45070 */
[----:B------:R-:W4:Y:S08]  /*1be0*/  I2F.U32.RP R17, R9 ;  /* 0x0000000900117306 */ /* 0x000f300000209000 */
[----:B0-----:R-:W0:Y:S08]  /*1bf0*/  MUFU.RCP R5, R5 ;  /* 0x0000000500057308 */ /* 0x001e300000001000 */
[----:B-1----:R-:W1:Y:S08]  /*1c00*/  MUFU.RCP R14, R14 ;  /* 0x0000000e000e7308 */ /* 0x002e700000001000 */
[----:B----4-:R-:W4:Y:S01]  /*1c10*/  MUFU.RCP R17, R17 ;  /* 0x0000001100117308 */ /* 0x010f220000001000 */
[----:B0-----:R-:W-:Y:S01]  /*1c20*/  VIADD R10, R5, 0xffffffe ;  /* 0x0ffffffe050a7836 */ /* 0x001fe20000000000 */
[----:B------:R-:W-:-:S06]  /*1c30*/  IADD3 R5, RZ, -R4, RZ ;  /* 0x80000004ff057210 */ /* 0x000fcc0007ffe0ff */
[----:B------:R0:W5:Y:S01]  /*1c40*/  F2I.FTZ.U32.TRUNC.NTZ R11, R10 ;  /* 0x0000000a000b7305 */ /* 0x000162000021f000 */
[----:B-1----:R-:W-:Y:S02]  /*1c50*/  IADD3 R6, R14, 0xffffffe, RZ ;  /* 0x0ffffffe0e067810 */ /* 0x002fe40007ffe0ff */
[----:B------:R-:W-:-:S05]  /*1c60*/  LOP3.LUT R14, RZ, R4, RZ, 0x33, !PT ;  /* 0x00000004ff0e7212 */ /* 0x000fca00078e33ff */
[----:B------:R1:W2:Y:S01]  /*1c70*/  F2I.FTZ.U32.TRUNC.NTZ R7, R6 ;  /* 0x0000000600077305 */ /* 0x0002a2000021f000 */
[----:B----4-:R-:W-:Y:S02]  /*1c80*/  VIADD R12, R17, 0xffffffe ;  /* 0x0ffffffe110c7836 */ /* 0x010fe40000000000 */
[----:B0-----:R-:W-:Y:S02]  /*1c90*/  IMAD.MOV.U32 R10, RZ, RZ, RZ ;  /* 0x000000ffff0a7224 */ /* 0x001fe400078e00ff */
[----:B------:R-:W-:Y:S02]  /*1ca0*/  IMAD.MOV R17, RZ, RZ, -R8 ;  /* 0x000000ffff117224 */ /* 0x000fe400078e0a08 */
[----:B-----5:R-:W-:Y:S01]  /*1cb0*/  IMAD R5, R5, R11, RZ ;  /* 0x0000000b05057224 */ /* 0x020fe200078e02ff */
[----:B------:R0:W4:Y:S01]  /*1cc0*/  F2I.FTZ.U32.TRUNC.NTZ R13, R12 ;  /* 0x0000000c000d7305 */ /* 0x000122000021f000 */
[----:B-1----:R-:W-:Y:S02]  /*1cd0*/  HFMA2.MMA R6, -RZ, RZ, 0, 0 ;  /* 0x00000000ff067435 */ /* 0x002fe400000001ff */
[----:B------:R-:W-:-:S04]  /*1ce0*/  IMAD.HI.U32 R10, R11, R5, R10 ;  /* 0x000000050b0a7227 */ /* 0x000fc800078e000a */
[----:B--2---:R-:W-:Y:S02]  /*1cf0*/  IMAD R17, R17, R7, RZ ;  /* 0x0000000711117224 */ /* 0x004fe400078e02ff */
[----:B0-----:R-:W-:Y:S02]  /*1d00*/  IMAD.MOV.U32 R12, RZ, RZ, RZ ;  /* 0x000000ffff0c7224 */ /* 0x001fe400078e00ff */
[----:B------:R-:W-:Y:S01]  /*1d10*/  IMAD.HI.U32 R11, R7, R17, R6 ;  /* 0x00000011070b7227 */ /* 0x000fe200078e0006 */
[----:B------:R-:W-:-:S03]  /*1d20*/  LOP3.LUT R17, RZ, R8, RZ, 0x33, !PT ;  /* 0x00000008ff117212 */ /* 0x000fc600078e33ff */
[----:B----4-:R-:W-:-:S04]  /*1d30*/  IMAD R5, R19, R13, RZ ;  /* 0x0000000d13057224 */ /* 0x010fc800078e02ff */
[----:B------:R-:W-:Y:S01]  /*1d40*/  IMAD.HI.U32 R12, R13, R5, R12 ;  /* 0x000000050d0c7227 */ /* 0x000fe200078e000c */
[----:B------:R-:W-:Y:S02]  /*1d50*/  MOV R5, R20 ;  /* 0x0000001400057202 */ /* 0x000fe40000000f00 */
[----:B------:R-:W-:-:S07]  /*1d60*/  LOP3.LUT R13, RZ, R9, RZ, 0x33, !PT ;  /* 0x00000009ff0d7212 */ /* 0x000fce00078e33ff */
.L_x_402:
[----:B0--3--:R-:W-:-:S05]  /*1d70*/  IADD3 R6, P3, R2, R5, RZ ;  /* 0x0000000502067210 */ /* 0x009fca0007f7e0ff */
[----:B------:R-:W-:-:S05]  /*1d80*/  IMAD.X R7, RZ, RZ, R3, P3 ;  /* 0x000000ffff077224 */ /* 0x000fca00018e0603 */
[----:B------:R0:W2:Y:S01]  /*1d90*/  LDG.E.U8 R19, desc[UR6][R6.64] ;  /* 0x0000000606137981 */ /* 0x0000a2000c1e1100 */
        /* <DEDUP_REMOVED lines=18> */
[----:B------:R-:W-:Y:S02]  /*1ec0*/  IMAD R7, R4, R7, R5 ;  /* 0x0000000704077224 */ /* 0x000fe400078e0205 */
[----:B------:R-:W-:Y:S02]  /*1ed0*/  VIADD R5, R5, 0x1 ;  /* 0x0000000105057836 */ /* 0x000fe40000000000 */
[----:B------:R-:W-:-:S04]  /*1ee0*/  IMAD R7, R7, UR9, RZ ;  /* 0x0000000907077c24 */ /* 0x000fc8000f8e02ff */
        /* <DEDUP_REMOVED lines=9> */
[----:B------:R-:W-:-:S12]  /*1f80*/  IMAD.MOV R24, RZ, RZ, -R6 ;  /* 0x000000ffff187224 */ /* 0x000fd800078e0a06 */
[----:B------:R-:W-:-:S04]  /*1f90*/  @P4 IADD3 R22, R22, 0x1, RZ ;  /* 0x0000000116164810 */ /* 0x000fc80007ffe0ff */
[----:B------:R-:W-:Y:S01]  /*1fa0*/  SEL R23, R13, R22, !P2 ;  /* 0x000000160d177207 */ /* 0x000fe20005000000 */
[----:B------:R-:W-:-:S03]  /*1fb0*/  IMAD R22, R8, R24, R21 ;  /* 0x0000001808167224 */ /* 0x000fc600078e0215 */
[----:B------:R-:W-:Y:S01]  /*1fc0*/  IADD3 R21, -R23, RZ, RZ ;  /* 0x000000ff17157210 */ /* 0x000fe20007ffe1ff */
[----:B------:R-:W-:-:S04]  /*1fd0*/  IMAD R7, R22, UR8, R7 ;  /* 0x0000000816077c24 */ /* 0x000fc8000f8e0207 */
[----:B------:R-:W-:-:S04]  /*1fe0*/  IMAD R6, R9, R21, R6 ;  /* 0x0000001509067224 */ /* 0x000fc800078e0206 */
[----:B------:R-:W-:-:S04]  /*1ff0*/  IMAD R6, R6, UR11, R7 ;  /* 0x0000000b06067c24 */ /* 0x000fc8000f8e0207 */
[----:B------:R-:W-:-:S04]  /*2000*/  IMAD R23, R23, UR10, R6 ;  /* 0x0000000a17177c24 */ /* 0x000fc8000f8e0206 */
[----:B------:R-:W-:-:S05]  /*2010*/  IMAD R23, R16, UR12, R23 ;  /* 0x0000000c10177c24 */ /* 0x000fca000f8e0217 */
[----:B------:R-:W-:-:S05]  /*2020*/  IADD3 R6, P3, R23, UR14, RZ ;  /* 0x0000000e17067c10 */ /* 0x000fca000ff7e0ff */
[----:B------:R-:W-:Y:S01]  /*2030*/  IMAD.X R7, RZ, RZ, UR15, P3 ;  /* 0x0000000fff077e24 */ /* 0x000fe200098e06ff */
[----:B------:R-:W-:-:S04]  /*2040*/  ISETP.NE.AND P3, PT, R18, RZ, PT ;  /* 0x000000ff1200720c */ /* 0x000fc80003f65270 */
[----:B--2---:R0:W-:Y:S09]  /*2050*/  STG.E.U8 desc[UR6][R6.64], R19 ;  /* 0x0000001306007986 */ /* 0x0041f2000c101106 */
[----:B------:R-:W-:Y:S05]  /*2060*/  @P3 BRA `(.L_x_402) ;  /* 0xfffffffc00403947 */ /* 0x000fea000383ffff */
.L_x_401:
[----:B------:R-:W-:Y:S05]  /*2070*/  BSYNC B0 ;  /* 0x0000000000007941 */ /* 0x000fea0003800000 */
.L_x_400:
[----:B0-----:R-:W-:-:S04]  /*2080*/  LOP3.LUT R7, RZ, R20, RZ, 0x33, !PT ;  /* 0x00000014ff077212 */ /* 0x001fc800078e33ff */
[----:B------:R-:W-:-:S04]  /*2090*/  IADD3 R7, R0, R7, RZ ;  /* 0x0000000700077210 */ /* 0x000fc80007ffe0ff */
[----:B------:R-:W-:-:S13]  /*20a0*/  ISETP.GE.U32.AND P0, PT, R7, 0x3, PT ;  /* 0x000000030700780c */ /* 0x000fda0003f06070 */
[----:B------:R-:W-:Y:S05]  /*20b0*/  @!P0 EXIT ;  /* 0x000000000000894d */ /* 0x000fea0003800000 */
[----:B------:R-:W0:Y:S01]  /*20c0*/  LDC R4, c[0x0][0xf78] ;  /* 0x0003de00ff047b82 */ /* 0x000e220000000800 */
[----:B------:R-:W-:Y:S01]  /*20d0*/  ULDC UR10, c[0x0][0xf7c] ;  /* 0x0003df00000a7ab9 */ /* 0x000fe20000000800 */
[----:B------:R-:W-:Y:S01]  /*20e0*/  ULDC.64 UR4, c[0x0][0xf70] ;  /* 0x0003dc0000047ab9 */ /* 0x000fe20000000a00 */
[----:B------:R-:W-:Y:S01]  /*20f0*/  ULDC.64 UR8, c[0x0][0xf68] ;  /* 0x0003da0000087ab9 */ /* 0x000fe20000000a00 */
[----:B------:R-:W-:-:S04]  /*2100*/  ULDC.64 UR12, c[0x0][0x210] ;  /* 0x00008400000c7ab9 */ /* 0x000fc80000000a00 */
        /* <DEDUP_REMOVED lines=16> */
[----:B-1----:R-:W-:-:S07]  /*2210*/  ISETP.NE.U32.AND P2, PT, R15, RZ, PT ;  /* 0x000000ff0f00720c */ /* 0x002fce0003f45070 */
[----:B------:R-:W1:Y:S01]  /*2220*/  I2F.U32.RP R17, R15 ;  /* 0x0000000f00117306 */ /* 0x000e620000209000 */
[----:B0-----:R-:W-:-:S07]  /*2230*/  VIADD R12, R4, 0xffffffe ;  /* 0x0ffffffe040c7836 */ /* 0x001fce0000000000 */
[----:B------:R0:W-:Y:S01]  /*2240*/  F2I.FTZ.U32.TRUNC.NTZ R13, R12 ;  /* 0x0000000c000d7305 */ /* 0x0001e2000021f000 */
[----:B----4-:R-:W-:-:S07]  /*2250*/  IADD3 R6, R14, 0xffffffe, RZ ;  /* 0x0ffffffe0e067810 */ /* 0x010fce0007ffe0ff */
[----:B-1----:R-:W1:Y:S01]  /*2260*/  MUFU.RCP R17, R17 ;  /* 0x0000001100117308 */ /* 0x002e620000001000 */
[----:B0-----:R-:W-:-:S07]  /*2270*/  HFMA2.MMA R12, -RZ, RZ, 0, 0 ;  /* 0x00000000ff0c7435 */ /* 0x001fce00000001ff */
[----:B------:R0:W4:Y:S01]  /*2280*/  F2I.FTZ.U32.TRUNC.NTZ R7, R6 ;  /* 0x0000000600077305 */ /* 0x000122000021f000 */
[----:B-1----:R-:W-:Y:S02]  /*2290*/  VIADD R8, R17, 0xffffffe ;  /* 0x0ffffffe11087836 */ /* 0x002fe40000000000 */
[----:B------:R-:W-:-:S05]  /*22a0*/  IMAD R17, R19, R13, RZ ;  /* 0x0000000d13117224 */ /* 0x000fca00078e02ff */
[----:B------:R1:W5:Y:S01]  /*22b0*/  F2I.FTZ.U32.TRUNC.NTZ R9, R8 ;  /* 0x0000000800097305 */ /* 0x000362000021f000 */
[----:B0-----:R-:W-:Y:S02]  /*22c0*/  IMAD.MOV.U32 R6, RZ, RZ, RZ ;  /* 0x000000ffff067224 */ /* 0x001fe400078e00ff */
[----:B----4-:R-:W-:Y:S02]  /*22d0*/  IMAD R19, R21, R7, RZ ;  /* 0x0000000715137224 */ /* 0x010fe400078e02ff */
[----:B------:R-:W-:Y:S01]  /*22e0*/  IMAD.HI.U32 R12, R13, R17, R12 ;  /* 0x000000110d0c7227 */ /* 0x000fe200078e000c */
[----:B------:R-:W-:-:S03]  /*22f0*/  LOP3.LUT R17, RZ, R10, RZ, 0x33, !PT ;  /* 0x0000000aff117212 */ /* 0x000fc600078e33ff */
[----:B------:R-:W-:-:S04]  /*2300*/  IMAD.HI.U32 R13, R7, R19, R6 ;  /* 0x00000013070d7227 */ /* 0x000fc800078e0006 */
[----:B-1----:R-:W-:Y:S02]  /*2310*/  IMAD.MOV.U32 R8, RZ, RZ, RZ ;  /* 0x000000ffff087224 */ /* 0x002fe400078e00ff */
[----:B-----5:R-:W-:-:S05]  /*2320*/  IMAD R4, R15, R9, RZ ;  /* 0x000000090f047224 */ /* 0x020fca00078e02ff */
[----:B------:R-:W-:Y:S02]  /*2330*/  IADD3 R7, -R4, RZ, RZ ;  /* 0x000000ff04077210 */ /* 0x000fe40007ffe1ff */
[----:B------:R-:W-:-:S03]  /*2340*/  LOP3.LUT R4, RZ, R15, RZ, 0x33, !PT ;  /* 0x0000000fff047212 */ /* 0x000fc600078e33ff */
[----:B------:R-:W-:-:S07]  /*2350*/  IMAD.HI.U32 R14, R9, R7, R8 ;  /* 0x00000007090e7227 */ /* 0x000fce00078e0008 */
.L_x_403:
[----:B0--3--:R-:W-:-:S04]  /*2360*/  IADD3 R6, P3, R2, R5, RZ ;  /* 0x0000000502067210 */ /* 0x009fc80007f7e0ff */
[----:B------:R-:W-:-:S05]  /*2370*/  IADD3.X R7, RZ, R3, RZ, P3, !PT ;  /* 0x00000003ff077210 */ /* 0x000fca0001ffe4ff */
[----:B------:R0:W3:Y:S01]  /*2380*/  LDG.E.U8 R23, desc[UR6][R6.64] ;  /* 0x0000000606177981 */ /* 0x0000e2000c1e1100 */
        /* <DEDUP_REMOVED lines=31> */
[----:B------:R-:W-:Y:S02]  /*2580*/  @P4 VIADD R9, R9, 0x1 ;  /* 0x0000000109094836 */ /* 0x000fe40000000000 */
[----:B------:R-:W-:-:S03]  /*2590*/  IMAD R6, R7, UR4, R6 ;  /* 0x0000000407067c24 */ /* 0x000fc6000f8e0206 */
[----:B------:R-:W-:-:S05]  /*25a0*/  SEL R9, R4, R9, !P2 ;  /* 0x0000000904097207 */ /* 0x000fca0005000000 */
[----:B------:R-:W-:-:S04]  /*25b0*/  IMAD.MOV R8, RZ, RZ, -R9 ;  /* 0x000000ffff087224 */ /* 0x000fc800078e0a09 */
[----:B------:R-:W-:-:S04]  /*25c0*/  IMAD R7, R15, R8, R20 ;  /* 0x000000080f077224 */ /* 0x000fc800078e0214 */
[----:B------:R-:W-:-:S04]  /*25d0*/  IMAD R6, R7, UR9, R6 ;  /* 0x0000000907067c24 */ /* 0x000fc8000f8e0206 */
[----:B------:R-:W-:Y:S01]  /*25e0*/  IMAD R9, R9, UR8, R6 ;  /* 0x0000000809097c24 */ /* 0x000fe2000f8e0206 */
[----:B------:R-:W-:-:S03]  /*25f0*/  IADD3 R6, P3, R2, R21, RZ ;  /* 0x0000001502067210 */ /* 0x000fc60007f7e0ff */
[----:B--2---:R-:W-:Y:S02]  /*2600*/  IMAD R9, R16, UR10, R9 ;  /* 0x0000000a10097c24 */ /* 0x004fe4000f8e0209 */
[----:B------:R-:W-:-:S03]  /*2610*/  IMAD.X R7, RZ, RZ, R3, P3 ;  /* 0x000000ffff077224 */ /* 0x000fc600018e0603 */
[----:B------:R-:W-:-:S04]  /*2620*/  IADD3 R8, P4, R9, UR12, RZ ;  /* 0x0000000c09087c10 */ /* 0x000fc8000ff9e0ff */
[----:B------:R-:W-:Y:S01]  /*2630*/  IADD3.X R9, RZ, UR13, RZ, P4, !PT ;  /* 0x0000000dff097c10 */ /* 0x000fe2000a7fe4ff */
[----:B------:R-:W-:-:S04]  /*2640*/  IMAD.HI.U32 R20, R12, R21, RZ ;  /* 0x000000150c147227 */ /* 0x000fc800078e00ff */
[----:B---3--:R0:W-:Y:S04]  /*2650*/  STG.E.U8 desc[UR6][R8.64], R23 ;  /* 0x0000001708007986 */ /* 0x0081e8000c101106 */
[----:B------:R1:W2:Y:S01]  /*2660*/  LDG.E.U8 R19, desc[UR6][R6.64] ;  /* 0x0000000606137981 */ /* 0x0002a2000c1e1100 */
[----:B------:R-:W-:-:S04]  /*2670*/  IMAD.MOV R25, RZ, RZ, -R20 ;  /* 0x000000ffff197224 */ /* 0x000fc800078e0a14 */
[----:B------:R-:W-:Y:S01]  /*2680*/  IMAD R25, R10, R25, R21 ;  /* 0x000000190a197224 */ /* 0x000fe200078e0215 */
[----:B0-----:R-:W-:-:S04]  /*2690*/  IADD3 R23, R5, 0x2, RZ ;  /* 0x0000000205177810 */ /* 0x001fc80007ffe0ff */
[----:B------:R-:W-:-:S13]  /*26a0*/  ISETP.GE.U32.AND P3, PT, R25, R10, PT ;  /* 0x0000000a1900720c */ /* 0x000fda0003f66070 */
[----:B------:R-:W-:Y:S01]  /*26b0*/  @P3 IADD3 R25, -R10, R25, RZ ;  /* 0x000000190a193210 */ /* 0x000fe20007ffe1ff */
[----:B------:R-:W-:-:S03]  /*26c0*/  @P3 VIADD R20, R20, 0x1 ;  /* 0x0000000114143836 */ /* 0x000fc60000000000 */
[----:B------:R-:W-:-:S13]  /*26d0*/  ISETP.GE.U32.AND P4, PT, R25, R10, PT ;  /* 0x0000000a1900720c */ /* 0x000fda0003f86070 */
[----:B------:R-:W-:-:S04]  /*26e0*/  @P4 IADD3 R20, R20, 0x1, RZ ;  /* 0x0000000114144810 */ /* 0x000fc80007ffe0ff */
[----:B------:R-:W-:-:S05]  /*26f0*/  SEL R20, R17, R20, !P0 ;  /* 0x0000001411147207 */ /* 0x000fca0004000000 */
[----:B------:R-:W-:-:S04]  /*2700*/  IMAD.HI.U32 R9, R13, R20, RZ ;  /* 0x000000140d097227 */ /* 0x000fc800078e00ff */
[----:B-1----:R-:W-:-:S04]  /*2710*/  IMAD.MOV R6, RZ, RZ, -R9 ;  /* 0x000000ffff067224 */ /* 0x002fc800078e0a09 */
        /* <DEDUP_REMOVED lines=17> */
[----:B------:R-:W-:-:S04]  /*2830*/  IMAD R21, R10, R8, R21 ;  /* 0x000000080a157224 */ /* 0x000fc800078e0215 */
[----:B------:R-:W-:Y:S02]  /*2840*/  IMAD R21, R21, UR5, RZ ;  /* 0x0000000515157c24 */ /* 0x000fe4000f8e02ff */
[----:B------:R-:W-:Y:S02]  /*2850*/  @P4 VIADD R7, R7, 0x1 ;  /* 0x0000000107074836 */ /* 0x000fe40000000000 */
[----:B------:R-:W-:-:S03]  /*2860*/  IMAD R20, R20, UR4, R21 ;  /* 0x0000000414147c24 */ /* 0x000fc6000f8e0215 */
[----:B------:R-:W-:-:S05]  /*2870*/  SEL R7, R4, R7, !P2 ;  /* 0x0000000704077207 */ /* 0x000fca0005000000 */
[----:B------:R-:W-:-:S04]  /*2880*/  IMAD.MOV R9, RZ, RZ, -R7 ;  /* 0x000000ffff097224 */ /* 0x000fc800078e0a07 */
[----:B------:R-:W-:Y:S01]  /*2890*/  IMAD R9, R15, R9, R6 ;  /* 0x000000090f097224 */ /* 0x000fe200078e0206 */
[----:B------:R-:W-:-:S03]  /*28a0*/  IADD3 R6, P4, R2, R23, RZ ;  /* 0x0000001702067210 */ /* 0x000fc60007f9e0ff */
[----:B------:R-:W-:-:S04]  /*28b0*/  IMAD R20, R9, UR9, R20 ;  /* 0x0000000909147c24 */ /* 0x000fc8000f8e0214 */
[----:B------:R-:W-:-:S04]  /*28c0*/  IMAD R7, R7, UR8, R20 ;  /* 0x0000000807077c24 */ /* 0x000fc8000f8e0214 */
[----:B------:R-:W-:-:S05]  /*28d0*/  IMAD R7, R16, UR10, R7 ;  /* 0x0000000a10077c24 */ /* 0x000fca000f8e0207 */
[----:B------:R-:W-:Y:S01]  /*28e0*/  IADD3 R8, P3, R7, UR12, RZ ;  /* 0x0000000c07087c10 */ /* 0x000fe2000ff7e0ff */
[----:B------:R-:W-:-:S03]  /*28f0*/  IMAD.X R7, RZ, RZ, R3, P4 ;  /* 0x000000ffff077224 */ /* 0x000fc600020e0603 */
[----:B------:R-:W-:Y:S01]  /*2900*/  IADD3.X R9, RZ, UR13, RZ, P3, !PT ;  /* 0x0000000dff097c10 */ /* 0x000fe20009ffe4ff */
[----:B------:R-:W-:-:S04]  /*2910*/  IMAD.HI.U32 R20, R12, R23, RZ ;  /* 0x000000170c147227 */ /* 0x000fc800078e00ff */
[----:B------:R-:W-:Y:S01]  /*2920*/  IMAD.MOV R25, RZ, RZ, -R20 ;  /* 0x000000ffff197224 */ /* 0x000fe200078e0a14 */
[----:B--2---:R0:W-:Y:S04]  /*2930*/  STG.E.U8 desc[UR6][R8.64], R19 ;  /* 0x0000001308007986 */ /* 0x0041e8000c101106 */
[----:B------:R1:W2:Y:S01]  /*2940*/  LDG.E.U8 R21, desc[UR6][R6.64] ;  /* 0x0000000606157981 */ /* 0x0002a2000c1e1100 */
[----:B------:R-:W-:-:S05]  /*2950*/  IMAD R25, R10, R25, R23 ;  /* 0x000000190a197224 */ /* 0x000fca00078e0217 */
[----:B------:R-:W-:Y:S02]  /*2960*/  ISETP.GE.U32.AND P3, PT, R25, R10, PT ;  /* 0x0000000a1900720c */ /* 0x000fe40003f66070 */
[----:B0-----:R-:W-:-:S11]  /*2970*/  IADD3 R19, R5, 0x3, RZ ;  /* 0x0000000305137810 */ /* 0x001fd60007ffe0ff */
[----:B------:R-:W-:Y:S01]  /*2980*/  @P3 IADD3 R25, -R10, R25, RZ ;  /* 0x000000190a193210 */ /* 0x000fe20007ffe1ff */
[----:B------:R-:W-:-:S03]  /*2990*/  @P3 VIADD R20, R20, 0x1 ;  /* 0x0000000114143836 */ /* 0x000fc60000000000 */
[----:B------:R-:W-:-:S13]  /*29a0*/  ISETP.GE.U32.AND P4, PT, R25, R10, PT ;  /* 0x0000000a1900720c */ /* 0x000fda0003f86070 */
[----:B------:R-:W-:-:S04]  /*29b0*/  @P4 IADD3 R20, R20, 0x1, RZ ;  /* 0x0000000114144810 */ /* 0x000fc80007ffe0ff */
[----:B------:R-:W-:-:S05]  /*29c0*/  SEL R20, R17, R20, !P0 ;  /* 0x0000001411147207 */ /* 0x000fca0004000000 */
[----:B------:R-:W-:-:S05]  /*29d0*/  IMAD.HI.U32 R9, R13, R20, RZ ;  /* 0x000000140d097227 */ /* 0x000fca00078e00ff */
[----:B-1----:R-:W-:-:S05]  /*29e0*/  IADD3 R6, -R9, RZ, RZ ;  /* 0x000000ff09067210 */ /* 0x002fca0007ffe1ff */
        /* <DEDUP_REMOVED lines=12> */
[----:B------:R-:W-:Y:S02]  /*2ab0*/  @P3 IADD3 R8, -R15, R8, RZ ;  /* 0x000000080f083210 */ /* 0x000fe40007ffe1ff */
[----:B------:R-:W-:Y:S02]  /*2ac0*/  @P3 IADD3 R7, R7, 0x1, RZ ;  /* 0x0000000107073810 */ /* 0x000fe40007ffe0ff */
[----:B------:R-:W-:Y:S01]  /*2ad0*/  ISETP.GE.U32.AND P4, PT, R8, R15, PT ;  /* 0x0000000f0800720c */ /* 0x000fe20003f86070 */
[--C-:B------:R-:W-:Y:S02]  /*2ae0*/  IMAD.MOV R8, RZ, RZ, -R20.reuse ;  /* 0x000000ffff087224 */ /* 0x100fe400078e0a14 */
[----:B------:R-:W-:Y:S02]  /*2af0*/  IMAD R20, R11, R9, R20 ;  /* 0x000000090b147224 */ /* 0x000fe400078e0214 */
[----:B------:R-:W-:-:S04]  /*2b00*/  IMAD R23, R10, R8, R23 ;  /* 0x000000080a177224 */ /* 0x000fc800078e0217 */
[----:B------:R-:W-:-:S04]  /*2b10*/  IMAD R23, R23, UR5, RZ ;  /* 0x0000000517177c24 */ /* 0x000fc8000f8e02ff */
[----:B------:R-:W-:Y:S01]  /*2b20*/  @P4 IADD3 R7, R7, 0x1, RZ ;  /* 0x0000000107074810 */ /* 0x000fe20007ffe0ff */
        /* <DEDUP_REMOVED lines=8> */
[----:B------:R-:W-:Y:S02]  /*2bb0*/  IADD3 R8, P3, R7, UR12, RZ ;  /* 0x0000000c07087c10 */ /* 0x000fe4000ff7e0ff */
[----:B------:R-:W-:-:S03]  /*2bc0*/  IADD3.X R7, RZ, R3, RZ, P4, !PT ;  /* 0x00000003ff077210 */ /* 0x000fc600027fe4ff */
[----:B------:R-:W-:Y:S02]  /*2bd0*/  IMAD.X R9, RZ, RZ, UR13, P3 ;  /* 0x0000000dff097e24 */ /* 0x000fe400098e06ff */
[----:B------:R-:W-:-:S05]  /*2be0*/  IMAD.HI.U32 R20, R12, R19, RZ ;  /* 0x000000130c147227 */ /* 0x000fca00078e00ff */
[----:B------:R-:W-:Y:S01]  /*2bf0*/  IADD3 R25, -R20, RZ, RZ ;  /* 0x000000ff14197210 */ /* 0x000fe20007ffe1ff */
[----:B--2---:R0:W-:Y:S04]  /*2c00*/  STG.E.U8 desc[UR6][R8.64], R21 ;  /* 0x0000001508007986 */ /* 0x0041e8000c101106 */
[----:B------:R1:W2:Y:S01]  /*2c10*/  LDG.E.U8 R23, desc[UR6][R6.64] ;  /* 0x0000000606177981 */ /* 0x0002a2000c1e1100 */
[----:B------:R-:W-:Y:S01]  /*2c20*/  IMAD R25, R10, R25, R19 ;  /* 0x000000190a197224 */ /* 0x000fe200078e0213 */
[----:B------:R-:W-:-:S04]  /*2c30*/  IADD3 R5, R5, 0x4, RZ ;  /* 0x0000000405057810 */ /* 0x000fc80007ffe0ff */
[----:B------:R-:W-:-:S13]  /*2c40*/  ISETP.GE.U32.AND P3, PT, R25, R10, PT ;  /* 0x0000000a1900720c */ /* 0x000fda0003f66070 */
[----:B------:R-:W-:Y:S01]  /*2c50*/  @P3 IADD3 R25, -R10, R25, RZ ;  /* 0x000000190a193210 */ /* 0x000fe20007ffe1ff */
[----:B------:R-:W-:-:S03]  /*2c60*/  @P3 VIADD R20, R20, 0x1 ;  /* 0x0000000114143836 */ /* 0x000fc60000000000 */
[----:B------:R-:W-:-:S13]  /*2c70*/  ISETP.GE.U32.AND P4, PT, R25, R10, PT ;  /* 0x0000000a1900720c */ /* 0x000fda0003f86070 */
[----:B------:R-:W-:-:S04]  /*2c80*/  @P4 IADD3 R20, R20, 0x1, RZ ;  /* 0x0000000114144810 */ /* 0x000fc80007ffe0ff */
[----:B------:R-:W-:-:S05]  /*2c90*/  SEL R20, R17, R20, !P0 ;  /* 0x0000001411147207 */ /* 0x000fca0004000000 */
[----:B0-----:R-:W-:-:S05]  /*2ca0*/  IMAD.HI.U32 R9, R13, R20, RZ ;  /* 0x000000140d097227 */ /* 0x001fca00078e00ff */
        /* <DEDUP_REMOVED lines=24> */
[----:B------:R-:W-:-:S04]  /*2e30*/  IMAD R6, R15, R8, R6 ;  /* 0x000000080f067224 */ /* 0x000fc800078e0206 */
[----:B------:R-:W-:-:S04]  /*2e40*/  IMAD R6, R6, UR9, R19 ;  /* 0x0000000906067c24 */ /* 0x000fc8000f8e0213 */
[----:B------:R-:W-:-:S04]  /*2e50*/  IMAD R7, R7, UR8, R6 ;  /* 0x0000000807077c24 */ /* 0x000fc8000f8e0206 */
[----:B------:R-:W-:-:S05]  /*2e60*/  IMAD R7, R16, UR10, R7 ;  /* 0x0000000a10077c24 */ /* 0x000fca000f8e0207 */
[----:B------:R-:W-:-:S04]  /*2e70*/  IADD3 R6, P3, R7, UR12, RZ ;  /* 0x0000000c07067c10 */ /* 0x000fc8000ff7e0ff */
[----:B------:R-:W-:Y:S02]  /*2e80*/  IADD3.X R7, RZ, UR13, RZ, P3, !PT ;  /* 0x0000000dff077c10 */ /* 0x000fe40009ffe4ff */
[----:B------:R-:W-:-:S03]  /*2e90*/  ISETP.GE.U32.AND P3, PT, R5, R0, PT ;  /* 0x000000000500720c */ /* 0x000fc60003f66070 */
[----:B--2---:R0:W-:Y:S10]  /*2ea0*/  STG.E.U8 desc[UR6][R6.64], R23 ;  /* 0x0000001706007986 */ /* 0x0041f4000c101106 */
[----:B------:R-:W-:Y:S05]  /*2eb0*/  @!P3 BRA `(.L_x_403) ;  /* 0xfffffff40028b947 */ /* 0x000fea000383ffff */
[----:B------:R-:W-:Y:S05]  /*2ec0*/  EXIT ;  /* 0x000000000000794d */ /* 0x000fea0003800000 */
.L_x_404:
        /* <DEDUP_REMOVED lines=11> */
.L_x_1062:


//--------------------- .text._ZN2at6native40_GLOBAL__N__2351210d_8_Shape_cu_49f7391c35CatArrayBatchedCopy_alignedK_contigINS1_10OpaqueTypeILj1EEEjLi4ELi64ELi64ELi16EEEvPT_NS1_25CatArrInputTensorMetadataIS5_T0_XT2_EXT3_EEENS1_16TensorSizeStrideIS8_Lj4EEEiS8_ --------------------------
	.section	.text._ZN2at6native40_GLOBAL__N__2351210d_8_Shape_cu_49f7391c35CatArrayBatchedCopy_alignedK_contigINS1_10OpaqueTypeILj1EEEjLi4ELi64ELi64ELi16EEEvPT_NS1_25CatArrInputTensorMetadataIS5_T0_XT2_EXT3_EEENS1_16TensorSizeStrideIS8_Lj4EEEiS8_,"ax",@progbits
	.align	128
.text._ZN2at6native40_GLOBAL__N__2351210d_8_Shape_cu_49f7391c35CatArrayBatchedCopy_alignedK_contigINS1_10OpaqueTypeILj1EEEjLi4ELi64ELi64ELi16EEEvPT_NS1_25CatArrInputTensorMetadataIS5_T0_XT2_EXT3_EEENS1_16TensorSizeStrideIS8_Lj4EEEiS8_:
        .type           _ZN2at6native40_GLOBAL__N__2351210d_8_Shape_cu_49f7391c35CatArrayBatchedCopy_alignedK_contigINS1_10OpaqueTypeILj1EEEjLi4ELi64ELi64ELi16EEEvPT_NS1_25CatArrInputTensorMetadataIS5_T0_XT2_EXT3_EEENS1_16TensorSizeStrideIS8_Lj4EEEiS8_,@function
        .size           _ZN2at6native40_GLOBAL__N__2351210d_8_Shape_cu_49f7391c35CatArrayBatchedCopy_alignedK_contigINS1_10OpaqueTypeILj1EEEjLi4ELi64ELi64ELi16EEEvPT_NS1_25CatArrInputTensorMetadataIS5_T0_XT2_EXT3_EEENS1_16TensorSizeStrideIS8_Lj4EEEiS8_,(.L_x_1063 - _ZN2at6native40_GLOBAL__N__2351210d_8_Shape_cu_49f7391c35CatArrayBatchedCopy_alignedK_contigINS1_10OpaqueTypeILj1EEEjLi4ELi64ELi64ELi16EEEvPT_NS1_25CatArrInputTensorMetadataIS5_T0_XT2_EXT3_EEENS1_16TensorSizeStrideIS8_Lj4EEEiS8_)
        .other          _ZN2at6native40_GLOBAL__N__2351210d_8_Shape_cu_49f7391c35CatArrayBatchedCopy_alignedK_contigINS1_10OpaqueTypeILj1EEEjLi4ELi64ELi64ELi16EEEvPT_NS1_25CatArrInputTensorMetadataIS5_T0_XT2_EXT3_EEENS1_16TensorSizeStrideIS8_Lj4EEEiS8_,@"STO_CUDA_ENTRY STV_DEFAULT"
_ZN2at6native40_GLOBAL__N__2351210d_8_Shape_cu_49f7391c35CatArrayBatchedCopy_alignedK_contigINS1_10OpaqueTypeILj1EEEjLi4ELi64ELi64ELi16EEEvPT_NS1_25CatArrInputTensorMetadataIS5_T0_XT2_EXT3_EEENS1_16TensorSizeStrideIS8_Lj4EEEiS8_:
        /* <DEDUP_REMOVED lines=36> */
.L_x_407:
[----:B0-----:R-:W0:Y:S01]  /*0240*/  I2F.U32.RP R6, R19 ;  /* 0x0000001300067306 */ /* 0x001e220000209000 */
[----:B------:R-:W-:Y:S01]  /*0250*/  IADD3 R9, RZ, -R19, RZ ;  /* 0x80000013ff097210 */ /* 0x000fe20007ffe0ff */
[C---:B------:R-:W-:Y:S01]  /*0260*/  VIADD R14, R22.reuse, 0x3 ;  /* 0x00000003160e7836 */ /* 0x040fe20000000000 */
[C---:B------:R-:W-:Y:S01]  /*0270*/  IADD3 R24, R22.reuse, 0x2, RZ ;  /* 0x0000000216187810 */ /* 0x040fe20007ffe0ff */
[C---:B------:R-:W-:Y:S01]  /*0280*/  VIADD R10, R22.reuse, 0x5 ;  /* 0x00000005160a7836 */ /* 0x040fe20000000000 */
[C---:B------:R-:W-:Y:S02]  /*0290*/  IADD3 R26, R22.reuse, 0x1, RZ ;  /* 0x00000001161a7810 */ /* 0x040fe40007ffe0ff */
[----:B------:R-:W-:Y:S01]  /*02a0*/  IADD3 R8, R22, 0x4, RZ ;  /* 0x0000000416087810 */ /* 0x000fe20007ffe0ff */
[----:B------:R-:W1:Y:S01]  /*02b0*/  I2F.U32.RP R7, R20 ;  /* 0x0000001400077306 */ /* 0x000e620000209000 */
[----:B------:R-:W-:Y:S02]  /*02c0*/  IADD3 R27, RZ, -R20, RZ ;  /* 0x80000014ff1b7210 */ /* 0x000fe40007ffe0ff */
[----:B------:R-:W-:-:S05]  /*02d0*/  IADD3 R29, RZ, -R16, RZ ;  /* 0x80000010ff1d7210 */ /* 0x000fca0007ffe0ff */
[----:B0-----:R-:W0:Y:S08]  /*02e0*/  MUFU.RCP R6, R6 ;  /* 0x0000000600067308 */ /* 0x001e300000001000 */
[----:B-1----:R-:W-:Y:S08]  /*02f0*/  MUFU.RCP R7, R7 ;  /* 0x0000000700077308 */ /* 0x002ff00000001000 */
[----:B------:R-:W1:Y:S01]  /*0300*/  I2F.U32.RP R13, R16 ;  /* 0x00000010000d7306 */ /* 0x000e620000209000 */
[----:B0-----:R-:W-:-:S07]  /*0310*/  VIADD R4, R6, 0xffffffe ;  /* 0x0ffffffe06047836 */ /* 0x001fce0000000000 */
[----:B------:R0:W4:Y:S08]  /*0320*/  F2I.FTZ.U32.TRUNC.NTZ R5, R4 ;  /* 0x0000000400057305 */ /* 0x000130000021f000 */
[----:B-1----:R-:W1:Y:S01]  /*0330*/  MUFU.RCP R13, R13 ;  /* 0x0000000d000d7308 */ /* 0x002e620000001000 */
[----:B0-----:R-:W-:Y:S02]  /*0340*/  IMAD.MOV.U32 R4, RZ, RZ, RZ ;  /* 0x000000ffff047224 */ /* 0x001fe400078e00ff */
[----:B----4-:R-:W-:-:S04]  /*0350*/  IMAD R9, R9, R5, RZ ;  /* 0x0000000509097224 */ /* 0x010fc800078e02ff */
[----:B------:R-:W-:-:S06]  /*0360*/  IMAD.HI.U32 R5, R5, R9, R4 ;  /* 0x0000000905057227 */ /* 0x000fcc00078e0004 */
[----:B------:R-:W-:Y:S01]  /*0370*/  IMAD.HI.U32 R15, R5, R24, RZ ;  /* 0x00000018050f7227 */ /* 0x000fe200078e00ff */
[----:B-1----:R-:W-:-:S03]  /*0380*/  IADD3 R13, R13, 0xffffffe, RZ ;  /* 0x0ffffffe0d0d7810 */ /* 0x002fc60007ffe0ff */
[----:B------:R-:W-:Y:S01]  /*0390*/  IMAD.HI.U32 R25, R5, R26, RZ ;  /* 0x0000001a05197227 */ /* 0x000fe200078e00ff */
[----:B------:R-:W-:Y:S02]  /*03a0*/  IADD3 R28, -R15, RZ, RZ ;  /* 0x000000ff0f1c7210 */ /* 0x000fe40007ffe1ff */
[----:B------:R-:W-:Y:S01]  /*03b0*/  F2I.FTZ.U32.TRUNC.NTZ R13, R13 ;  /* 0x0000000d000d7305 */ /* 0x000fe2000021f000 */
[----:B------:R-:W-:Y:S02]  /*03c0*/  IMAD.MOV R6, RZ, RZ, -R25 ;  /* 0x000000ffff067224 */ /* 0x000fe400078e0a19 */
[C---:B------:R-:W-:Y:S02]  /*03d0*/  IMAD R28, R19.reuse, R28, R24 ;  /* 0x0000001c131c7224 */ /* 0x040fe400078e0218 */
[----:B------:R-:W-:Y:S02]  /*03e0*/  IMAD R4, R19, R6, R26 ;  /* 0x0000000613047224 */ /* 0x000fe400078e021a */
[----:B------:R-:W-:Y:S01]  /*03f0*/  IMAD.HI.U32 R9, R5, R14, RZ ;  /* 0x0000000e05097227 */ /* 0x000fe200078e00ff */
[----:B------:R-:W-:-:S02]  /*0400*/  ISETP.GE.U32.AND P3, PT, R28, R19, PT ;  /* 0x000000131c00720c */ /* 0x000fc40003f66070 */
[----:B------:R-:W-:Y:S01]  /*0410*/  ISETP.GE.U32.AND P1, PT, R4, R19, PT ;  /* 0x000000130400720c */ /* 0x000fe20003f26070 */
[----:B------:R-:W-:Y:S02]  /*0420*/  VIADD R6, R7, 0xffffffe ;  /* 0x0ffffffe07067836 */ /* 0x000fe40000000000 */
[----:B------:R-:W-:Y:S02]  /*0430*/  IMAD.MOV R30, RZ, RZ, -R9 ;  /* 0x000000ffff1e7224 */ /* 0x000fe400078e0a09 */
[----:B------:R0:W1:Y:S01]  /*0440*/  F2I.FTZ.U32.TRUNC.NTZ R7, R6 ;  /* 0x0000000600077305 */ /* 0x000062000021f000 */
[----:B------:R-:W-:-:S04]  /*0450*/  IMAD.HI.U32 R11, R5, R10, RZ ;  /* 0x0000000a050b7227 */ /* 0x000fc800078e00ff */
[C---:B------:R-:W-:Y:S01]  /*0460*/  IMAD R30, R19.reuse, R30, R14 ;  /* 0x0000001e131e7224 */ /* 0x040fe200078e020e */
[----:B------:R-:W-:Y:S01]  /*0470*/  @P3 IADD3 R28, -R19, R28, RZ ;  /* 0x0000001c131c3210 */ /* 0x000fe20007ffe1ff */
[----:B------:R-:W-:Y:S01]  /*0480*/  IMAD.HI.U32 R23, R5, R8, RZ ;  /* 0x0000000805177227 */ /* 0x000fe200078e00ff */
[----:B------:R-:W-:Y:S02]  /*0490*/  @P1 IADD3 R4, -R19, R4, RZ ;  /* 0x0000000413041210 */ /* 0x000fe40007ffe1ff */
[-C--:B------:R-:W-:Y:S01]  /*04a0*/  ISETP.GE.U32.AND P0, PT, R30, R19.reuse, PT ;  /* 0x000000131e00720c */ /* 0x080fe20003f06070 */
[----:B------:R-:W-:Y:S01]  /*04b0*/  IMAD.MOV R32, RZ, RZ, -R23 ;  /* 0x000000ffff207224 */ /* 0x000fe200078e0a17 */
[----:B------:R-:W-:Y:S01]  /*04c0*/  IADD3 R12, -R11, RZ, RZ ;  /* 0x000000ff0b0c7210 */ /* 0x000fe20007ffe1ff */
[----:B0-----:R-:W-:Y:S01]  /*04d0*/  IMAD.MOV.U32 R6, RZ, RZ, RZ ;  /* 0x000000ffff067224 */ /* 0x001fe200078e00ff */
[-C--:B------:R-:W-:Y:S01]  /*04e0*/  ISETP.GE.U32.AND P2, PT, R4, R19.reuse, PT ;  /* 0x000000130400720c */ /* 0x080fe20003f46070 */
[C---:B------:R-:W-:Y:S01]  /*04f0*/  IMAD R32, R19.reuse, R32, R8 ;  /* 0x0000002013207224 */ /* 0x040fe200078e0208 */
[----:B------:R-:W-:Y:S01]  /*0500*/  ISETP.GE.U32.AND P6, PT, R28, R19, PT ;  /* 0x000000131c00720c */ /* 0x000fe20003fc6070 */
[----:B------:R-:W-:Y:S01]  /*0510*/  IMAD R12, R19, R12, R10 ;  /* 0x0000000c130c7224 */ /* 0x000fe200078e020a */
[----:B------:R-:W-:Y:S01]  /*0520*/  @P1 IADD3 R25, R25, 0x1, RZ ;  /* 0x0000000119191810 */ /* 0x000fe20007ffe0ff */
[----:B-1----:R-:W-:Y:S01]  /*0530*/  IMAD R27, R27, R7, RZ ;  /* 0x000000071b1b7224 */ /* 0x002fe200078e02ff */
[-C--:B------:R-:W-:Y:S01]  /*0540*/  ISETP.GE.U32.AND P4, PT, R32, R19.reuse, PT ;  /* 0x000000132000720c */ /* 0x080fe20003f86070 */
[----:B------:R-:W-:Y:S01]  /*0550*/  @P3 VIADD R15, R15, 0x1 ;  /* 0x000000010f0f3836 */ /* 0x000fe20000000000 */
[----:B------:R-:W-:Y:S01]  /*0560*/  ISETP.GE.U32.AND P1, PT, R12, R19, PT ;  /* 0x000000130c00720c */ /* 0x000fe20003f26070 */
[----:B------:R-:W-:Y:S01]  /*0570*/  @P0 IMAD.IADD R30, R30, 0x1, -R19 ;  /* 0x000000011e1e0824 */ /* 0x000fe200078e0a13 */
[----:B------:R-:W-:Y:S01]  /*0580*/  @P0 IADD3 R9, R9, 0x1, RZ ;  /* 0x0000000109090810 */ /* 0x000fe20007ffe0ff */
[----:B------:R-:W-:Y:S01]  /*0590*/  IMAD.HI.U32 R4, R7, R27, R6 ;  /* 0x0000001b07047227 */ /* 0x000fe200078e0006 */
[----:B------:R-:W-:-:S02]  /*05a0*/  LOP3.LUT R6, RZ, R19, RZ, 0x33, !PT ;  /* 0x00000013ff067212 */ /* 0x000fc400078e33ff */
[----:B------:R-:W-:Y:S01]  /*05b0*/  ISETP.GE.U32.AND P5, PT, R30, R19, PT ;  /* 0x000000131e00720c */ /* 0x000fe20003fa6070 */
[----:B------:R-:W-:Y:S01]  /*05c0*/  @P2 VIADD R25, R25, 0x1 ;  /* 0x0000000119192836 */ /* 0x000fe20000000000 */
[----:B------:R-:W-:Y:S01]  /*05d0*/  ISETP.NE.U32.AND P2, PT, R19, RZ, PT ;  /* 0x000000ff1300720c */ /* 0x000fe20003f45070 */
[----:B------:R-:W-:Y:S01]  /*05e0*/  @P6 VIADD R15, R15, 0x1 ;  /* 0x000000010f0f6836 */ /* 0x000fe20000000000 */
[----:B------:R-:W-:Y:S01]  /*05f0*/  LOP3.LUT R30, RZ, R20, RZ, 0x33, !PT ;  /* 0x00000014ff1e7212 */ /* 0x000fe200078e33ff */
[----:B------:R-:W-:Y:S01]  /*0600*/  IMAD R29, R29, R13, RZ ;  /* 0x0000000d1d1d7224 */ /* 0x000fe200078e02ff */
[----:B------:R-:W-:Y:S01]  /*0610*/  @P4 IADD3 R32, -R19, R32, RZ ;  /* 0x0000002013204210 */ /* 0x000fe20007ffe1ff */
[----:B------:R-:W-:Y:S01]  /*0620*/  @P1 IMAD.IADD R12, R12, 0x1, -R19 ;  /* 0x000000010c0c1824 */ /* 0x000fe200078e0a13 */
[----:B------:R-:W-:Y:S01]  /*0630*/  SEL R15, R6, R15, !P2 ;  /* 0x0000000f060f7207 */ /* 0x000fe20005000000 */
[----:B------:R-:W-:Y:S01]  /*0640*/  @P4 VIADD R23, R23, 0x1 ;  /* 0x0000000117174836 */ /* 0x000fe20000000000 */
[-C--:B------:R-:W-:Y:S01]  /*0650*/  ISETP.GE.U32.AND P3, PT, R32, R19.reuse, PT ;  /* 0x000000132000720c */ /* 0x080fe20003f66070 */
[----:B------:R-:W-:Y:S01]  /*0660*/  @P1 VIADD R11, R11, 0x1 ;  /* 0x000000010b0b1836 */ /* 0x000fe20000000000 */
[----:B------:R-:W-:Y:S01]  /*0670*/  ISETP.GE.U32.AND P0, PT, R12, R19, PT ;  /* 0x000000130c00720c */ /* 0x000fe20003f06070 */
[----:B------:R-:W-:Y:S01]  /*0680*/  IMAD.HI.U32 R27, R4, R15, RZ ;  /* 0x0000000f041b7227 */ /* 0x000fe200078e00ff */
[----:B------:R-:W-:-:S02]  /*0690*/  @P5 IADD3 R9, R9, 0x1, RZ ;  /* 0x0000000109095810 */ /* 0x000fc40007ffe0ff */
[C---:B------:R-:W-:Y:S01]  /*06a0*/  SEL R25, R6.reuse, R25, !P2 ;  /* 0x0000001906197207 */ /* 0x040fe20005000000 */
[----:B------:R-:W-:Y:S01]  /*06b0*/  IMAD.MOV.U32 R12, RZ, RZ, RZ ;  /* 0x000000ffff0c7224 */ /* 0x000fe200078e00ff */
[----:B------:R-:W-:Y:S02]  /*06c0*/  IADD3 R28, -R27, RZ, RZ ;  /* 0x000000ff1b1c7210 */ /* 0x000fe40007ffe1ff */
[----:B------:R-:W-:Y:S01]  /*06d0*/  SEL R9, R6, R9, !P2 ;  /* 0x0000000906097207 */ /* 0x000fe20005000000 */
[----:B------:R-:W-:Y:S02]  /*06e0*/  IMAD.HI.U32 R12, R13, R29, R12 ;  /* 0x0000001d0d0c7227 */ /* 0x000fe400078e000c */
[----:B------:R-:W-:Y:S02]  /*06f0*/  @P3 IADD3 R23, R23, 0x1, RZ ;  /* 0x0000000117173810 */ /* 0x000fe40007ffe0ff */
[----:B------:R-:W-:Y:S02]  /*0700*/  IMAD R13, R20, R28, R15 ;  /* 0x0000001c140d7224 */ /* 0x000fe400078e020f */
[----:B------:R-:W-:Y:S01]  /*0710*/  IMAD.HI.U32 R33, R4, R25, RZ ;  /* 0x0000001904217227 */ /* 0x000fe200078e00ff */
[----:B------:R-:W-:-:S02]  /*0720*/  SEL R23, R6, R23, !P2 ;  /* 0x0000001706177207 */ /* 0x000fc40005000000 */
[----:B------:R-:W-:Y:S01]  /*0730*/  ISETP.GE.U32.AND P6, PT, R13, R20, PT ;  /* 0x000000140d00720c */ /* 0x000fe20003fc6070 */
[----:B------:R-:W-:-:S04]  /*0740*/  IMAD.HI.U32 R29, R4, R9, RZ ;  /* 0x00000009041d7227 */ /* 0x000fc800078e00ff */
[----:B------:R-:W-:Y:S01]  /*0750*/  IMAD.MOV R7, RZ, RZ, -R33 ;  /* 0x000000ffff077224 */ /* 0x000fe200078e0a21 */
[----:B------:R-:W-:Y:S01]  /*0760*/  IADD3 R37, -R29, RZ, RZ ;  /* 0x000000ff1d257210 */ /* 0x000fe20007ffe1ff */
[----:B------:R-:W-:-:S04]  /*0770*/  IMAD.HI.U32 R31, R4, R23, RZ ;  /* 0x00000017041f7227 */ /* 0x000fc800078e00ff */
[C---:B------:R-:W-:Y:S02]  /*0780*/  IMAD R7, R20.reuse, R7, R25 ;  /* 0x0000000714077224 */ /* 0x040fe400078e0219 */
[C---:B------:R-:W-:Y:S01]  /*0790*/  IMAD R37, R20.reuse, R37, R9 ;  /* 0x0000002514257224 */ /* 0x040fe200078e0209 */
[C---:B------:R-:W-:Y:S01]  /*07a0*/  @P6 IADD3 R13, -R20.reuse, R13, RZ ;  /* 0x0000000d140d6210 */ /* 0x040fe20007ffe1ff */
[----:B------:R-:W-:Y:S01]  /*07b0*/  IMAD.MOV R28, RZ, RZ, -R31 ;  /* 0x000000ffff1c7224 */ /* 0x000fe200078e0a1f */
[-C--:B------:R-:W-:Y:S01]  /*07c0*/  ISETP.GE.U32.AND P5, PT, R7, R20.reuse, PT ;  /* 0x000000140700720c */ /* 0x080fe20003fa6070 */
[----:B------:R-:W-:Y:S01]  /*07d0*/  @P0 VIADD R11, R11, 0x1 ;  /* 0x000000010b0b0836 */ /* 0x000fe20000000000 */
[-C--:B------:R-:W-:Y:S01]  /*07e0*/  ISETP.GE.U32.AND P0, PT, R37, R20.reuse, PT ;  /* 0x000000142500720c */ /* 0x080fe20003f06070 */
[----:B------:R-:W-:Y:S01]  /*07f0*/  @P6 VIADD R27, R27, 0x1 ;  /* 0x000000011b1b6836 */ /* 0x000fe20000000000 */
[----:B------:R-:W-:Y:S01]  /*0800*/  ISETP.GE.U32.AND P1, PT, R13, R20, PT ;  /* 0x000000140d00720c */ /* 0x000fe20003f26070 */
[----:B------:R-:W-:Y:S01]  /*0810*/  IMAD R13, R20, R28, R23 ;  /* 0x0000001c140d7224 */ /* 0x000fe200078e0217 */
[----:B------:R-:W-:Y:S01]  /*0820*/  SEL R11, R6, R11, !P2 ;  /* 0x0000000b060b7207 */ /* 0x000fe20005000000 */
[----:B------:R-:W-:-:S02]  /*0830*/  IMAD.MOV R28, RZ, RZ, -R25 ;  /* 0x000000ffff1c7224 */ /* 0x000fc400078e0a19 */
[----:B------:R-:W-:Y:S01]  /*0840*/  IMAD.MOV R32, RZ, RZ, -R23 ;  /* 0x000000ffff207224 */ /* 0x000fe200078e0a17 */
[----:B------:R-:W-:Y:S01]  /*0850*/  ISETP.GE.U32.AND P4, PT, R13, R20, PT ;  /* 0x000000140d00720c */ /* 0x000fe20003f86070 */
[----:B------:R-:W-:Y:S01]  /*0860*/  IMAD R28, R19, R28, R26 ;  /* 0x0000001c131c7224 */ /* 0x000fe200078e021a */
[----:B------:R-:W-:Y:S01]  /*0870*/  IADD3 R26, -R9, RZ, RZ ;  /* 0x000000ff091a7210 */ /* 0x000fe20007ffe1ff */
[----:B------:R-:W-:Y:S01]  /*0880*/  @P5 VIADD R33, R33, 0x1 ;  /* 0x0000000121215836 */ /* 0x000fe20000000000 */
[C---:B------:R-:W-:Y:S01]  /*0890*/  @P5 IADD3 R7, -R20.reuse, R7, RZ ;  /* 0x0000000714075210 */ /* 0x040fe20007ffe1ff */
[----:B------:R-:W-:Y:S01]  /*08a0*/  @P0 VIADD R29, R29, 0x1 ;  /* 0x000000011d1d0836 */ /* 0x000fe20000000000 */
[----:B------:R-:W-:Y:S01]  /*08b0*/  @P0 IADD3 R37, -R20, R37, RZ ;  /* 0x0000002514250210 */ /* 0x000fe20007ffe1ff */
[----:B------:R-:W-:Y:S01]  /*08c0*/  @P1 VIADD R27, R27, 0x1 ;  /* 0x000000011b1b1836 */ /* 0x000fe20000000000 */
[-C--:B------:R-:W-:Y:S01]  /*08d0*/  ISETP.GE.U32.AND P3, PT, R7, R20.reuse, PT ;  /* 0x000000140700720c */ /* 0x080fe20003f66070 */
[----:B------:R-:W-:Y:S01]  /*08e0*/  IMAD.HI.U32 R7, R4, R11, RZ ;  /* 0x0000000b04077227 */ /* 0x000fe200078e00ff */
[----:B------:R-:W-:-:S02]  /*08f0*/  ISETP.GE.U32.AND P5, PT, R37, R20, PT ;  /* 0x000000142500720c */ /* 0x000fc40003fa6070 */
[C---:B------:R-:W-:Y:S01]  /*0900*/  ISETP.NE.U32.AND P1, PT, R20.reuse, RZ, PT ;  /* 0x000000ff1400720c */ /* 0x040fe20003f25070 */
[----:B------:R-:W-:Y:S01]  /*0910*/  IMAD.MOV R35, RZ, RZ, -R7 ;  /* 0x000000ffff237224 */ /* 0x000fe200078e0a07 */
[----:B------:R-:W-:Y:S01]  /*0920*/  @P4 IADD3 R13, -R20, R13, RZ ;  /* 0x0000000d140d4210 */ /* 0x000fe20007ffe1ff */
[----:B------:R-:W-:Y:S01]  /*0930*/  IMAD R14, R19, R26, R14 ;  /* 0x0000001a130e7224 */ /* 0x000fe200078e020e */
[----:B------:R-:W-:Y:S01]  /*0940*/  SEL R27, R30, R27, !P1 ;  /* 0x0000001b1e1b7207 */ /* 0x000fe20004800000 */
[----:B------:R-:W-:Y:S01]  /*0950*/  IMAD R35, R20, R35, R11 ;  /* 0x0000002314237224 */ /* 0x000fe200078e020b */
[----:B------:R-:W-:Y:S01]  /*0960*/  ISETP.GE.U32.AND P6, PT, R13, R20, PT ;  /* 0x000000140d00720c */ /* 0x000fe20003fc6070 */
[----:B------:R-:W-:Y:S01]  /*0970*/  @P4 VIADD R31, R31, 0x1 ;  /* 0x000000011f1f4836 */ /* 0x000fe20000000000 */
[----:B------:R-:W-:Y:S01]  /*0980*/  IADD3 R13, -R15, RZ, RZ ;  /* 0x000000ff0f0d7210 */ /* 0x000fe20007ffe1ff */
[----:B------:R-:W-:Y:S01]  /*0990*/  IMAD R26, R19, R32, R8 ;  /* 0x00000020131a7224 */ /* 0x000fe200078e0208 */
[----:B------:R-:W-:Y:S01]  /*09a0*/  @P3 IADD3 R33, R33, 0x1, RZ ;  /* 0x0000000121213810 */ /* 0x000fe20007ffe0ff */
[----:B------:R-:W-:Y:S01]  /*09b0*/  @P5 VIADD R29, R29, 0x1 ;  /* 0x000000011d1d5836 */ /* 0x000fe20000000000 */
[----:B------:R-:W-:Y:S01]  /*09c0*/  ISETP.GE.U32.AND P3, PT, R35, R20, PT ;  /* 0x000000142300720c */ /* 0x000fe20003f66070 */
[----:B------:R-:W-:Y:S01]  /*09d0*/  IMAD R24, R19, R13, R24 ;  /* 0x0000000d13187224 */ /* 0x000fe200078e0218 */
[----:B------:R-:W-:Y:S01]  /*09e0*/  SEL R13, R30, R33, !P1 ;  /* 0x000000211e0d7207 */ /* 0x000fe20004800000 */
[----:B------:R-:W-:Y:S01]  /*09f0*/  IMAD R8, R28, UR11, RZ ;  /* 0x0000000b1c087c24 */ /* 0x000fe2000f8e02ff */
[----:B------:R-:W-:Y:S01]  /*0a00*/  SEL R29, R30, R29, !P1 ;  /* 0x0000001d1e1d7207 */ /* 0x000fe20004800000 */
[----:B------:R-:W-:Y:S01]  /*0a10*/  IMAD R14, R14, UR11, RZ ;  /* 0x0000000b0e0e7c24 */ /* 0x000fe2000f8e02ff */
[----:B------:R-:W-:Y:S01]  /*0a20*/  IADD3 R33, -R13, RZ, RZ ;  /* 0x000000ff0d217210 */ /* 0x000fe20007ffe1ff */
[----:B------:R-:W-:Y:S01]  /*0a30*/  @P6 VIADD R31, R31, 0x1 ;  /* 0x000000011f1f6836 */ /* 0x000fe20000000000 */
[----:B------:R-:W-:Y:S01]  /*0a40*/  IADD3 R28, -R27, RZ, RZ ;  /* 0x000000ff1b1c7210 */ /* 0x000fe20007ffe1ff */
[----:B------:R-:W-:Y:S01]  /*0a50*/  IMAD R26, R26, UR11, RZ ;  /* 0x0000000b1a1a7c24 */ /* 0x000fe2000f8e02ff */
[----:B------:R-:W-:Y:S01]  /*0a60*/  IADD3 R32, -R29, RZ, RZ ;  /* 0x000000ff1d207210 */ /* 0x000fe20007ffe1ff */
[----:B------:R-:W-:-:S02]  /*0a70*/  IMAD R33, R20, R33, R25 ;  /* 0x0000002114217224 */ /* 0x000fc400078e0219 */
[----:B------:R-:W-:Y:S01]  /*0a80*/  IMAD.HI.U32 R25, R12, R13, RZ ;  /* 0x0000000d0c197227 */ /* 0x000fe200078e00ff */
[C---:B------:R-:W-:Y:S02]  /*0a90*/  @P3 IADD3 R35, -R20.reuse, R35, RZ ;  /* 0x0000002314233210 */ /* 0x040fe40007ffe1ff */
[----:B------:R-:W-:Y:S01]  /*0aa0*/  @P3 IADD3 R7, R7, 0x1, RZ ;  /* 0x0000000107073810 */ /* 0x000fe20007ffe0ff */
[----:B------:R-:W-:Y:S01]  /*0ab0*/  IMAD R28, R20, R28, R15 ;  /* 0x0000001c141c7224 */ /* 0x000fe200078e020f */
[----:B------:R-:W-:Y:S01]  /*0ac0*/  SEL R15, R30, R31, !P1 ;  /* 0x0000001f1e0f7207 */ /* 0x000fe20004800000 */
[----:B------:R-:W-:Y:S01]  /*0ad0*/  IMAD R31, R20, R32, R9 ;  /* 0x00000020141f7224 */ /* 0x000fe200078e0209 */
[----:B------:R-:W-:Y:S01]  /*0ae0*/  ISETP.GE.U32.AND P0, PT, R35, R20, PT ;  /* 0x000000142300720c */ /* 0x000fe20003f06070 */
[----:B------:R-:W-:Y:S01]  /*0af0*/  IMAD R8, R33, UR10, R8 ;  /* 0x0000000a21087c24 */ /* 0x000fe2000f8e0208 */
[----:B------:R-:W-:Y:S01]  /*0b00*/  IADD3 R33, -R25, RZ, RZ ;  /* 0x000000ff19217210 */ /* 0x000fe20007ffe1ff */
[----:B------:R-:W-:-:S02]  /*0b10*/  IMAD R36, R31, UR10, R14 ;  /* 0x0000000a1f247c24 */ /* 0x000fc4000f8e020e */
[----:B------:R-:W-:-:S04]  /*0b20*/  IMAD.HI.U32 R31, R12, R29, RZ ;  /* 0x0000001d0c1f7227 */ /* 0x000fc800078e00ff */
[----:B------:R-:W-:Y:S01]  /*0b30*/  IMAD R33, R16, R33, R13 ;  /* 0x0000002110217224 */ /* 0x000fe200078e020d */
[----:B------:R-:W-:Y:S01]  /*0b40*/  IADD3 R14, -R31, RZ, RZ ;  /* 0x000000ff1f0e7210 */ /* 0x000fe20007ffe1ff */
[----:B------:R-:W-:Y:S02]  /*0b50*/  IMAD.MOV R37, RZ, RZ, -R15 ;  /* 0x000000ffff257224 */ /* 0x000fe400078e0a0f */
[----:B------:R-:W-:Y:S01]  /*0b60*/  IMAD R9, R24, UR11, RZ ;  /* 0x0000000b18097c24 */ /* 0x000fe2000f8e02ff */
[----:B------:R-:W-:Y:S01]  /*0b70*/  ISETP.GE.U32.AND P4, PT, R33, R16, PT ;  /* 0x000000102100720c */ /* 0x000fe20003f86070 */
[----:B------:R-:W-:Y:S02]  /*0b80*/  IMAD R37, R20, R37, R23 ;  /* 0x0000002514257224 */ /* 0x000fe400078e0217 */
[----:B------:R-:W-:-:S04]  /*0b90*/  IMAD.HI.U32 R35, R12, R27, RZ ;  /* 0x0000001b0c237227 */ /* 0x000fc800078e00ff */
[----:B------:R-:W-:Y:S02]  /*0ba0*/  IMAD R14, R16, R14, R29 ;  /* 0x0000000e100e7224 */ /* 0x000fe400078e021d */
[----:B------:R-:W-:Y:S02]  /*0bb0*/  @P0 VIADD R7, R7, 0x1 ;  /* 0x0000000107070836 */ /* 0x000fe40000000000 */
[----:B------:R-:W-:Y:S01]  /*0bc0*/  IMAD R23, R28, UR10, R9 ;  /* 0x0000000a1c177c24 */ /* 0x000fe2000f8e0209 */
[----:B------:R-:W-:Y:S01]  /*0bd0*/  ISETP.GE.U32.AND P6, PT, R14, R16, PT ;  /* 0x000000100e00720c */ /* 0x000fe20003fc6070 */
[----:B------:R-:W-:Y:S01]  /*0be0*/  IMAD.MOV R24, RZ, RZ, -R11 ;  /* 0x000000ffff187224 */ /* 0x000fe200078e0a0b */
[----:B------:R-:W-:Y:S01]  /*0bf0*/  SEL R7, R30, R7, !P1 ;  /* 0x000000071e077207 */ /* 0x000fe20004800000 */
[----:B------:R-:W-:Y:S01]  /*0c00*/  IMAD R9, R37, UR10, R26 ;  /* 0x0000000a25097c24 */ /* 0x000fe2000f8e021a */
[----:B------:R-:W-:Y:S01]  /*0c10*/  IADD3 R37, -R35, RZ, RZ ;  /* 0x000000ff23257210 */ /* 0x000fe20007ffe1ff */
[----:B------:R-:W-:Y:S01]  /*0c20*/  IMAD R10, R19, R24, R10 ;  /* 0x00000018130a7224 */ /* 0x000fe200078e020a */
[----:B------:R-:W-:Y:S01]  /*0c30*/  IADD3 R24, -R7, RZ, RZ ;  /* 0x000000ff07187210 */ /* 0x000fe20007ffe1ff */
[----:B------:R-:W-:Y:S01]  /*0c40*/  @P4 IMAD.IADD R33, R33, 0x1, -R16 ;  /* 0x0000000121214824 */ /* 0x000fe200078e0a10 */
[----:B------:R-:W-:Y:S01]  /*0c50*/  @P4 IADD3 R25, R25, 0x1, RZ ;  /* 0x0000000119194810 */ /* 0x000fe20007ffe0ff */
[----:B------:R-:W-:Y:S01]  /*0c60*/  IMAD R37, R16, R37, R27 ;  /* 0x0000002510257224 */ /* 0x000fe200078e021b */
[-C--:B------:R-:W-:Y:S01]  /*0c70*/  LOP3.LUT R26, RZ, R16.reuse, RZ, 0x33, !PT ;  /* 0x00000010ff1a7212 */ /* 0x080fe200078e33ff */
[----:B------:R-:W-:Y:S01]  /*0c80*/  IMAD R34, R10, UR11, RZ ;  /* 0x0000000b0a227c24 */ /* 0x000fe2000f8e02ff */
[-C--:B------:R-:W-:Y:S01]  /*0c90*/  ISETP.GE.U32.AND P3, PT, R33, R16.reuse, PT ;  /* 0x000000102100720c */ /* 0x080fe20003f66070 */
[----:B------:R-:W-:Y:S01]  /*0ca0*/  VIADD R10, R22, 0x6 ;  /* 0x00000006160a7836 */ /* 0x000fe20000000000 */
[----:B------:R-:W-:Y:S01]  /*0cb0*/  ISETP.GE.U32.AND P0, PT, R37, R16, PT ;  /* 0x000000102500720c */ /* 0x000fe20003f06070 */
[----:B------:R-:W-:-:S02]  /*0cc0*/  IMAD R11, R20, R24, R11 ;  /* 0x00000018140b7224 */ /* 0x000fc400078e020b */
[----:B------:R-:W-:-:S04]  /*0cd0*/  IMAD.HI.U32 R33, R5, R10, RZ ;  /* 0x0000000a05217227 */ /* 0x000fc800078e00ff */
[----:B------:R-:W-:Y:S02]  /*0ce0*/  @P6 IMAD.IADD R14, R14, 0x1, -R16 ;  /* 0x000000010e0e6824 */ /* 0x000fe400078e0a10 */
[----:B------:R-:W-:Y:S02]  /*0cf0*/  IMAD R34, R11, UR10, R34 ;  /* 0x0000000a0b227c24 */ /* 0x000fe4000f8e0222 */
[----:B------:R-:W-:Y:S01]  /*0d00*/  IMAD.MOV R11, RZ, RZ, -R33 ;  /* 0x000000ffff0b7224 */ /* 0x000fe200078e0a21 */
[-C--:B------:R-:W-:Y:S01]  /*0d10*/  ISETP.GE.U32.AND P4, PT, R14, R16.reuse, PT ;  /* 0x000000100e00720c */ /* 0x080fe20003f86070 */
[----:B------:R-:W-:Y:S01]  /*0d20*/  @P0 VIADD R35, R35, 0x1 ;  /* 0x0000000123230836 */ /* 0x000fe20000000000 */
[----:B------:R-:W-:Y:S01]  /*0d30*/  @P0 IADD3 R37, -R16, R37, RZ ;  /* 0x0000002510250210 */ /* 0x000fe20007ffe1ff */
[----:B------:R-:W-:Y:S01]  /*0d40*/  IMAD R14, R19, R11, R10 ;  /* 0x0000000b130e7224 */ /* 0x000fe200078e020a */
[----:B------:R-:W-:Y:S01]  /*0d50*/  @P3 IADD3 R25, R25, 0x1, RZ ;  /* 0x0000000119193810 */ /* 0x000fe20007ffe0ff */
[----:B------:R-:W-:Y:S01]  /*0d60*/  @P6 VIADD R31, R31, 0x1 ;  /* 0x000000011f1f6836 */ /* 0x000fe20000000000 */
[----:B------:R-:W-:-:S02]  /*0d70*/  ISETP.GE.U32.AND P5, PT, R37, R16, PT ;  /* 0x000000102500720c */ /* 0x000fc40003fa6070 */
[----:B------:R-:W-:Y:S02]  /*0d80*/  ISETP.GE.U32.AND P0, PT, R14, R19, PT ;  /* 0x000000130e00720c */ /* 0x000fe40003f06070 */
[----:B------:R-:W-:-:S03]  /*0d90*/  ISETP.NE.U32.AND P3, PT, R16, RZ, PT ;  /* 0x000000ff1000720c */ /* 0x000fc60003f65070 */
[----:B------:R-:W-:Y:S02]  /*0da0*/  @P4 IADD3 R31, R31, 0x1, RZ ;  /* 0x000000011f1f4810 */ /* 0x000fe40007ffe0ff */
[----:B------:R-:W-:Y:S01]  /*0db0*/  SEL R11, R26, R25, !P3 ;  /* 0x000000191a0b7207 */ /* 0x000fe20005800000 */
[----:B------:R-:W-:-:S03]  /*0dc0*/  IMAD.HI.U32 R25, R12, R15, RZ ;  /* 0x0000000f0c197227 */ /* 0x000fc600078e00ff */
[----:B------:R-:W-:Y:S01]  /*0dd0*/  IADD3 R24, -R11, RZ, RZ ;  /* 0x000000ff0b187210 */ /* 0x000fe20007ffe1ff */
[----:B------:R-:W-:Y:S01]  /*0de0*/  @P5 VIADD R35, R35, 0x1 ;  /* 0x0000000123235836 */ /* 0x000fe20000000000 */
[----:B------:R-:W-:Y:S01]  /*0df0*/  @P0 IADD3 R14, -R19, R14, RZ ;  /* 0x0000000e130e0210 */ /* 0x000fe20007ffe1ff */
[----:B------:R-:W-:Y:S01]  /*0e00*/  IMAD.MOV R37, RZ, RZ, -R25 ;  /* 0x000000ffff257224 */ /* 0x000fe200078e0a19 */
[----:B------:R-:W-:Y:S01]  /*0e10*/  @P0 IADD3 R33, R33, 0x1, RZ ;  /* 0x0000000121210810 */ /* 0x000fe20007ffe0ff */
[----:B------:R-:W-:Y:S01]  /*0e20*/  IMAD R13, R16, R24, R13 ;  /* 0x00000018100d7224 */ /* 0x000fe200078e020d */
[----:B------:R-:W-:Y:S01]  /*0e30*/  ISETP.GE.U32.AND P5, PT, R14, R19, PT ;  /* 0x000000130e00720c */ /* 0x000fe20003fa6070 */
[----:B------:R-:W-:Y:S01]  /*0e40*/  IMAD R37, R16, R37, R15 ;  /* 0x0000002510257224 */ /* 0x000fe200078e020f */
[C---:B------:R-:W-:Y:S01]  /*0e50*/  SEL R28, R26.reuse, R35, !P3 ;  /* 0x000000231a1c7207 */ /* 0x040fe20005800000 */
[----:B------:R-:W-:Y:S01]  /*0e60*/  IMAD R8, R13, UR13, R8 ;  /* 0x0000000d0d087c24 */ /* 0x000fe2000f8e0208 */
[----:B------:R-:W-:-:S02]  /*0e70*/  SEL R13, R26, R31, !P3 ;  /* 0x0000001f1a0d7207 */ /* 0x000fc40005800000 */
[----:B------:R-:W-:Y:S01]  /*0e80*/  ISETP.GE.U32.AND P0, PT, R37, R16, PT ;  /* 0x000000102500720c */ /* 0x000fe20003f06070 */
[----:B------:R-:W-:Y:S02]  /*0e90*/  IMAD.MOV R14, RZ, RZ, -R28 ;  /* 0x000000ffff0e7224 */ /* 0x000fe400078e0a1c */
[----:B------:R-:W-:Y:S02]  /*0ea0*/  IMAD.MOV R31, RZ, RZ, -R13 ;  /* 0x000000ffff1f7224 */ /* 0x000fe400078e0a0d */
[C---:B------:R-:W-:Y:S02]  /*0eb0*/  IMAD R14, R16.reuse, R14, R27 ;  /* 0x0000000e100e7224 */ /* 0x040fe400078e021b */
[----:B------:R-:W-:Y:S01]  /*0ec0*/  @P5 IADD3 R33, R33, 0x1, RZ ;  /* 0x0000000121215810 */ /* 0x000fe20007ffe0ff */
[----:B------:R-:W-:Y:S02]  /*0ed0*/  IMAD R31, R16, R31, R29 ;  /* 0x0000001f101f7224 */ /* 0x000fe400078e021d */
[----:B------:R-:W-:Y:S01]  /*0ee0*/  IMAD.HI.U32 R29, R12, R7, RZ ;  /* 0x000000070c1d7227 */ /* 0x000fe200078e00ff */
[----:B------:R-:W-:-:S02]  /*0ef0*/  SEL R33, R6, R33, !P2 ;  /* 0x0000002106217207 */ /* 0x000fc40005000000 */
[----:B------:R-:W-:Y:S01]  /*0f00*/  @P0 IADD3 R25, R25, 0x1, RZ ;  /* 0x0000000119190810 */ /* 0x000fe20007ffe0ff */
[----:B------:R-:W-:Y:S02]  /*0f10*/  @P0 IMAD.IADD R37, R37, 0x1, -R16 ;  /* 0x0000000125250824 */ /* 0x000fe400078e0a10 */
[----:B------:R-:W-:-:S03]  /*0f20*/  IMAD.HI.U32 R35, R4, R33, RZ ;  /* 0x0000002104237227 */ /* 0x000fc600078e00ff */
[----:B------:R-:W-:Y:S01]  /*0f30*/  ISETP.GE.U32.AND P5, PT, R37, R16, PT ;  /* 0x000000102500720c */ /* 0x000fe20003fa6070 */
[----:B------:R-:W-:Y:S01]  /*0f40*/  IMAD R23, R14, UR13, R23 ;  /* 0x0000000d0e177c24 */ /* 0x000fe2000f8e0217 */
[----:B------:R-:W-:Y:S01]  /*0f50*/  IADD3 R24, -R35, RZ, RZ ;  /* 0x000000ff23187210 */ /* 0x000fe20007ffe1ff */
[----:B------:R-:W-:Y:S01]  /*0f60*/  IMAD R36, R31, UR13, R36 ;  /* 0x0000000d1f247c24 */ /* 0x000fe2000f8e0224 */
[----:B------:R-:W-:Y:S01]  /*0f70*/  IADD3 R37, -R29, RZ, RZ ;  /* 0x000000ff1d257210 */ /* 0x000fe20007ffe1ff */
[----:B------:R-:W-:Y:S02]  /*0f80*/  IMAD R11, R11, UR12, R8 ;  /* 0x0000000c0b0b7c24 */ /* 0x000fe4000f8e0208 */
[--C-:B------:R-:W-:Y:S02]  /*0f90*/  IMAD R27, R20, R24, R33.reuse ;  /* 0x00000018141b7224 */ /* 0x100fe400078e0221 */
[----:B------:R-:W-:Y:S02]  /*0fa0*/  IMAD.MOV R24, RZ, RZ, -R33 ;  /* 0x000000ffff187224 */ /* 0x000fe400078e0a21 */
[----:B------:R-:W-:Y:S01]  /*0fb0*/  IMAD R37, R16, R37, R7 ;  /* 0x0000002510257224 */ /* 0x000fe200078e0207 */
[----:B------:R-:W-:Y:S01]  /*0fc0*/  ISETP.GE.U32.AND P4, PT, R27, R20, PT ;  /* 0x000000141b00720c */ /* 0x000fe20003f86070 */
[----:B------:R-:W-:Y:S01]  /*0fd0*/  IMAD R10, R19, R24, R10 ;  /* 0x00000018130a7224 */ /* 0x000fe200078e020a */
[----:B------:R-:W-:Y:S01]  /*0fe0*/  @P5 IADD3 R25, R25, 0x1, RZ ;  /* 0x0000000119195810 */ /* 0x000fe20007ffe0ff */
[----:B------:R-:W-:-:S02]  /*0ff0*/  IMAD R28, R28, UR12, R23 ;  /* 0x0000000c1c1c7c24 */ /* 0x000fc4000f8e0217 */
[----:B------:R-:W-:Y:S01]  /*1000*/  IMAD R10, R10, UR11, RZ ;  /* 0x0000000b0a0a7c24 */ /* 0x000fe2000f8e02ff */
[----:B------:R-:W-:Y:S01]  /*1010*/  SEL R14, R26, R25, !P3 ;  /* 0x000000191a0e7207 */ /* 0x000fe20005800000 */
[----:B------:R-:W-:-:S06]  /*1020*/  IMAD R13, R13, UR12, R36 ;  /* 0x0000000c0d0d7c24 */ /* 0x000fcc000f8e0224 */
[----:B------:R-:W-:Y:S01]  /*1030*/  @P4 IADD3 R27, -R20, R27, RZ ;  /* 0x0000001b141b4210 */ /* 0x000fe20007ffe1ff */
[----:B------:R-:W-:Y:S01]  /*1040*/  @P4 VIADD R35, R35, 0x1 ;  /* 0x0000000123234836 */ /* 0x000fe20000000000 */
[----:B------:R-:W-:Y:S02]  /*1050*/  ISETP.GE.U32.AND P4, PT, R37, R16, PT ;  /* 0x000000102500720c */ /* 0x000fe40003f86070 */
[----:B------:R-:W-:-:S11]  /*1060*/  ISETP.GE.U32.AND P6, PT, R27, R20, PT ;  /* 0x000000141b00720c */ /* 0x000fd60003fc6070 */
[----:B------:R-:W-:Y:S01]  /*1070*/  @P4 IMAD.IADD R37, R37, 0x1, -R16 ;  /* 0x0000000125254824 */ /* 0x000fe200078e0a10 */
[----:B------:R-:W-:Y:S02]  /*1080*/  @P4 IADD3 R29, R29, 0x1, RZ ;  /* 0x000000011d1d4810 */ /* 0x000fe40007ffe0ff */
[----:B------:R-:W-:Y:S02]  /*1090*/  @P6 IADD3 R35, R35, 0x1, RZ ;  /* 0x0000000123236810 */ /* 0x000fe40007ffe0ff */
[----:B------:R-:W-:Y:S02]  /*10a0*/  ISETP.GE.U32.AND P6, PT, R37, R16, PT ;  /* 0x000000102500720c */ /* 0x000fe40003fc6070 */
[----:B------:R-:W-:-:S04]  /*10b0*/  SEL R27, R30, R35, !P1 ;  /* 0x000000231e1b7207 */ /* 0x000fc80004800000 */
[----:B------:R-:W-:Y:S01]  /*10c0*/  IADD3 R24, -R27, RZ, RZ ;  /* 0x000000ff1b187210 */ /* 0x000fe20007ffe1ff */
[----:B------:R-:W-:-:S04]  /*10d0*/  IMAD.HI.U32 R37, R12, R27, RZ ;  /* 0x0000001b0c257227 */ /* 0x000fc800078e00ff */
[----:B------:R-:W-:Y:S01]  /*10e0*/  IMAD R33, R20, R24, R33 ;  /* 0x0000001814217224 */ /* 0x000fe200078e0221 */
[----:B------:R-:W-:Y:S02]  /*10f0*/  IADD3 R24, -R14, RZ, RZ ;  /* 0x000000ff0e187210 */ /* 0x000fe40007ffe1ff */
[----:B------:R-:W-:Y:S01]  /*1100*/  @P6 IADD3 R29, R29, 0x1, RZ ;  /* 0x000000011d1d6810 */ /* 0x000fe20007ffe0ff */
[----:B------:R-:W-:Y:S02]  /*1110*/  IMAD R32, R33, UR10, R10 ;  /* 0x0000000a21207c24 */ /* 0x000fe4000f8e020a */
[----:B------:R-:W-:Y:S02]  /*1120*/  VIADD R10, R22, 0x7 ;  /* 0x00000007160a7836 */ /* 0x000fe40000000000 */
[----:B------:R-:W-:Y:S02]  /*1130*/  IMAD R24, R16, R24, R15 ;  /* 0x0000001810187224 */ /* 0x000fe400078e020f */
[----:B------:R-:W-:-:S04]  /*1140*/  IMAD.HI.U32 R25, R5, R10, RZ ;  /* 0x0000000a05197227 */ /* 0x000fc800078e00ff */
[----:B------:R-:W-:Y:S02]  /*1150*/  IMAD.MOV R15, RZ, RZ, -R25 ;  /* 0x000000ffff0f7224 */ /* 0x000fe400078e0a19 */
[----:B------:R-:W-:Y:S02]  /*1160*/  IMAD R9, R24, UR13, R9 ;  /* 0x0000000d18097c24 */ /* 0x000fe4000f8e0209 */
[----:B------:R-:W-:Y:S02]  /*1170*/  IMAD R15, R19, R15, R10 ;  /* 0x0000000f130f7224 */ /* 0x000fe400078e020a */
[----:B------:R-:W-:Y:S02]  /*1180*/  IMAD.MOV R33, RZ, RZ, -R37 ;  /* 0x000000ffff217224 */ /* 0x000fe400078e0a25 */
[----:B------:R-:W-:Y:S01]  /*1190*/  IMAD R14, R14, UR12, R9 ;  /* 0x0000000c0e0e7c24 */ /* 0x000fe2000f8e0209 */
[----:B------:R-:W-:Y:S01]  /*11a0*/  ISETP.GE.U32.AND P4, PT, R15, R19, PT ;  /* 0x000000130f00720c */ /* 0x000fe20003f86070 */
[----:B------:R-:W-:-:S05]  /*11b0*/  IMAD R33, R16, R33, R27 ;  /* 0x0000002110217224 */ /* 0x000fca00078e021b */
[----:B------:R-:W-:-:S07]  /*11c0*/  ISETP.GE.U32.AND P0, PT, R33, R16, PT ;  /* 0x000000102100720c */ /* 0x000fce0003f06070 */
[----:B------:R-:W-:Y:S01]  /*11d0*/  @P4 IADD3 R15, -R19, R15, RZ ;  /* 0x0000000f130f4210 */ /* 0x000fe20007ffe1ff */
[----:B------:R-:W-:-:S03]  /*11e0*/  @P4 VIADD R25, R25, 0x1 ;  /* 0x0000000119194836 */ /* 0x000fc60000000000 */
[----:B------:R-:W-:Y:S02]  /*11f0*/  ISETP.GE.U32.AND P4, PT, R15, R19, PT ;  /* 0x000000130f00720c */ /* 0x000fe40003f86070 */
[----:B------:R-:W-:Y:S01]  /*1200*/  SEL R15, R26, R29, !P3 ;  /* 0x0000001d1a0f7207 */ /* 0x000fe20005800000 */
[----:B------:R-:W-:Y:S01]  /*1210*/  @P0 IMAD.IADD R33, R33, 0x1, -R16 ;  /* 0x0000000121210824 */ /* 0x000fe200078e0a10 */
[----:B------:R-:W-:-:S03]  /*1220*/  @P0 IADD3 R37, R37, 0x1, RZ ;  /* 0x0000000125250810 */ /* 0x000fc60007ffe0ff */
[----:B------:R-:W-:Y:S01]  /*1230*/  IMAD.MOV R29, RZ, RZ, -R15 ;  /* 0x000000ffff1d7224 */ /* 0x000fe200078e0a0f */
[----:B------:R-:W-:-:S03]  /*1240*/  ISETP.GE.U32.AND P5, PT, R33, R16, PT ;  /* 0x000000102100720c */ /* 0x000fc60003fa6070 */
[----:B------:R-:W-:Y:S02]  /*1250*/  IMAD R29, R16, R29, R7 ;  /* 0x0000001d101d7224 */ /* 0x000fe400078e0207 */
[----:B------:R-:W-:Y:S02]  /*1260*/  @P4 VIADD R25, R25, 0x1 ;  /* 0x0000000119194836 */ /* 0x000fe40000000000 */
[----:B------:R-:W-:-:S03]  /*1270*/  IMAD R34, R29, UR13, R34 ;  /* 0x0000000d1d227c24 */ /* 0x000fc6000f8e0222 */
[----:B------:R-:W-:Y:S01]  /*1280*/  SEL R25, R6, R25, !P2 ;  /* 0x0000001906197207 */ /* 0x000fe20005000000 */
[----:B------:R-:W-:Y:S02]  /*1290*/  IMAD R15, R15, UR12, R34 ;  /* 0x0000000c0f0f7c24 */ /* 0x000fe4000f8e0222 */
[----:B------:R-:W-:Y:S01]  /*12a0*/  @P5 VIADD R37, R37, 0x1 ;  /* 0x0000000125255836 */ /* 0x000fe20000000000 */
[----:B------:R-:W-:Y:S01]  /*12b0*/  IADD3 R24, -R25, RZ, RZ ;  /* 0x000000ff19187210 */ /* 0x000fe20007ffe1ff */
[----:B------:R-:W-:-:S03]  /*12c0*/  IMAD.HI.U32 R31, R4, R25, RZ ;  /* 0x00000019041f7227 */ /* 0x000fc600078e00ff */
[----:B------:R-:W-:Y:S01]  /*12d0*/  SEL R37, R26, R37, !P3 ;  /* 0x000000251a257207 */ /* 0x000fe20005800000 */
        /* <DEDUP_REMOVED lines=11> */
[----:B------:R-:W-:Y:S01]  /*1390*/  IMAD R25, R20, R24, R25 ;  /* 0x0000001814197224 */ /* 0x000fe200078e0219 */
[----:B------:R-:W-:-:S03]  /*13a0*/  IADD3 R24, -R37, RZ, RZ ;  /* 0x000000ff25187210 */ /* 0x000fc60007ffe1ff */
[----:B------:R-:W-:Y:S02]  /*13b0*/  IMAD R10, R25, UR10, R10 ;  /* 0x0000000a190a7c24 */ /* 0x000fe4000f8e020a */
[----:B------:R-:W-:-:S04]  /*13c0*/  IMAD.HI.U32 R25, R12, R7, RZ ;  /* 0x000000070c197227 */ /* 0x000fc800078e00ff */
[----:B------:R-:W-:Y:S01]  /*13d0*/  IMAD R27, R16, R24, R27 ;  /* 0x00000018101b7224 */ /* 0x000fe200078e021b */
[----:B------:R-:W-:-:S03]  /*13e0*/  IADD3 R31, -R25, RZ, RZ ;  /* 0x000000ff191f7210 */ /* 0x000fc60007ffe1ff */
[----:B------:R-:W-:Y:S02]  /*13f0*/  IMAD R32, R27, UR13, R32 ;  /* 0x0000000d1b207c24 */ /* 0x000fe4000f8e0220 */
[----:B------:R-:W-:Y:S02]  /*1400*/  IMAD R31, R16, R31, R7 ;  /* 0x0000001f101f7224 */ /* 0x000fe400078e0207 */
[----:B------:R-:W-:-:S03]  /*1410*/  IMAD R37, R37, UR12, R32 ;  /* 0x0000000c25257c24 */ /* 0x000fc6000f8e0220 */
[----:B------:R-:W-:-:S13]  /*1420*/  ISETP.GE.U32.AND P4, PT, R31, R16, PT ;  /* 0x000000101f00720c */ /* 0x000fda0003f86070 */
[----:B------:R-:W-:Y:S02]  /*1430*/  @P4 IMAD.IADD R31, R31, 0x1, -R16 ;  /* 0x000000011f1f4824 */ /* 0x000fe400078e0a10 */
[----:B------:R-:W-:-:S03]  /*1440*/  @P4 VIADD R25, R25, 0x1 ;  /* 0x0000000119194836 */ /* 0x000fc60000000000 */
[----:B------:R-:W-:-:S13]  /*1450*/  ISETP.GE.U32.AND P0, PT, R31, R16, PT ;  /* 0x000000101f00720c */ /* 0x000fda0003f06070 */
[----:B------:R-:W-:-:S04]  /*1460*/  @P0 IADD3 R25, R25, 0x1, RZ ;  /* 0x0000000119190810 */ /* 0x000fc80007ffe0ff */
[----:B------:R-:W-:Y:S01]  /*1470*/  SEL R24, R26, R25, !P3 ;  /* 0x000000191a187207 */ /* 0x000fe20005800000 */
[----:B------:R-:W-:-:S03]  /*1480*/  VIADD R25, R22, 0x8 ;  /* 0x0000000816197836 */ /* 0x000fc60000000000 */
[----:B------:R-:W-:Y:S01]  /*1490*/  IADD3 R29, -R24, RZ, RZ ;  /* 0x000000ff181d7210 */ /* 0x000fe20007ffe1ff */
[----:B------:R-:W-:-:S04]  /*14a0*/  IMAD.HI.U32 R27, R5, R25, RZ ;  /* 0x00000019051b7227 */ /* 0x000fc800078e00ff */
        /* <DEDUP_REMOVED lines=25> */
[----:B------:R-:W-:Y:S02]  /*1640*/  IMAD R10, R25, UR11, RZ ;  /* 0x0000000b190a7c24 */ /* 0x000fe4000f8e02ff */
        /* <DEDUP_REMOVED lines=88> */
[----:B------:R-:W-:Y:S01]  /*1bd0*/  IADD3 R9, R22, 0xb, RZ ;  /* 0x0000000b16097810 */ /* 0x000fe20007ffe0ff */
[C---:B--2---:R-:W-:Y:S02]  /*1be0*/  IMAD R11, R18.reuse, UR14, R11 ;  /* 0x0000000e120b7c24 */ /* 0x044fe4000f8e020b */
        /* <DEDUP_REMOVED lines=63> */
[----:B------:R-:W-:Y:S01]  /*1fe0*/  IMAD R10, R34, UR11, RZ ;  /* 0x0000000b220a7c24 */ /* 0x000fe2000f8e02ff */
[----:B------:R-:W-:-:S03]  /*1ff0*/  IADD3 R34, R22, 0xd, RZ ;  /* 0x0000000d16227810 */ /* 0x000fc60007ffe0ff */
        /* <DEDUP_REMOVED lines=105> */
[----:B------:R-:W-:-:S04]  /*2690*/  IMAD R8, R19, R8, R22 ;  /* 0x0000000813087224 */ /* 0x000fc800078e0216 */
[----:B------:R-:W-:Y:S02]  /*26a0*/  IMAD R8, R8, UR11, RZ ;  /* 0x0000000b08087c24 */ /* 0x000fe4000f8e02ff */
[----:B------:R-:W-:-:S05]  /*26b0*/  @P4 VIADD R9, R9, 0x1 ;  /* 0x0000000109094836 */ /* 0x000fca0000000000 */
[----:B------:R-:W-:-:S05]  /*26c0*/  SEL R9, R30, R9, !P1 ;  /* 0x000000091e097207 */ /* 0x000fca0004800000 */
[----:B------:R-:W-:-:S04]  /*26d0*/  IMAD.MOV R10, RZ, RZ, -R9 ;  /* 0x000000ffff0a7224 */ /* 0x000fc800078e0a09 */
[----:B------:R-:W-:-:S04]  /*26e0*/  IMAD R7, R20, R10, R7 ;  /* 0x0000000a14077224 */ /* 0x000fc800078e0207 */
        /* <DEDUP_REMOVED lines=28> */
[----:B------:R-:W-:Y:S02]  /*28b0*/  @P0 IADD3 R5, R5, 0x1, RZ ;  /* 0x0000000105050810 */ /* 0x000fe40007ffe0ff */
[----:B---3--:R-:W-:Y:S02]  /*28c0*/  IADD3 R4, P0, R2, R22, RZ ;  /* 0x0000001602047210 */ /* 0x008fe40007f1e0ff */
[----:B------:R-:W-:Y:S01]  /*28d0*/  ISETP.GE.U32.AND P2, PT, R9, R20, PT ;  /* 0x000000140900720c */ /* 0x000fe20003f46070 */
[----:B------:R-:W-:-:S12]  /*28e0*/  IMAD R9, R7, UR12, R10 ;  /* 0x0000000c07097c24 */ /* 0x000fd8000f8e020a */
[----:B------:R-:W-:-:S05]  /*28f0*/  @P2 VIADD R5, R5, 0x1 ;  /* 0x0000000105052836 */ /* 0x000fca0000000000 */
[----:B------:R-:W-:Y:S02]  /*2900*/  SEL R30, R30, R5, !P1 ;  /* 0x000000051e1e7207 */ /* 0x000fe40004800000 */
[----:B------:R-:W-:-:S03]  /*2910*/  IADD3 R5, -R6, RZ, RZ ;  /* 0x000000ff06057210 */ /* 0x000fc60007ffe1ff */
[----:B------:R-:W-:Y:S02]  /*2920*/  IMAD.MOV R7, RZ, RZ, -R30 ;  /* 0x000000ffff077224 */ /* 0x000fe400078e0a1e */
[----:B------:R-:W-:Y:S01]  /*2930*/  IMAD R8, R19, R5, R8 ;  /* 0x0000000513087224 */ /* 0x000fe200078e0208 */
[----:B------:R-:W-:Y:S01]  /*2940*/  IADD3.X R5, RZ, R3, RZ, P0, !PT ;  /* 0x00000003ff057210 */ /* 0x000fe200007fe4ff */
[----:B------:R-:W-:-:S05]  /*2950*/  IMAD R32, R20, R7, R6 ;  /* 0x0000000714207224 */ /* 0x000fca00078e0206 */
[----:B------:R-:W2:Y:S01]  /*2960*/  LDG.E.128 R4, desc[UR6][R4.64] ;  /* 0x0000000604047981 */ /* 0x000ea2000c1e1d00 */
[----:B------:R-:W-:Y:S02]  /*2970*/  IMAD R10, R18, UR14, R9 ;  /* 0x0000000e120a7c24 */ /* 0x000fe4000f8e0209 */
[----:B------:R-:W-:-:S04]  /*2980*/  IMAD.HI.U32 R12, R12, R30, RZ ;  /* 0x0000001e0c0c7227 */ /* 0x000fc800078e00ff */
[----:B------:R-:W-:Y:S01]  /*2990*/  IMAD R9, R8, UR11, RZ ;  /* 0x0000000b08097c24 */ /* 0x000fe2000f8e02ff */
[----:B------:R-:W-:Y:S01]  /*29a0*/  IADD3 R8, P0, R10, UR16, RZ ;  /* 0x000000100a087c10 */ /* 0x000fe2000ff1e0ff */
[----:B------:R-:W-:Y:S02]  /*29b0*/  IMAD.MOV R34, RZ, RZ, -R12 ;  /* 0x000000ffff227224 */ /* 0x000fe400078e0a0c */
[----:B------:R-:W-:Y:S02]  /*29c0*/  IMAD R32, R32, UR10, R9 ;  /* 0x0000000a20207c24 */ /* 0x000fe4000f8e0209 */
[----:B------:R-:W-:Y:S01]  /*29d0*/  IMAD.X R9, RZ, RZ, UR17, P0 ;  /* 0x00000011ff097e24 */ /* 0x000fe200080e06ff */
[----:B------:R-:W-:Y:S01]  /*29e0*/  IADD3 R10, P0, R11, UR16, RZ ;  /* 0x000000100b0a7c10 */ /* 0x000fe2000ff1e0ff */
[----:B------:R-:W-:Y:S02]  /*29f0*/  IMAD R34, R16, R34, R30 ;  /* 0x0000002210227224 */ /* 0x000fe400078e021e */
[C---:B------:R-:W-:Y:S01]  /*2a00*/  IMAD R14, R18.reuse, UR14, R14 ;  /* 0x0000000e120e7c24 */ /* 0x040fe2000f8e020e */
[----:B------:R-:W-:Y:S01]  /*2a10*/  IADD3.X R11, RZ, UR17, RZ, P0, !PT ;  /* 0x00000011ff0b7c10 */ /* 0x000fe200087fe4ff */
[----:B------:R-:W-:Y:S01]  /*2a20*/  IMAD R15, R18, UR14, R15 ;  /* 0x0000000e120f7c24 */ /* 0x000fe2000f8e020f */
[----:B------:R-:W-:Y:S01]  /*2a30*/  ISETP.GE.U32.AND P0, PT, R34, R16, PT ;  /* 0x000000102200720c */ /* 0x000fe20003f06070 */
[----:B------:R-:W-:-:S02]  /*2a40*/  IMAD R37, R18, UR14, R37 ;  /* 0x0000000e12257c24 */ /* 0x000fc4000f8e0225 */
[C---:B------:R-:W-:Y:S02]  /*2a50*/  IMAD R24, R18.reuse, UR14, R24 ;  /* 0x0000000e12187c24 */ /* 0x040fe4000f8e0218 */
[C---:B------:R-:W-:Y:S02]  /*2a60*/  IMAD R33, R18.reuse, UR14, R33 ;  /* 0x0000000e12217c24 */ /* 0x040fe4000f8e0221 */
[C---:B------:R-:W-:Y:S02]  /*2a70*/  IMAD R31, R18.reuse, UR14, R31 ;  /* 0x0000000e121f7c24 */ /* 0x040fe4000f8e021f */
[C---:B------:R-:W-:Y:S02]  /*2a80*/  IMAD R29, R18.reuse, UR14, R29 ;  /* 0x0000000e121d7c24 */ /* 0x040fe4000f8e021d */
[----:B------:R-:W-:Y:S02]  /*2a90*/  IMAD R27, R18, UR14, R27 ;  /* 0x0000000e121b7c24 */ /* 0x000fe4000f8e021b */
[----:B------:R-:W-:Y:S01]  /*2aa0*/  @P0 IADD3 R34, -R16, R34, RZ ;  /* 0x0000002210220210 */ /* 0x000fe20007ffe1ff */
[----:B------:R-:W-:-:S02]  /*2ab0*/  @P0 VIADD R12, R12, 0x1 ;  /* 0x000000010c0c0836 */ /* 0x000fc40000000000 */
[----:B------:R-:W-:Y:S01]  /*2ac0*/  IMAD R23, R18, UR14, R23 ;  /* 0x0000000e12177c24 */ /* 0x000fe2000f8e0217 */
[----:B------:R-:W-:Y:S01]  /*2ad0*/  ISETP.GE.U32.AND P1, PT, R34, R16, PT ;  /* 0x000000102200720c */ /* 0x000fe20003f26070 */
[----:B------:R-:W-:Y:S02]  /*2ae0*/  IMAD R25, R18, UR14, R25 ;  /* 0x0000000e12197c24 */ /* 0x000fe4000f8e0219 */
[----:B------:R-:W-:-:S10]  /*2af0*/  IMAD R22, R21, 0x10, R22 ;  /* 0x0000001015167824 */ /* 0x000fd400078e0216 */
[----:B------:R-:W-:-:S04]  /*2b00*/  @P1 IADD3 R12, R12, 0x1, RZ ;  /* 0x000000010c0c1810 */ /* 0x000fc80007ffe0ff */
[----:B------:R-:W-:Y:S02]  /*2b10*/  SEL R26, R26, R12, !P3 ;  /* 0x0000000c1a1a7207 */ /* 0x000fe40005800000 */
[----:B------:R-:W-:Y:S02]  /*2b20*/  IADD3 R12, P0, R28, UR16, RZ ;  /* 0x000000101c0c7c10 */ /* 0x000fe4000ff1e0ff */
[C---:B--2---:R-:W-:Y:S01]  /*2b30*/  LOP3.LUT R36, R4.reuse, 0xffff, RZ, 0xc0, !PT ;  /* 0x0000ffff04247812 */ /* 0x044fe200078ec0ff */
[----:B------:R0:W-:Y:S01]  /*2b40*/  STG.E.U8 desc[UR6][R8.64], R4 ;  /* 0x0000000408007986 */ /* 0x0001e2000c101106 */
[----:B------:R-:W-:Y:S02]  /*2b50*/  PRMT R28, R4, 0x7732, RZ ;  /* 0x00007732041c7816 */ /* 0x000fe400000000ff */
[----:B------:R-:W-:Y:S02]  /*2b60*/  SHF.R.U32.HI R36, RZ, 0x8, R36 ;  /* 0x00000008ff247819 */ /* 0x000fe40000011624 */
[----:B------:R-:W-:-:S03]  /*2b70*/  SHF.R.U32.HI R28, RZ, 0x8, R28 ;  /* 0x00000008ff1c7819 */ /* 0x000fc6000001161c */
[----:B------:R1:W-:Y:S01]  /*2b80*/  STG.E.U8 desc[UR6][R10.64], R36 ;  /* 0x000000240a007986 */ /* 0x0003e2000c101106 */
[----:B0-----:R-:W-:Y:S01]  /*2b90*/  IMAD R8, R18, UR14, R13 ;  /* 0x0000000e12087c24 */ /* 0x001fe2000f8e020d */
[----:B------:R-:W-:Y:S01]  /*2ba0*/  IADD3.X R13, RZ, UR17, RZ, P0, !PT ;  /* 0x00000011ff0d7c10 */ /* 0x000fe200087fe4ff */
[----:B------:R-:W-:Y:S01]  /*2bb0*/  IMAD.MOV R9, RZ, RZ, -R26 ;  /* 0x000000ffff097224 */ /* 0x000fe200078e0a1a */
[----:B------:R-:W-:Y:S02]  /*2bc0*/  PRMT R4, R4, 0x7632, R4 ;  /* 0x0000763204047816 */ /* 0x000fe40000000004 */
[----:B------:R-:W-:Y:S01]  /*2bd0*/  IADD3 R8, P0, R8, UR16, RZ ;  /* 0x0000001008087c10 */ /* 0x000fe2000ff1e0ff */
[----:B-1----:R-:W-:Y:S01]  /*2be0*/  IMAD R11, R16, R9, R30 ;  /* 0x00000009100b7224 */ /* 0x002fe200078e021e */
[----:B------:R-:W-:-:S03]  /*2bf0*/  IADD3 R10, P1, R14, UR16, RZ ;  /* 0x000000100e0a7c10 */ /* 0x000fc6000ff3e0ff */
[----:B------:R-:W-:Y:S01]  /*2c00*/  IMAD.X R9, RZ, RZ, UR17, P0 ;  /* 0x00000011ff097e24 */ /* 0x000fe200080e06ff */
[----:B------:R-:W-:Y:S01]  /*2c10*/  IADD3 R14, P0, R15, UR16, RZ ;  /* 0x000000100f0e7c10 */ /* 0x000fe2000ff1e0ff */
[----:B------:R-:W-:Y:S01]  /*2c20*/  IMAD R11, R11, UR13, R32 ;  /* 0x0000000d0b0b7c24 */ /* 0x000fe2000f8e0220 */
[----:B------:R0:W-:Y:S01]  /*2c30*/  STG.E.U8 desc[UR6][R12.64], R4 ;  /* 0x000000040c007986 */ /* 0x0001e2000c101106 */
[C---:B------:R-:W-:Y:S02]  /*2c40*/  LOP3.LUT R30, R5.reuse, 0xffff, RZ, 0xc0, !PT ;  /* 0x0000ffff051e7812 */ /* 0x040fe400078ec0ff */
[----:B------:R-:W-:Y:S01]  /*2c50*/  IMAD R26, R26, UR12, R11 ;  /* 0x0000000c1a1a7c24 */ /* 0x000fe2000f8e020b */
[----:B------:R-:W-:Y:S01]  /*2c60*/  IADD3.X R11, RZ, UR17, RZ, P1, !PT ;  /* 0x00000011ff0b7c10 */ /* 0x000fe20008ffe4ff */
[----:B------:R1:W-:Y:S01]  /*2c70*/  STG.E.U8 desc[UR6][R8.64], R28 ;  /* 0x0000001c08007986 */ /* 0x0003e2000c101106 */
[----:B------:R-:W-:Y:S01]  /*2c80*/  IMAD.X R15, RZ, RZ, UR17, P0 ;  /* 0x00000011ff0f7e24 */ /* 0x000fe200080e06ff */
[----:B------:R-:W-:Y:S01]  /*2c90*/  SHF.R.U32.HI R30, RZ, 0x8, R30 ;  /* 0x00000008ff1e7819 */ /* 0x000fe2000001161e */
[----:B------:R-:W-:Y:S01]  /*2ca0*/  IMAD R26, R18, UR14, R26 ;  /* 0x0000000e121a7c24 */ /* 0x000fe2000f8e021a */
[----:B------:R2:W-:Y:S01]  /*2cb0*/  STG.E.U8 desc[UR6][R10.64], R5 ;  /* 0x000000050a007986 */ /* 0x0005e2000c101106 */
[----:B0-----:R-:W-:-:S03]  /*2cc0*/  PRMT R4, R5, 0x7732, RZ ;  /* 0x0000773205047816 */ /* 0x001fc600000000ff */
[----:B------:R0:W-:Y:S01]  /*2cd0*/  STG.E.U8 desc[UR6][R14.64], R30 ;  /* 0x0000001e0e007986 */ /* 0x0001e2000c101106 */
[----:B------:R-:W-:Y:S02]  /*2ce0*/  IADD3 R12, P0, R37, UR16, RZ ;  /* 0x00000010250c7c10 */ /* 0x000fe4000ff1e0ff */
[----:B-1----:R-:W-:Y:S01]  /*2cf0*/  MOV R9, R4 ;  /* 0x0000000400097202 */ /* 0x002fe20000000f00 */
[----:B------:R-:W-:Y:S01]  /*2d00*/  IMAD R4, R18, UR14, R35 ;  /* 0x0000000e12047c24 */ /* 0x000fe2000f8e0223 */
[----:B------:R-:W-:Y:S01]  /*2d10*/  IADD3 R8, P1, R24, UR16, RZ ;  /* 0x0000001018087c10 */ /* 0x000fe2000ff3e0ff */
[----:B------:R-:W-:Y:S01]  /*2d20*/  IMAD.X R13, RZ, RZ, UR17, P0 ;  /* 0x00000011ff0d7e24 */ /* 0x000fe200080e06ff */
[----:B--2---:R-:W-:Y:S02]  /*2d30*/  PRMT R5, R5, 0x7632, R5 ;  /* 0x0000763205057816 */ /* 0x004fe40000000005 */
[----:B------:R-:W-:Y:S02]  /*2d40*/  IADD3 R4, P0, R4, UR16, RZ ;  /* 0x0000001004047c10 */ /* 0x000fe4000ff1e0ff */
[----:B------:R-:W-:Y:S01]  /*2d50*/  SHF.R.U32.HI R35, RZ, 0x8, R9 ;  /* 0x00000008ff237819 */ /* 0x000fe20000011609 */
[----:B------:R1:W-:Y:S01]  /*2d60*/  STG.E.U8 desc[UR6][R12.64], R5 ;  /* 0x000000050c007986 */ /* 0x0003e2000c101106 */
[----:B------:R-:W-:-:S02]  /*2d70*/  IADD3.X R9, RZ, UR17, RZ, P1, !PT ;  /* 0x00000011ff097c10 */ /* 0x000fc40008ffe4ff */
[C---:B0-----:R-:W-:Y:S02]  /*2d80*/  LOP3.LUT R15, R6.reuse, 0xffff, RZ, 0xc0, !PT ;  /* 0x0000ffff060f7812 */ /* 0x041fe400078ec0ff */
[----:B------:R-:W-:Y:S01]  /*2d90*/  PRMT R14, R6, 0x7732, RZ ;  /* 0x00007732060e7816 */ /* 0x000fe200000000ff */
[----:B------:R0:W-:Y:S01]  /*2da0*/  STG.E.U8 desc[UR6][R8.64], R35 ;  /* 0x0000002308007986 */ /* 0x0001e2000c101106 */
[----:B------:R-:W-:Y:S02]  /*2db0*/  SHF.R.U32.HI R15, RZ, 0x8, R15 ;  /* 0x00000008ff0f7819 */ /* 0x000fe4000001160f */
[----:B------:R-:W-:Y:S01]  /*2dc0*/  PRMT R24, R7, 0x7632, R24 ;  /* 0x0000763207187816 */ /* 0x000fe20000000018 */
[----:B-1----:R-:W-:Y:S01]  /*2dd0*/  IMAD.X R5, RZ, RZ, UR17, P0 ;  /* 0x00000011ff057e24 */ /* 0x002fe200080e06ff */
[----:B------:R-:W-:Y:S02]  /*2de0*/  IADD3 R10, P0, R33, UR16, RZ ;  /* 0x00000010210a7c10 */ /* 0x000fe4000ff1e0ff */
[----:B------:R-:W-:-:S02]  /*2df0*/  IADD3 R12, P1, R29, UR16, RZ ;  /* 0x000000101d0c7c10 */ /* 0x000fc4000ff3e0ff */
[----:B------:R-:W-:Y:S01]  /*2e00*/  IADD3.X R11, RZ, UR17, RZ, P0, !PT ;  /* 0x00000011ff0b7c10 */ /* 0x000fe200087fe4ff */
[----:B------:R1:W-:Y:S01]  /*2e10*/  STG.E.U8 desc[UR6][R4.64], R6 ;  /* 0x0000000604007986 */ /* 0x0003e2000c101106 */
[----:B0-----:R-:W-:Y:S02]  /*2e20*/  IADD3 R8, P0, R31, UR16, RZ ;  /* 0x000000101f087c10 */ /* 0x001fe4000ff1e0ff */
[----:B------:R-:W-:Y:S01]  /*2e30*/  IADD3.X R13, RZ, UR17, RZ, P1, !PT ;  /* 0x00000011ff0d7c10 */ /* 0x000fe20008ffe4ff */
[----:B------:R0:W-:Y:S02]  /*2e40*/  STG.E.U8 desc[UR6][R10.64], R15 ;  /* 0x0000000f0a007986 */ /* 0x0001e4000c101106 */
[----:B------:R-:W-:Y:S01]  /*2e50*/  IMAD.X R9, RZ, RZ, UR17, P0 ;  /* 0x00000011ff097e24 */ /* 0x000fe200080e06ff */
[----:B-1----:R-:W-:Y:S02]  /*2e60*/  IADD3 R4, P2, R27, UR16, RZ ;  /* 0x000000101b047c10 */ /* 0x002fe4000ff5e0ff */
[----:B------:R-:W-:-:S02]  /*2e70*/  SHF.R.U32.HI R27, RZ, 0x8, R14 ;  /* 0x00000008ff1b7819 */ /* 0x000fc4000001160e */
[----:B0-----:R-:W-:Y:S01]  /*2e80*/  PRMT R11, R6, 0x7632, R11 ;  /* 0x00007632060b7816 */ /* 0x001fe2000000000b */
[----:B------:R-:W-:Y:S01]  /*2e90*/  IMAD.X R5, RZ, RZ, UR17, P2 ;  /* 0x00000011ff057e24 */ /* 0x000fe200090e06ff */
[----:B------:R-:W-:Y:S02]  /*2ea0*/  LOP3.LUT R6, R7, 0xffff, RZ, 0xc0, !PT ;  /* 0x0000ffff07067812 */ /* 0x000fe400078ec0ff */
[----:B------:R-:W-:Y:S01]  /*2eb0*/  IADD3 R10, P0, R23, UR16, RZ ;  /* 0x00000010170a7c10 */ /* 0x000fe2000ff1e0ff */
[----:B------:R0:W-:Y:S01]  /*2ec0*/  STG.E.U8 desc[UR6][R8.64], R11 ;  /* 0x0000000b08007986 */ /* 0x0001e2000c101106 */
[----:B------:R-:W-:Y:S02]  /*2ed0*/  PRMT R14, R7, 0x7732, RZ ;  /* 0x00007732070e7816 */ /* 0x000fe400000000ff */
[----:B------:R-:W-:Y:S01]  /*2ee0*/  IADD3 R15, R22, 0x10, RZ ;  /* 0x00000010160f7810 */ /* 0x000fe20007ffe0ff */
[----:B------:R1:W-:Y:S04]  /*2ef0*/  STG.E.U8 desc[UR6][R12.64], R27 ;  /* 0x0000001b0c007986 */ /* 0x0003e8000c101106 */
[----:B------:R2:W-:Y:S01]  /*2f00*/  STG.E.U8 desc[UR6][R4.64], R7 ;  /* 0x0000000704007986 */ /* 0x0005e2000c101106 */
[----:B0-----:R-:W-:-:S02]  /*2f10*/  IADD3 R8, P1, R25, UR16, RZ ;  /* 0x0000001019087c10 */ /* 0x001fc4000ff3e0ff */
[----:B------:R-:W-:Y:S02]  /*2f20*/  IADD3.X R11, RZ, UR17, RZ, P0, !PT ;  /* 0x00000011ff0b7c10 */ /* 0x000fe400087fe4ff */
[----:B-1----:R-:W-:Y:S01]  /*2f30*/  IADD3 R12, P2, R26, UR16, RZ ;  /* 0x000000101a0c7c10 */ /* 0x002fe2000ff5e0ff */
[----:B------:R-:W-:Y:S01]  /*2f40*/  IMAD.X R9, RZ, RZ, UR17, P1 ;  /* 0x00000011ff097e24 */ /* 0x000fe200088e06ff */
[----:B------:R-:W-:Y:S02]  /*2f50*/  ISETP.GT.U32.AND P0, PT, R15, R0, PT ;  /* 0x000000000f00720c */ /* 0x000fe40003f04070 */
[----:B--2---:R-:W-:Y:S02]  /*2f60*/  SHF.R.U32.HI R5, RZ, 0x8, R6 ;  /* 0x00000008ff057819 */ /* 0x004fe40000011606 */
[----:B------:R-:W-:Y:S02]  /*2f70*/  IADD3.X R13, RZ, UR17, RZ, P2, !PT ;  /* 0x00000011ff0d7c10 */ /* 0x000fe400097fe4ff */
[----:B------:R-:W-:Y:S01]  /*2f80*/  SHF.R.U32.HI R7, RZ, 0x8, R14 ;  /* 0x00000008ff077819 */ /* 0x000fe2000001160e */
[----:B------:R0:W-:Y:S04]  /*2f90*/  STG.E.U8 desc[UR6][R10.64], R5 ;  /* 0x000000050a007986 */ /* 0x0001e8000c101106 */
[----:B------:R0:W-:Y:S04]  /*2fa0*/  STG.E.U8 desc[UR6][R8.64], R24 ;  /* 0x0000001808007986 */ /* 0x0001e8000c101106 */
[----:B------:R0:W-:Y:S01]  /*2fb0*/  STG.E.U8 desc[UR6][R12.64], R7 ;  /* 0x000000070c007986 */ /* 0x0001e2000c101106 */
[----:B------:R-:W-:Y:S05]  /*2fc0*/  @!P0 BRA `(.L_x_407) ;  /* 0xffffffd0009c8947 */ /* 0x000fea000383ffff */
.L_x_406:
[----:B------:R-:W-:Y:S05]  /*2fd0*/  BSYNC B0 ;  /* 0x0000000000007941 */ /* 0x000fea0003800000 */
.L_x_405:
        /* <DEDUP_REMOVED lines=14> */
[----:B-1----:R-:W-:Y:S02]  /*30c0*/  SEL R4, R17, UR5, !P0 ;  /* 0x0000000511047c07 */ /* 0x002fe4000c000000 */
[----:B------:R-:W-:Y:S02]  /*30d0*/  ISETP.NE.AND P0, PT, R7, 0x2, PT ;  /* 0x000000020700780c */ /* 0x000fe40003f05270 */
        /* <DEDUP_REMOVED lines=17> */
[----:B-1----:R-:W-:Y:S01]  /*31f0*/  IADD3 R10, R15, 0xffffffe, RZ ;  /* 0x0ffffffe0f0a7810 */ /* 0x002fe20007ffe0ff */
[----:B------:R-:W-:-:S06]  /*3200*/  IMAD.MOV R15, RZ, RZ, -R6 ;  /* 0x000000ffff0f7224 */ /* 0x000fcc00078e0a06 */
[----:B------:R1:W2:Y:S01]  /*3210*/  F2I.FTZ.U32.TRUNC.NTZ R11, R10 ;  /* 0x0000000a000b7305 */ /* 0x0002a2000021f000 */
[----:B----4-:R-:W-:Y:S02]  /*3220*/  VIADD R12, R16, 0xffffffe ;  /* 0x0ffffffe100c7836 */ /* 0x010fe40000000000 */
[----:B0-----:R-:W-:Y:S02]  /*3230*/  IMAD.MOV.U32 R8, RZ, RZ, RZ ;  /* 0x000000ffff087224 */ /* 0x001fe400078e00ff */
[----:B-----5:R-:W-:-:S03]  /*3240*/  IMAD R5, R5, R9, RZ ;  /* 0x0000000905057224 */ /* 0x020fc600078e02ff */
[----:B------:R0:W4:Y:S01]  /*3250*/  F2I.FTZ.U32.TRUNC.NTZ R13, R12 ;  /* 0x0000000c000d7305 */ /* 0x000122000021f000 */
[----:B-1----:R-:W-:Y:S01]  /*3260*/  HFMA2.MMA R10, -RZ, RZ, 0, 0 ;  /* 0x00000000ff0a7435 */ /* 0x002fe200000001ff */
[----:B------:R-:W-:-:S04]  /*3270*/  IMAD.HI.U32 R8, R9, R5, R8 ;  /* 0x0000000509087227 */ /* 0x000fc800078e0008 */
[----:B--2---:R-:W-:Y:S02]  /*3280*/  IMAD R15, R15, R11, RZ ;  /* 0x0000000b0f0f7224 */ /* 0x004fe400078e02ff */
[----:B0-----:R-:W-:-:S03]  /*3290*/  IMAD.MOV.U32 R12, RZ, RZ, RZ ;  /* 0x000000ffff0c7224 */ /* 0x001fc600078e00ff */
[----:B------:R-:W-:Y:S01]  /*32a0*/  IMAD.HI.U32 R9, R11, R15, R10 ;  /* 0x0000000f0b097227 */ /* 0x000fe200078e000a */
[----:B------:R-:W-:-:S03]  /*32b0*/  LOP3.LUT R11, RZ, R7, RZ, 0x33, !PT ;  /* 0x00000007ff0b7212 */ /* 0x000fc600078e33ff */
[----:B----4-:R-:W-:-:S04]  /*32c0*/  IMAD R5, R19, R13, RZ ;  /* 0x0000000d13057224 */ /* 0x010fc800078e02ff */
[----:B------:R-:W-:Y:S01]  /*32d0*/  IMAD.HI.U32 R10, R13, R5, R12 ;  /* 0x000000050d0a7227 */ /* 0x000fe200078e000c */
[----:B------:R-:W-:Y:S02]  /*32e0*/  MOV R5, R22 ;  /* 0x0000001600057202 */ /* 0x000fe40000000f00 */
[----:B------:R-:W-:Y:S02]  /*32f0*/  LOP3.LUT R12, RZ, R4, RZ, 0x33, !PT ;  /* 0x00000004ff0c7212 */ /* 0x000fe400078e33ff */
[----:B------:R-:W-:-:S07]  /*3300*/  LOP3.LUT R13, RZ, R6, RZ, 0x33, !PT ;  /* 0x00000006ff0d7212 */ /* 0x000fce00078e33ff */
.L_x_410:
[----:B0--3--:R-:W-:-:S05]  /*3310*/  IADD3 R20, P3, R2, R5, RZ ;  /* 0x0000000502147210 */ /* 0x009fca0007f7e0ff */
[----:B------:R-:W-:-:S05]  /*3320*/  IMAD.X R21, RZ, RZ, R3, P3 ;  /* 0x000000ffff157224 */ /* 0x000fca00018e0603 */
[----:B------:R0:W2:Y:S01]  /*3330*/  LDG.E.U8 R15, desc[UR6][R20.64] ;  /* 0x00000006140f7981 */ /* 0x0000a2000c1e1100 */
        /* <DEDUP_REMOVED lines=30> */
[----:B------:R-:W-:-:S03]  /*3520*/  IADD3 R5, R5, 0x1, RZ ;  /* 0x0000000105057810 */ /* 0x000fc60007ffe0ff */
        /* <DEDUP_REMOVED lines=8> */
[----:B------:R-:W-:-:S05]  /*35b0*/  IMAD R19, R18, UR12, R19 ;  /* 0x0000000c12137c24 */ /* 0x000fca000f8e0213 */
[----:B------:R-:W-:-:S04]  /*35c0*/  IADD3 R20, P3, R19, UR14, RZ ;  /* 0x0000000e13147c10 */ /* 0x000fc8000ff7e0ff */
[----:B------:R-:W-:Y:S02]  /*35d0*/  IADD3.X R21, RZ, UR15, RZ, P3, !PT ;  /* 0x0000000fff157c10 */ /* 0x000fe40009ffe4ff */
[----:B------:R-:W-:-:S03]  /*35e0*/  ISETP.NE.AND P3, PT, R14, RZ, PT ;  /* 0x000000ff0e00720c */ /* 0x000fc60003f65270 */
[----:B--2---:R0:W-:Y:S10]  /*35f0*/  STG.E.U8 desc[UR6][R20.64], R15 ;  /* 0x0000000f14007986 */ /* 0x0041f4000c101106 */
[----:B------:R-:W-:Y:S05]  /*3600*/  @P3 BRA `(.L_x_410) ;  /* 0xfffffffc00403947 */ /* 0x000fea000383ffff */
.L_x_409:
[----:B------:R-:W-:Y:S05]  /*3610*/  BSYNC B0 ;  /* 0x0000000000007941 */ /* 0x000fea0003800000 */
.L_x_408:
[----:B------:R-:W-:-:S04]  /*3620*/  LOP3.LUT R7, RZ, R22, RZ, 0x33, !PT ;  /* 0x00000016ff077212 */ /* 0x000fc800078e33ff */
[----:B------:R-:W-:-:S04]  /*3630*/  IADD3 R7, R0, R7, RZ ;  /* 0x0000000700077210 */ /* 0x000fc80007ffe0ff */
[----:B------:R-:W-:-:S13]  /*3640*/  ISETP.GE.U32.AND P0, PT, R7, 0x3, PT ;  /* 0x000000030700780c */ /* 0x000fda0003f06070 */
[----:B------:R-:W-:Y:S05]  /*3650*/  @!P0 EXIT ;  /* 0x000000000000894d */ /* 0x000fea0003800000 */
[----:B------:R-:W4:Y:S01]  /*3660*/  LDC R4, c[0x0][0xf78] ;  /* 0x0003de00ff047b82 */ /* 0x000f220000000800 */
[----:B------:R-:W-:Y:S01]  /*3670*/  ULDC UR10, c[0x0][0xf7c] ;  /* 0x0003df00000a7ab9 */ /* 0x000fe20000000800 */
[----:B------:R-:W-:Y:S01]  /*3680*/  ULDC.64 UR4, c[0x0][0xf70] ;  /* 0x0003dc0000047ab9 */ /* 0x000fe20000000a00 */
[----:B------:R-:W-:Y:S01]  /*3690*/  ULDC.64 UR8, c[0x0][0xf68] ;  /* 0x0003da0000087ab9 */ /* 0x000fe20000000a00 */
[----:B------:R-:W-:-:S04]  /*36a0*/  ULDC.64 UR12, c[0x0][0x210] ;  /* 0x00008400000c7ab9 */ /* 0x000fc80000000a00 */
        /* <DEDUP_REMOVED lines=11> */
[----:B------:R-:W5:Y:S08]  /*3760*/  I2F.U32.RP R14, R6 ;  /* 0x00000006000e7306 */ /* 0x000f700000209000 */
[----:B-1----:R-:W1:Y:S08]  /*3770*/  MUFU.RCP R7, R7 ;  /* 0x0000000700077308 */ /* 0x002e700000001000 */
[----:B-----5:R-:W5:Y:S01]  /*3780*/  MUFU.RCP R14, R14 ;  /* 0x0000000e000e7308 */ /* 0x020f620000001000 */
[----:B----4-:R-:W-:-:S07]  /*3790*/  ISETP.NE.U32.AND P2, PT, R17, RZ, PT ;  /* 0x000000ff1100720c */ /* 0x010fce0003f45070 */
[----:B0-----:R-:W0:Y:S01]  /*37a0*/  I2F.U32.RP R15, R17 ;  /* 0x00000011000f7306 */ /* 0x001e220000209000 */
[----:B-1----:R-:W-:Y:S02]  /*37b0*/  VIADD R8, R7, 0xffffffe ;  /* 0x0ffffffe07087836 */ /* 0x002fe40000000000 */
[----:B------:R-:W-:-:S05]  /*37c0*/  IMAD.MOV R7, RZ, RZ, -R4 ;  /* 0x000000ffff077224 */ /* 0x000fca00078e0a04 */
[----:B------:R1:W4:Y:S01]  /*37d0*/  F2I.FTZ.U32.TRUNC.NTZ R9, R8 ;  /* 0x0000000800097305 */ /* 0x000322000021f000 */
[----:B-----5:R-:W-:-:S07]  /*37e0*/  IADD3 R10, R14, 0xffffffe, RZ ;  /* 0x0ffffffe0e0a7810 */ /* 0x020fce0007ffe0ff */
[----:B0-----:R-:W0:Y:S01]  /*37f0*/  MUFU.RCP R15, R15 ;  /* 0x0000000f000f7308 */ /* 0x001e220000001000 */
[----:B-1----:R-:W-:Y:S01]  /*3800*/  HFMA2.MMA R8, -RZ, RZ, 0, 0 ;  /* 0x00000000ff087435 */ /* 0x002fe200000001ff */
[----:B----4-:R-:W-:-:S06]  /*3810*/  IMAD R7, R7, R9, RZ ;  /* 0x0000000907077224 */ /* 0x010fcc00078e02ff */
[----:B------:R1:W4:Y:S03]  /*3820*/  F2I.FTZ.U32.TRUNC.NTZ R11, R10 ;  /* 0x0000000a000b7305 */ /* 0x000326000021f000 */
[----:B------:R-:W-:Y:S01]  /*3830*/  IMAD.HI.U32 R8, R9, R7, R8 ;  /* 0x0000000709087227 */ /* 0x000fe200078e0008 */
[----:B0-----:R-:W-:-:S03]  /*3840*/  IADD3 R12, R15, 0xffffffe, RZ ;  /* 0x0ffffffe0f0c7810 */ /* 0x001fc60007ffe0ff */
[----:B-1----:R-:W-:Y:S01]  /*3850*/  IMAD.MOV.U32 R10, RZ, RZ, RZ ;  /* 0x000000ffff0a7224 */ /* 0x002fe200078e00ff */
[----:B------:R0:W1:Y:S01]  /*3860*/  F2I.FTZ.U32.TRUNC.NTZ R13, R12 ;  /* 0x0000000c000d7305 */ /* 0x000062000021f000 */
[----:B----4-:R-:W-:-:S04]  /*3870*/  IMAD R15, R19, R11, RZ ;  /* 0x0000000b130f7224 */ /* 0x010fc800078e02ff */
[----:B------:R-:W-:Y:S01]  /*3880*/  IMAD.HI.U32 R7, R11, R15, R10 ;  /* 0x0000000f0b077227 */ /* 0x000fe200078e000a */
[----:B------:R-:W-:Y:S02]  /*3890*/  LOP3.LUT R11, RZ, R4, RZ, 0x33, !PT ;  /* 0x00000004ff0b7212 */ /* 0x000fe400078e33ff */
[----:B0-----:R-:W-:Y:S01]  /*38a0*/  MOV R12, RZ ;  /* 0x000000ff000c7202 */ /* 0x001fe20000000f00 */
[----:B-1----:R-:W-:-:S05]  /*38b0*/  IMAD R14, R17, R13, RZ ;  /* 0x0000000d110e7224 */ /* 0x002fca00078e02ff */
[----:B------:R-:W-:-:S05]  /*38c0*/  IADD3 R9, -R14, RZ, RZ ;  /* 0x000000ff0e097210 */ /* 0x000fca0007ffe1ff */
[----:B------:R-:W-:Y:S01]  /*38d0*/  IMAD.HI.U32 R10, R13, R9, R12 ;  /* 0x000000090d0a7227 */ /* 0x000fe200078e000c */
[----:B------:R-:W-:Y:S02]  /*38e0*/  LOP3.LUT R12, RZ, R6, RZ, 0x33, !PT ;  /* 0x00000006ff0c7212 */ /* 0x000fe400078e33ff */
[----:B------:R-:W-:-:S07]  /*38f0*/  LOP3.LUT R9, RZ, R17, RZ, 0x33, !PT ;  /* 0x00000011ff097212 */ /* 0x000fce00078e33ff */
.L_x_411:
[----:B0--3--:R-:W-:-:S05]  /*3900*/  IADD3 R14, P3, R2, R5, RZ ;  /* 0x00000005020e7210 */ /* 0x009fca0007f7e0ff */
[----:B------:R-:W-:-:S05]  /*3910*/  IMAD.X R15, RZ, RZ, R3, P3 ;  /* 0x000000ffff0f7224 */ /* 0x000fca00018e0603 */
[----:B------:R0:W3:Y:S01]  /*3920*/  LDG.E.U8 R13, desc[UR6][R14.64] ;  /* 0x000000060e0d7981 */ /* 0x0000e2000c1e1100 */
        /* <DEDUP_REMOVED lines=25> */
[----:B------:R-:W-:Y:S02]  /*3ac0*/  @P3 IADD3 R14, -R17, R14, RZ ;  /* 0x0000000e110e3210 */ /* 0x000fe40007ffe1ff */
[----:B------:R-:W-:Y:S02]  /*3ad0*/  @P3 IADD3 R20, R20, 0x1, RZ ;  /* 0x0000000114143810 */ /* 0x000fe40007ffe0ff */
[----:B------:R-:W-:Y:S01]  /*3ae0*/  ISETP.GE.U32.AND P4, PT, R14, R17, PT ;  /* 0x000000110e00720c */ /* 0x000fe20003f86070 */
[----:B------:R-:W-:-:S04]  /*3af0*/  IMAD.MOV R14, RZ, RZ, -R19 ;  /* 0x000000ffff0e7224 */ /* 0x000fc800078e0a13 */
[----:B------:R-:W-:-:S04]  /*3b00*/  IMAD R14, R4, R14, R5 ;  /* 0x0000000e040e7224 */ /* 0x000fc800078e0205 */
[----:B------:R-:W-:-:S04]  /*3b10*/  IMAD R14, R14, UR5, RZ ;  /* 0x000000050e0e7c24 */ /* 0x000fc8000f8e02ff */
[----:B------:R-:W-:Y:S01]  /*3b20*/  @P4 IADD3 R20, R20, 0x1, RZ ;  /* 0x0000000114144810 */ /* 0x000fe20007ffe0ff */
[----:B------:R-:W-:-:S03]  /*3b30*/  IMAD R14, R15, UR4, R14 ;  /* 0x000000040f0e7c24 */ /* 0x000fc6000f8e020e */
[----:B------:R-:W-:-:S05]  /*3b40*/  SEL R20, R9, R20, !P2 ;  /* 0x0000001409147207 */ /* 0x000fca0005000000 */
[----:B------:R-:W-:-:S04]  /*3b50*/  IMAD.MOV R19, RZ, RZ, -R20 ;  /* 0x000000ffff137224 */ /* 0x000fc800078e0a14 */
[----:B------:R-:W-:-:S04]  /*3b60*/  IMAD R19, R17, R19, R16 ;  /* 0x0000001311137224 */ /* 0x000fc800078e0210 */
[----:B------:R-:W-:Y:S01]  /*3b70*/  IMAD R19, R19, UR9, R14 ;  /* 0x0000000913137c24 */ /* 0x000fe2000f8e020e */
[----:B------:R-:W-:-:S03]  /*3b80*/  IADD3 R14, P3, R2, R23, RZ ;  /* 0x00000017020e7210 */ /* 0x000fc60007f7e0ff */
[----:B------:R-:W-:Y:S01]  /*3b90*/  IMAD R19, R20, UR8, R19 ;  /* 0x0000000814137c24 */ /* 0x000fe2000f8e0213 */
[----:B------:R-:W-:-:S03]  /*3ba0*/  IADD3.X R15, RZ, R3, RZ, P3, !PT ;  /* 0x00000003ff0f7210 */ /* 0x000fc60001ffe4ff */
[----:B--2---:R-:W-:-:S05]  /*3bb0*/  IMAD R19, R18, UR10, R19 ;  /* 0x0000000a12137c24 */ /* 0x004fca000f8e0213 */
[----:B------:R-:W-:-:S05]  /*3bc0*/  IADD3 R20, P4, R19, UR12, RZ ;  /* 0x0000000c13147c10 */ /* 0x000fca000ff9e0ff */
[----:B------:R-:W-:Y:S02]  /*3bd0*/  IMAD.X R21, RZ, RZ, UR13, P4 ;  /* 0x0000000dff157e24 */ /* 0x000fe4000a0e06ff */
[----:B------:R-:W-:-:S03]  /*3be0*/  IMAD.HI.U32 R16, R8, R23, RZ ;  /* 0x0000001708107227 */ /* 0x000fc600078e00ff */
[----:B---3--:R0:W-:Y:S04]  /*3bf0*/  STG.E.U8 desc[UR6][R20.64], R13 ;  /* 0x0000000d14007986 */ /* 0x0081e8000c101106 */
[----:B------:R1:W2:Y:S01]  /*3c00*/  LDG.E.U8 R14, desc[UR6][R14.64] ;  /* 0x000000060e0e7981 */ /* 0x0002a2000c1e1100 */
        /* <DEDUP_REMOVED lines=28> */
[----:B------:R-:W-:-:S04]  /*3dd0*/  @P4 IADD3 R20, R20, 0x1, RZ ;  /* 0x0000000114144810 */ /* 0x000fc80007ffe0ff */
[----:B------:R-:W-:Y:S01]  /*3de0*/  SEL R15, R9, R20, !P2 ;  /* 0x00000014090f7207 */ /* 0x000fe20005000000 */
[----:B------:R-:W-:-:S04]  /*3df0*/  IMAD R20, R6, R21, R19 ;  /* 0x0000001506147224 */ /* 0x000fc800078e0213 */
[----:B------:R-:W-:Y:S02]  /*3e00*/  IMAD.MOV R19, RZ, RZ, -R15 ;  /* 0x000000ffff137224 */ /* 0x000fe400078e0a0f */
[----:B------:R-:W-:Y:S02]  /*3e10*/  IMAD R13, R20, UR4, R13 ;  /* 0x00000004140d7c24 */ /* 0x000fe4000f8e020d */
[----:B------:R-:W-:Y:S01]  /*3e20*/  IMAD R16, R17, R19, R16 ;  /* 0x0000001311107224 */ /* 0x000fe200078e0210 */
[----:B------:R-:W-:-:S03]  /*3e30*/  IADD3 R19, R5, 0x2, RZ ;  /* 0x0000000205137810 */ /* 0x000fc60007ffe0ff */
[----:B------:R-:W-:Y:S01]  /*3e40*/  IMAD R16, R16, UR9, R13 ;  /* 0x0000000910107c24 */ /* 0x000fe2000f8e020d */
[----:B------:R-:W-:-:S03]  /*3e50*/  IADD3 R22, P4, R2, R19, RZ ;  /* 0x0000001302167210 */ /* 0x000fc60007f9e0ff */
[----:B------:R-:W-:Y:S01]  /*3e60*/  IMAD R15, R15, UR8, R16 ;  /* 0x000000080f0f7c24 */ /* 0x000fe2000f8e0210 */
[----:B------:R-:W-:-:S03]  /*3e70*/  IADD3.X R23, RZ, R3, RZ, P4, !PT ;  /* 0x00000003ff177210 */ /* 0x000fc600027fe4ff */
[----:B------:R-:W-:-:S05]  /*3e80*/  IMAD R15, R18, UR10, R15 ;  /* 0x0000000a120f7c24 */ /* 0x000fca000f8e020f */
[----:B------:R-:W-:-:S05]  /*3e90*/  IADD3 R20, P3, R15, UR12, RZ ;  /* 0x0000000c0f147c10 */ /* 0x000fca000ff7e0ff */
[----:B------:R-:W-:Y:S02]  /*3ea0*/  IMAD.X R21, RZ, RZ, UR13, P3 ;  /* 0x0000000dff157e24 */ /* 0x000fe400098e06ff */
[----:B------:R-:W-:-:S03]  /*3eb0*/  IMAD.HI.U32 R16, R8, R19, RZ ;  /* 0x0000001308107227 */ /* 0x000fc600078e00ff */
[----:B--2---:R0:W-:Y:S04]  /*3ec0*/  STG.E.U8 desc[UR6][R20.64], R14 ;  /* 0x0000000e14007986 */ /* 0x0041e8000c101106 */
        /* <DEDUP_REMOVED lines=29> */
[----:B------:R-:W-:-:S04]  /*40a0*/  @P4 IADD3 R16, R16, 0x1, RZ ;  /* 0x0000000110104810 */ /* 0x000fc80007ffe0ff */
[----:B------:R-:W-:Y:S01]  /*40b0*/  SEL R20, R9, R16, !P2 ;  /* 0x0000001009147207 */ /* 0x000fe20005000000 */
[----:B------:R-:W-:-:S04]  /*40c0*/  IMAD R16, R6, R21, R15 ;  /* 0x0000001506107224 */ /* 0x000fc800078e020f */
[----:B------:R-:W-:Y:S02]  /*40d0*/  IMAD.MOV R15, RZ, RZ, -R20 ;  /* 0x000000ffff0f7224 */ /* 0x000fe400078e0a14 */
[----:B------:R-:W-:Y:S01]  /*40e0*/  IMAD R16, R16, UR4, R19 ;  /* 0x0000000410107c24 */ /* 0x000fe2000f8e0213 */
[----:B------:R-:W-:Y:S01]  /*40f0*/  IADD3 R19, R5, 0x3, RZ ;  /* 0x0000000305137810 */ /* 0x000fe20007ffe0ff */
[----:B------:R-:W-:-:S03]  /*4100*/  IMAD R15, R17, R15, R14 ;  /* 0x0000000f110f7224 */ /* 0x000fc600078e020e */
[----:B------:R-:W-:Y:S01]  /*4110*/  IADD3 R14, P4, R2, R19, RZ ;  /* 0x00000013020e7210 */ /* 0x000fe20007f9e0ff */
[----:B------:R-:W-:-:S04]  /*4120*/  IMAD R15, R15, UR9, R16 ;  /* 0x000000090f0f7c24 */ /* 0x000fc8000f8e0210 */
[----:B------:R-:W-:-:S04]  /*4130*/  IMAD R15, R20, UR8, R15 ;  /* 0x00000008140f7c24 */ /* 0x000fc8000f8e020f */
[----:B------:R-:W-:-:S05]  /*4140*/  IMAD R15, R18, UR10, R15 ;  /* 0x0000000a120f7c24 */ /* 0x000fca000f8e020f */
[----:B------:R-:W-:Y:S02]  /*4150*/  IADD3 R20, P3, R15, UR12, RZ ;  /* 0x0000000c0f147c10 */ /* 0x000fe4000ff7e0ff */
[----:B------:R-:W-:-:S03]  /*4160*/  IADD3.X R15, RZ, R3, RZ, P4, !PT ;  /* 0x00000003ff0f7210 */ /* 0x000fc600027fe4ff */
[----:B------:R-:W-:Y:S02]  /*4170*/  IMAD.X R21, RZ, RZ, UR13, P3 ;  /* 0x0000000dff157e24 */ /* 0x000fe400098e06ff */
[----:B------:R-:W-:-:S03]  /*4180*/  IMAD.HI.U32 R16, R8, R19, RZ ;  /* 0x0000001308107227 */ /* 0x000fc600078e00ff */
[----:B--2---:R0:W-:Y:S04]  /*4190*/  STG.E.U8 desc[UR6][R20.64], R13 ;  /* 0x0000000d14007986 */ /* 0x0041e8000c101106 */
[----:B------:R1:W2:Y:S01]  /*41a0*/  LDG.E.U8 R14, desc[UR6][R14.64] ;  /* 0x000000060e0e7981 */ /* 0x0002a2000c1e1100 */
        /* <DEDUP_REMOVED lines=44> */
.L_x_412:
        /* <DEDUP_REMOVED lines=9> */
.L_x_1063:


//--------------------- .text._ZN2at6native40_GLOBAL__N__2351210d_8_Shape_cu_49f7391c30CatArrayBatchedCopy_vectorizedINS1_10OpaqueTypeILj1EEEjLi4ELi64ELi64ELi16ELi16EEEvPcNS1_25CatArrInputTensorMetadataIT_T0_XT2_EXT3_EEENS1_16TensorSizeStrideIS8_Lj4EEEiS8_ --------------------------
	.section	.text._ZN2at6native40_GLOBAL__N__2351210d_8_Shape_cu_49f7391c30CatArrayBatchedCopy_vectorizedINS1_10OpaqueTypeILj1EEEjLi4ELi64ELi64ELi16ELi16EEEvPcNS1_25CatArrInputTensorMetadataIT_T0_XT2_EXT3_EEENS1_16TensorSizeStrideIS8_Lj4EEEiS8_,"ax",@progbits
	.align	128
.text._ZN2at6native40_GLOBAL__N__2351210d_8_Shape_cu_49f7391c30CatArrayBatchedCopy_vectorizedINS1_10OpaqueTypeILj1EEEjLi4ELi64ELi64ELi16ELi16EEEvPcNS1_25CatArrInputTensorMetadataIT_T0_XT2_EXT3_EEENS1_16TensorSizeStrideIS8_Lj4EEEiS8_:
        .type           _ZN2at6native40_GLOBAL__N__2351210d_8_Shape_cu_49f7391c30CatArrayBatchedCopy_vectorizedINS1_10OpaqueTypeILj1EEEjLi4ELi64ELi64ELi16ELi16EEEvPcNS1_25CatArrInputTensorMetadataIT_T0_XT2_EXT3_EEENS1_16TensorSizeStrideIS8_Lj4EEEiS8_,@function
        .size           _ZN2at6native40_GLOBAL__N__2351210d_8_Shape_cu_49f7391c30CatArrayBatchedCopy_vectorizedINS1_10OpaqueTypeILj1EEEjLi4ELi64ELi64ELi16ELi16EEEvPcNS1_25CatArrInputTensorMetadataIT_T0_XT2_EXT3_EEENS1_16TensorSizeStrideIS8_Lj4EEEiS8_,(.L_x_1064 - _ZN2at6native40_GLOBAL__N__2351210d_8_Shape_cu_49f7391c30CatArrayBatchedCopy_vectorizedINS1_10OpaqueTypeILj1EEEjLi4ELi64ELi64ELi16ELi16EEEvPcNS1_25CatArrInputTensorMetadataIT_T0_XT2_EXT3_EEENS1_16TensorSizeStrideIS8_Lj4EEEiS8_)
        .other          _ZN2at6native40_GLOBAL__N__2351210d_8_Shape_cu_49f7391c30CatArrayBatchedCopy_vectorizedINS1_10OpaqueTypeILj1EEEjLi4ELi64ELi64ELi16ELi16EEEvPcNS1_25CatArrInputTensorMetadataIT_T0_XT2_EXT3_EEENS1_16TensorSizeStrideIS8_Lj4EEEiS8_,@"STO_CUDA_ENTRY STV_DEFAULT"
_ZN2at6native40_GLOBAL__N__2351210d_8_Shape_cu_49f7391c30CatArrayBatchedCopy_vectorizedINS1_10OpaqueTypeILj1EEEjLi4ELi64ELi64ELi16ELi16EEEvPcNS1_25CatArrInputTensorMetadataIT_T0_XT2_EXT3_EEENS1_16TensorSizeStrideIS8_Lj4EEEiS8_:
        /* <DEDUP_REMOVED lines=31> */
[----:B------:R-:W-:Y:S01]  /*01f0*/  IMAD.MOV R15, RZ, RZ, -R13 ;  /* 0x000000ffff0f7224 */ /* 0x000fe200078e0a0d */
[----:B------:R-:W3:Y:S01]  /*0200*/  @P2 LDC R12, c[0x0][0xf5c] ;  /* 0x0003d700ff0c2b82 */ /* 0x000ee20000000800 */
[----:B------:R-:W-:-:S02]  /*0210*/  ISETP.NE.U32.AND P0, PT, R13, RZ, PT ;  /* 0x000000ff0d00720c */ /* 0x000fc40003f05070 */
[----:B------:R-:W-:Y:S02]  /*0220*/  ISETP.NE.U32.AND P1, PT, R14, RZ, PT ;  /* 0x000000ff0e00720c */ /* 0x000fe40003f25070 */
[----:B------:R-:W-:Y:S01]  /*0230*/  LOP3.LUT R20, RZ, R13, RZ, 0x33, !PT ;  /* 0x0000000dff147212 */ /* 0x000fe200078e33ff */
[----:B------:R-:W4:Y:S01]  /*0240*/  I2F.U32.RP R10, R14 ;  /* 0x0000000e000a7306 */ /* 0x000f220000209000 */
[----:B------:R-:W-:Y:S01]  /*0250*/  LOP3.LUT R21, RZ, R14, RZ, 0x33, !PT ;  /* 0x0000000eff157212 */ /* 0x000fe200078e33ff */
[----:B0-----:R-:W0:Y:S06]  /*0260*/  LDC.64 R2, c[0x0][R2+0x218] ;  /* 0x0000860002027b82 */ /* 0x001e2c0000000a00 */
[----:B--2---:R-:W2:Y:S08]  /*0270*/  MUFU.RCP R8, R8 ;  /* 0x0000000800087308 */ /* 0x004eb00000001000 */
[----:B----4-:R-:W4:Y:S01]  /*0280*/  MUFU.RCP R10, R10 ;  /* 0x0000000a000a7308 */ /* 0x010f220000001000 */
[----:B---3--:R-:W-:-:S02]  /*0290*/  ISETP.NE.U32.AND P2, PT, R12, RZ, PT ;  /* 0x000000ff0c00720c */ /* 0x008fc40003f45070 */
[----:B------:R-:W-:-:S05]  /*02a0*/  LOP3.LUT R19, RZ, R12, RZ, 0x33, !PT ;  /* 0x0000000cff137212 */ /* 0x000fca00078e33ff */
[----:B------:R-:W3:Y:S01]  /*02b0*/  I2F.U32.RP R11, R12 ;  /* 0x0000000c000b7306 */ /* 0x000ee20000209000 */
[----:B--2---:R-:W-:Y:S01]  /*02c0*/  IADD3 R6, R8, 0xffffffe, RZ ;  /* 0x0ffffffe08067810 */ /* 0x004fe20007ffe0ff */
[----:B-1----:R-:W-:-:S05]  /*02d0*/  IMAD R8, R4, R9, RZ ;  /* 0x0000000904087224 */ /* 0x002fca00078e02ff */
[----:B------:R-:W-:Y:S01]  /*02e0*/  LOP3.LUT R8, R8, 0xfffffff0, RZ, 0xc0, !PT ;  /* 0xfffffff008087812 */ /* 0x000fe200078ec0ff */
[----:B------:R1:W2:Y:S01]  /*02f0*/  F2I.FTZ.U32.TRUNC.NTZ R7, R6 ;  /* 0x0000000600077305 */ /* 0x0002a2000021f000 */
[----:B----4-:R-:W-:-:S07]  /*0300*/  IADD3 R16, R10, 0xffffffe, RZ ;  /* 0x0ffffffe0a107810 */ /* 0x010fce0007ffe0ff */
[----:B---3--:R-:W3:Y:S01]  /*0310*/  MUFU.RCP R11, R11 ;  /* 0x0000000b000b7308 */ /* 0x008ee20000001000 */
[----:B-1----:R-:W-:Y:S01]  /*0320*/  HFMA2.MMA R6, -RZ, RZ, 0, 0 ;  /* 0x00000000ff067435 */ /* 0x002fe200000001ff */
[----:B--2---:R-:W-:-:S06]  /*0330*/  IMAD R15, R15, R7, RZ ;  /* 0x000000070f0f7224 */ /* 0x004fcc00078e02ff */
[----:B------:R1:W2:Y:S03]  /*0340*/  F2I.FTZ.U32.TRUNC.NTZ R17, R16 ;  /* 0x0000001000117305 */ /* 0x0002a6000021f000 */
[----:B------:R-:W-:-:S04]  /*0350*/  IMAD.HI.U32 R15, R7, R15, R6 ;  /* 0x0000000f070f7227 */ /* 0x000fc800078e0006 */
[----:B---3--:R-:W-:Y:S01]  /*0360*/  VIADD R5, R11, 0xffffffe ;  /* 0x0ffffffe0b057836 */ /* 0x008fe20000000000 */
[----:B------:R-:W-:Y:S02]  /*0370*/  IADD3 R11, RZ, -R14, RZ ;  /* 0x8000000eff0b7210 */ /* 0x000fe40007ffe0ff */
[----:B-1----:R-:W-:-:S03]  /*0380*/  MOV R16, RZ ;  /* 0x000000ff00107202 */ /* 0x002fc60000000f00 */
[----:B------:R-:W1:Y:S01]  /*0390*/  F2I.FTZ.U32.TRUNC.NTZ R5, R5 ;  /* 0x0000000500057305 */ /* 0x000e62000021f000 */
[----:B--2---:R-:W-:-:S04]  /*03a0*/  IMAD R9, R11, R17, RZ ;  /* 0x000000110b097224 */ /* 0x004fc800078e02ff */
[----:B------:R-:W-:Y:S01]  /*03b0*/  IMAD.HI.U32 R16, R17, R9, R16 ;  /* 0x0000000911107227 */ /* 0x000fe200078e0010 */
[----:B------:R-:W-:-:S03]  /*03c0*/  HFMA2.MMA R9, -RZ, RZ, 0, 0 ;  /* 0x00000000ff097435 */ /* 0x000fc600000001ff */
[----:B-1----:R-:W-:-:S04]  /*03d0*/  IMAD R4, R12, R5, RZ ;  /* 0x000000050c047224 */ /* 0x002fc800078e02ff */
[----:B------:R-:W-:Y:S02]  /*03e0*/  IMAD.MOV R11, RZ, RZ, -R4 ;  /* 0x000000ffff0b7224 */ /* 0x000fe400078e0a04 */
[----:B------:R-:W-:-:S04]  /*03f0*/  IMAD.MOV.U32 R4, RZ, RZ, RZ ;  /* 0x000000ffff047224 */ /* 0x000fc800078e00ff */
[----:B0-----:R-:W-:-:S07]  /*0400*/  IMAD.HI.U32 R17, R5, R11, R4 ;  /* 0x0000000b05117227 */ /* 0x001fce00078e0004 */
.L_x_413:
        /* <DEDUP_REMOVED lines=14> */
[----:B------:R-:W-:Y:S01]  /*04f0*/  IMAD R22, R13, R22, R18 ;  /* 0x000000160d167224 */ /* 0x000fe200078e0212 */
[----:B------:R-:W-:Y:S01]  /*0500*/  IADD3 R18, R18, UR4, RZ ;  /* 0x0000000412127c10 */ /* 0x000fe2000fffe0ff */
[----:B------:R-:W-:Y:S02]  /*0510*/  IMAD R23, R14, R23, R11 ;  /* 0x000000170e177224 */ /* 0x000fe400078e020b */
[----:B------:R-:W-:-:S03]  /*0520*/  IMAD R22, R22, UR9, RZ ;  /* 0x0000000916167c24 */ /* 0x000fc6000f8e02ff */
        /* <DEDUP_REMOVED lines=21> */
[----:B------:R-:W-:-:S04]  /*0680*/  IMAD R11, R10, UR10, R11 ;  /* 0x0000000a0a0b7c24 */ /* 0x000fc8000f8e020b */
[----:B------:R-:W-:-:S03]  /*0690*/  IMAD.WIDE.U32 R10, R11, 0x10, R8 ;  /* 0x000000100b0a7825 */ /* 0x000fc600078e0008 */
[----:B------:R-:W-:-:S04]  /*06a0*/  IADD3 R10, P3, R10, UR12, RZ ;  /* 0x0000000c0a0a7c10 */ /* 0x000fc8000ff7e0ff */
[----:B------:R-:W-:Y:S02]  /*06b0*/  IADD3.X R11, R11, UR13, RZ, P3, !PT ;  /* 0x0000000d0b0b7c10 */ /* 0x000fe40009ffe4ff */
[----:B------:R-:W-:-:S03]  /*06c0*/  ISETP.GE.U32.AND P3, PT, R18, R0, PT ;  /* 0x000000001200720c */ /* 0x000fc60003f66070 */
[----:B--2---:R0:W-:Y:S10]  /*06d0*/  STG.E.128 desc[UR6][R10.64], R4 ;  /* 0x000000040a007986 */ /* 0x0041f4000c101d06 */
[----:B------:R-:W-:Y:S05]  /*06e0*/  @!P3 BRA `(.L_x_413) ;  /* 0xfffffffc0048b947 */ /* 0x000fea000383ffff */
[----:B------:R-:W-:Y:S05]  /*06f0*/  EXIT ;  /* 0x000000000000794d */ /* 0x000fea0003800000 */
.L_x_414:
        /* <DEDUP_REMOVED lines=16> */
.L_x_1064:


//--------------------- .text._ZN2at6native40_GLOBAL__N__2351210d_8_Shape_cu_49f7391c19CatArrayBatchedCopyINS1_10OpaqueTypeILj1EEEjLi3ELi64ELi64EEEvPT_NS1_25CatArrInputTensorMetadataIS5_T0_XT2_EXT3_EEENS1_16TensorSizeStrideIS8_Lj4EEEiS8_ --------------------------
	.section	.text._ZN2at6native40_GLOBAL__N__2351210d_8_Shape_cu_49f7391c19CatArrayBatchedCopyINS1_10OpaqueTypeILj1EEEjLi3ELi64ELi64EEEvPT_NS1_25CatArrInputTensorMetadataIS5_T0_XT2_EXT3_EEENS1_16TensorSizeStrideIS8_Lj4EEEiS8_,"ax",@progbits
	.align	128
.text._ZN2at6native40_GLOBAL__N__2351210d_8_Shape_cu_49f7391c19CatArrayBatchedCopyINS1_10OpaqueTypeILj1EEEjLi3ELi64ELi64EEEvPT_NS1_25CatArrInputTensorMetadataIS5_T0_XT2_EXT3_EEENS1_16TensorSizeStrideIS8_Lj4EEEiS8_:
        .type           _ZN2at6native40_GLOBAL__N__2351210d_8_Shape_cu_49f7391c19CatArrayBatchedCopyINS1_10OpaqueTypeILj1EEEjLi3ELi64ELi64EEEvPT_NS1_25CatArrInputTensorMetadataIS5_T0_XT2_EXT3_EEENS1_16TensorSizeStrideIS8_Lj4EEEiS8_,@function
        .size           _ZN2at6native40_GLOBAL__N__2351210d_8_Shape_cu_49f7391c19CatArrayBatchedCopyINS1_10OpaqueTypeILj1EEEjLi3ELi64ELi64EEEvPT_NS1_25CatArrInputTensorMetadataIS5_T0_XT2_EXT3_EEENS1_16TensorSizeStrideIS8_Lj4EEEiS8_,(.L_x_1065 - _ZN2at6native40_GLOBAL__N__2351210d_8_Shape_cu_49f7391c19CatArrayBatchedCopyINS1_10OpaqueTypeILj1EEEjLi3ELi64ELi64EEEvPT_NS1_25CatArrInputTensorMetadataIS5_T0_XT2_EXT3_EEENS1_16TensorSizeStrideIS8_Lj4EEEiS8_)
        .other          _ZN2at6native40_GLOBAL__N__2351210d_8_Shape_cu_49f7391c19CatArrayBatchedCopyINS1_10OpaqueTypeILj1EEEjLi3ELi64ELi64EEEvPT_NS1_25CatArrInputTensorMetadataIS5_T0_XT2_EXT3_EEENS1_16TensorSizeStrideIS8_Lj4EEEiS8_,@"STO_CUDA_ENTRY STV_DEFAULT"
_ZN2at6native40_GLOBAL__N__2351210d_8_Shape_cu_49f7391c19CatArrayBatchedCopyINS1_10OpaqueTypeILj1EEEjLi3ELi64ELi64EEEvPT_NS1_25CatArrInputTensorMetadataIS5_T0_XT2_EXT3_EEENS1_16TensorSizeStrideIS8_Lj4EEEiS8_:
        /* <DEDUP_REMOVED lines=11> */
[----:B------:R-:W-:Y:S02]  /*00b0*/  USHF.L.U32 UR11, UR5, 0x5, URZ ;  /* 0x00000005050b7899 */ /* 0x000fe4000800063f */
[----:B------:R-:W-:Y:S01]  /*00c0*/  USHF.L.U32 UR10, UR5, 0x3, URZ ;  /* 0x00000003050a7899 */ /* 0x000fe2000800063f */
[----:B------:R-:W-:Y:S02]  /*00d0*/  ULDC UR12, c[0x0][0xf78] ;  /* 0x0003de00000c7ab9 */ /* 0x000fe40000000800 */
[----:B------:R-:W-:Y:S01]  /*00e0*/  ULDC.U8 UR5, c[0x0][UR5+0x718] ;  /* 0x0001c60005057abb */ /* 0x000fe20008000000 */
[----:B------:R-:W-:Y:S01]  /*00f0*/  ULDC UR6, c[0x0][0xc] ;  /* 0x0000030000067ab9 */ /* 0x000fe20000000800 */
[----:B------:R-:W-:Y:S01]  /*0100*/  ISETP.NE.AND P0, PT, RZ, UR5, PT ;  /* 0x00000005ff007c0c */ /* 0x000fe2000bf05270 */
[----:B------:R-:W-:Y:S02]  /*0110*/  UISETP.NE.AND UP0, UPT, UR12, 0x2, UPT ;  /* 0x000000020c00788c */ /* 0x000fe4000bf05270 */
[----:B------:R-:W-:Y:S01]  /*0120*/  UISETP.NE.AND UP1, UPT, UR12, 0x1, UPT ;  /* 0x000000010c00788c */ /* 0x000fe2000bf25270 */
[----:B------:R-:W-:Y:S01]  /*0130*/  ULDC UR14, c[0x0][UR4+0x510] ;  /* 0x00014400040e7abb */ /* 0x000fe20008000800 */
[----:B------:R-:W-:Y:S01]  /*0140*/  ULDC UR8, c[0x0][0xf60] ;  /* 0x0003d80000087ab9 */ /* 0x000fe20000000800 */
[----:B------:R-:W-:Y:S01]  /*0150*/  ULDC UR9, c[0x0][0xf5c] ;  /* 0x0003d70000097ab9 */ /* 0x000fe20000000800 */
[----:B------:R-:W-:-:S02]  /*0160*/  UIMAD UR7, UR7, UR6, URZ ;  /* 0x00000006070772a4 */ /* 0x000fc4000f8e023f */
[----:B------:R-:W-:Y:S01]  /*0170*/  USEL UR8, UR14, UR8, !UP0 ;  /* 0x000000080e087287 */ /* 0x000fe2000c000000 */
[----:B------:R-:W-:Y:S01]  /*0180*/  ULDC UR6, c[0x0][UR4+0x410] ;  /* 0x0001040004067abb */ /* 0x000fe20008000800 */
[----:B------:R-:W-:Y:S01]  /*0190*/  USEL UR9, UR14, UR9, !UP1 ;  /* 0x000000090e097287 */ /* 0x000fe2000c800000 */
[----:B------:R-:W-:Y:S01]  /*01a0*/  ULDC.64 UR16, c[0x0][0x208] ;  /* 0x0000820000107ab9 */ /* 0x000fe20000000a00 */
[----:B------:R-:W-:Y:S01]  /*01b0*/  ULDC.64 UR4, c[0x0][UR10+0x218] ;  /* 0x000086000a047abb */ /* 0x000fe20008000a00 */
[----:B------:R-:W-:Y:S09]  /*01c0*/  @!P0 BRA `(.L_x_415) ;  /* 0x0000000000f88947 */ /* 0x000ff20003800000 */
[----:B------:R-:W0:Y:S01]  /*01d0*/  I2F.U32.RP R3, UR8 ;  /* 0x0000000800037d06 */ /* 0x000e220008209000 */
[----:B------:R-:W1:Y:S01]  /*01e0*/  LDC R2, c[0x0][0xf7c] ;  /* 0x0003df00ff027b82 */ /* 0x000e620000000800 */
[----:B------:R-:W-:Y:S01]  /*01f0*/  IADD3 R9, RZ, -UR8, RZ ;  /* 0x80000008ff097c10 */ /* 0x000fe2000fffe0ff */
[----:B------:R-:W-:Y:S01]  /*0200*/  IMAD R11, RZ, RZ, -UR9 ;  /* 0x80000009ff0b7e24 */ /* 0x000fe2000f8e02ff */
[----:B------:R-:W-:Y:S01]  /*0210*/  BSSY B0, `(.L_x_416) ;  /* 0x0000038000007945 */ /* 0x000fe20003800000 */
[----:B------:R-:W-:Y:S01]  /*0220*/  ISETP.NE.U32.AND P0, PT, RZ, UR8, PT ;  /* 0x00000008ff007c0c */ /* 0x000fe2000bf05070 */
[----:B------:R-:W-:Y:S01]  /*0230*/  ULDC UR10, c[0x0][0xf70] ;  /* 0x0003dc00000a7ab9 */ /* 0x000fe20000000800 */
[----:B------:R-:W-:Y:S01]  /*0240*/  ISETP.NE.U32.AND P1, PT, RZ, UR9, PT ;  /* 0x00000009ff007c0c */ /* 0x000fe2000bf25070 */
[----:B------:R-:W2:Y:S01]  /*0250*/  I2F.U32.RP R8, UR9 ;  /* 0x0000000900087d06 */ /* 0x000ea20008209000 */
[----:B------:R-:W-:Y:S01]  /*0260*/  ULDC.64 UR14, c[0x0][0xf68] ;  /* 0x0003da00000e7ab9 */ /* 0x000fe20000000a00 */
[----:B------:R-:W-:-:S06]  /*0270*/  ULDC.64 UR18, c[0x0][0x210] ;  /* 0x0000840000127ab9 */ /* 0x000fcc0000000a00 */
[----:B0-----:R-:W0:Y:S08]  /*0280*/  MUFU.RCP R3, R3 ;  /* 0x0000000300037308 */ /* 0x001e300000001000 */
[----:B--2---:R-:W2:Y:S01]  /*0290*/  MUFU.RCP R8, R8 ;  /* 0x0000000800087308 */ /* 0x004ea20000001000 */
[----:B0-----:R-:W-:-:S07]  /*02a0*/  IADD3 R4, R3, 0xffffffe, RZ ;  /* 0x0ffffffe03047810 */ /* 0x001fce0007ffe0ff */
[----:B------:R0:W3:Y:S01]  /*02b0*/  F2I.FTZ.U32.TRUNC.NTZ R5, R4 ;  /* 0x0000000400057305 */ /* 0x0000e2000021f000 */
[----:B--2---:R-:W-:Y:S01]  /*02c0*/  VIADD R6, R8, 0xffffffe ;  /* 0x0ffffffe08067836 */ /* 0x004fe20000000000 */
[----:B------:R-:W-:-:S06]  /*02d0*/  LOP3.LUT R8, RZ, UR9, RZ, 0x33, !PT ;  /* 0x00000009ff087c12 */ /* 0x000fcc000f8e33ff */
[----:B------:R2:W4:Y:S01]  /*02e0*/  F2I.FTZ.U32.TRUNC.NTZ R7, R6 ;  /* 0x0000000600077305 */ /* 0x000522000021f000 */
[----:B0-----:R-:W-:Y:S01]  /*02f0*/  HFMA2.MMA R4, -RZ, RZ, 0, 0 ;  /* 0x00000000ff047435 */ /* 0x001fe200000001ff */
[----:B---3--:R-:W-:Y:S01]  /*0300*/  IMAD R3, R9, R5, RZ ;  /* 0x0000000509037224 */ /* 0x008fe200078e02ff */
[----:B------:R-:W-:Y:S01]  /*0310*/  LOP3.LUT R9, RZ, UR8, RZ, 0x33, !PT ;  /* 0x00000008ff097c12 */ /* 0x000fe2000f8e33ff */
[----:B--2---:R-:W-:-:S07]  /*0320*/  IMAD.MOV.U32 R6, RZ, RZ, RZ ;  /* 0x000000ffff067224 */ /* 0x004fce00078e00ff */
[----:B------:R-:W-:-:S04]  /*0330*/  IMAD.HI.U32 R3, R5, R3, R4 ;  /* 0x0000000305037227 */ /* 0x000fc800078e0004 */
[----:B----4-:R-:W-:-:S04]  /*0340*/  IMAD R11, R11, R7, RZ ;  /* 0x000000070b0b7224 */ /* 0x010fc800078e02ff */
[----:B-1----:R-:W-:-:S07]  /*0350*/  IMAD.HI.U32 R11, R7, R11, R6 ;  /* 0x0000000b070b7227 */ /* 0x002fce00078e0006 */
.L_x_417:
[----:B0-----:R-:W-:-:S04]  /*0360*/  IADD3 R4, P2, R0, UR4, RZ ;  /* 0x0000000400047c10 */ /* 0x001fc8000ff5e0ff */
[----:B------:R-:W-:-:S05]  /*0370*/  IADD3.X R5, RZ, UR5, RZ, P2, !PT ;  /* 0x00000005ff057c10 */ /* 0x000fca00097fe4ff */
[----:B------:R0:W2:Y:S01]  /*0380*/  LDG.E.U8 R13, desc[UR16][R4.64] ;  /* 0x00000010040d7981 */ /* 0x0000a2000c1e1100 */
[----:B------:R-:W-:-:S04]  /*0390*/  IMAD.HI.U32 R6, R3, R0, RZ ;  /* 0x0000000003067227 */ /* 0x000fc800078e00ff */
[----:B------:R-:W-:-:S04]  /*03a0*/  IMAD.MOV R7, RZ, RZ, -R6 ;  /* 0x000000ffff077224 */ /* 0x000fc800078e0a06 */
[----:B------:R-:W-:-:S05]  /*03b0*/  IMAD R7, R7, UR8, R0 ;  /* 0x0000000807077c24 */ /* 0x000fca000f8e0200 */
[----:B------:R-:W-:-:S13]  /*03c0*/  ISETP.GE.U32.AND P2, PT, R7, UR8, PT ;  /* 0x0000000807007c0c */ /* 0x000fda000bf46070 */
[----:B------:R-:W-:Y:S01]  /*03d0*/  @P2 IADD3 R7, R7, -UR8, RZ ;  /* 0x8000000807072c10 */ /* 0x000fe2000fffe0ff */
[----:B------:R-:W-:-:S03]  /*03e0*/  @P2 VIADD R6, R6, 0x1 ;  /* 0x0000000106062836 */ /* 0x000fc60000000000 */
[----:B------:R-:W-:-:S13]  /*03f0*/  ISETP.GE.U32.AND P3, PT, R7, UR8, PT ;  /* 0x0000000807007c0c */ /* 0x000fda000bf66070 */
[----:B------:R-:W-:-:S04]  /*0400*/  @P3 IADD3 R6, R6, 0x1, RZ ;  /* 0x0000000106063810 */ /* 0x000fc80007ffe0ff */
[----:B------:R-:W-:-:S05]  /*0410*/  SEL R6, R9, R6, !P0 ;  /* 0x0000000609067207 */ /* 0x000fca0004000000 */
[----:B------:R-:W-:-:S04]  /*0420*/  IMAD.HI.U32 R7, R11, R6, RZ ;  /* 0x000000060b077227 */ /* 0x000fc800078e00ff */
[----:B0-----:R-:W-:-:S04]  /*0430*/  IMAD.MOV R5, RZ, RZ, -R7 ;  /* 0x000000ffff057224 */ /* 0x001fc800078e0a07 */
[--C-:B------:R-:W-:Y:S02]  /*0440*/  IMAD R4, R5, UR9, R6.reuse ;  /* 0x0000000905047c24 */ /* 0x100fe4000f8e0206 */
[----:B------:R-:W-:-:S03]  /*0450*/  IMAD.MOV R5, RZ, RZ, -R6 ;  /* 0x000000ffff057224 */ /* 0x000fc600078e0a06 */
[----:B------:R-:W-:-:S13]  /*0460*/  ISETP.GE.U32.AND P2, PT, R4, UR9, PT ;  /* 0x0000000904007c0c */ /* 0x000fda000bf46070 */
[----:B------:R-:W-:Y:S01]  /*0470*/  @P2 IADD3 R4, R4, -UR9, RZ ;  /* 0x8000000904042c10 */ /* 0x000fe2000fffe0ff */
[----:B------:R-:W-:-:S03]  /*0480*/  @P2 VIADD R7, R7, 0x1 ;  /* 0x0000000107072836 */ /* 0x000fc60000000000 */
[----:B------:R-:W-:Y:S01]  /*0490*/  ISETP.GE.U32.AND P3, PT, R4, UR9, PT ;  /* 0x0000000904007c0c */ /* 0x000fe2000bf66070 */
[----:B------:R-:W-:Y:S01]  /*04a0*/  IMAD R4, R5, UR8, R0 ;  /* 0x0000000805047c24 */ /* 0x000fe2000f8e0200 */
[----:B------:R-:W-:-:S03]  /*04b0*/  IADD3 R0, R0, UR7, RZ ;  /* 0x0000000700007c10 */ /* 0x000fc6000fffe0ff */
[----:B------:R-:W-:-:S08]  /*04c0*/  IMAD R4, R4, UR10, RZ ;  /* 0x0000000a04047c24 */ /* 0x000fd0000f8e02ff */
[----:B------:R-:W-:-:S04]  /*04d0*/  @P3 IADD3 R7, R7, 0x1, RZ ;  /* 0x0000000107073810 */ /* 0x000fc80007ffe0ff */
[----:B------:R-:W-:-:S04]  /*04e0*/  SEL R7, R8, R7, !P1 ;  /* 0x0000000708077207 */ /* 0x000fc80004800000 */
[----:B------:R-:W-:-:S05]  /*04f0*/  IADD3 R5, -R7, RZ, RZ ;  /* 0x000000ff07057210 */ /* 0x000fca0007ffe1ff */
[----:B------:R-:W-:-:S04]  /*0500*/  IMAD R5, R5, UR9, R6 ;  /* 0x0000000905057c24 */ /* 0x000fc8000f8e0206 */
[----:B------:R-:W-:-:S04]  /*0510*/  IMAD R4, R5, UR15, R4 ;  /* 0x0000000f05047c24 */ /* 0x000fc8000f8e0204 */
[----:B------:R-:W-:-:S04]  /*0520*/  IMAD R7, R7, UR14, R4 ;  /* 0x0000000e07077c24 */ /* 0x000fc8000f8e0204 */
[----:B------:R-:W-:-:S05]  /*0530*/  IMAD R7, R2, UR6, R7 ;  /* 0x0000000602077c24 */ /* 0x000fca000f8e0207 */
[----:B------:R-:W-:-:S05]  /*0540*/  IADD3 R4, P2, R7, UR18, RZ ;  /* 0x0000001207047c10 */ /* 0x000fca000ff5e0ff */
[----:B------:R-:W-:Y:S01]  /*0550*/  IMAD.X R5, RZ, RZ, UR19, P2 ;  /* 0x00000013ff057e24 */ /* 0x000fe200090e06ff */
[----:B------:R-:W-:-:S04]  /*0560*/  ISETP.GE.U32.AND P2, PT, R0, UR13, PT ;  /* 0x0000000d00007c0c */ /* 0x000fc8000bf46070 */
[----:B--2---:R0:W-:Y:S09]  /*0570*/  STG.E.U8 desc[UR16][R4.64], R13 ;  /* 0x0000000d04007986 */ /* 0x0041f2000c101110 */
[----:B------:R-:W-:Y:S05]  /*0580*/  @!P2 BRA `(.L_x_417) ;  /* 0xfffffffc0074a947 */ /* 0x000fea000383ffff */
[----:B------:R-:W-:Y:S05]  /*0590*/  BSYNC B0 ;  /* 0x0000000000007941 */ /* 0x000fea0003800000 */
.L_x_416:
[----:B------:R-:W-:Y:S05]  /*05a0*/  EXIT ;  /* 0x000000000000794d */ /* 0x000fea0003800000 */
.L_x_415:
[----:B------:R-:W0:Y:S01]  /*05b0*/  I2F.U32.RP R4, UR8 ;  /* 0x0000000800047d06 */ /* 0x000e220008209000 */
[----:B------:R-:W-:Y:S01]  /*05c0*/  ULDC UR10, c[0x0][UR11+0x760] ;  /* 0x0001d8000b0a7abb */ /* 0x000fe20008000800 */
[----:B------:R-:W-:Y:S01]  /*05d0*/  IADD3 R15, RZ, -UR9, RZ ;  /* 0x80000009ff0f7c10 */ /* 0x000fe2000fffe0ff */
[----:B------:R-:W-:Y:S01]  /*05e0*/  USEL UR12, UR14, UR10, !UP0 ;  /* 0x0000000a0e0c7287 */ /* 0x000fe2000c000000 */
[----:B------:R-:W-:Y:S01]  /*05f0*/  BSSY B0, `(.L_x_418) ;  /* 0x000006b000007945 */ /* 0x000fe20003800000 */
[----:B------:R-:W-:Y:S01]  /*0600*/  ISETP.NE.U32.AND P0, PT, RZ, UR8, PT ;  /* 0x00000008ff007c0c */ /* 0x000fe2000bf05070 */
[----:B------:R-:W-:Y:S01]  /*0610*/  @UP1 ULDC UR14, c[0x0][UR11+0x75c] ;  /* 0x0001d7000b0e1abb */ /* 0x000fe20008000800 */
[----:B------:R-:W-:Y:S01]  /*0620*/  ISETP.NE.U32.AND P1, PT, RZ, UR9, PT ;  /* 0x00000009ff007c0c */ /* 0x000fe2000bf25070 */
[----:B------:R-:W-:Y:S01]  /*0630*/  I2F.U32.RP R11, UR9 ;  /* 0x00000009000b7d06 */ /* 0x000fe20008209000 */
[----:B------:R-:W-:Y:S01]  /*0640*/  ISETP.NE.U32.AND P2, PT, RZ, UR12, PT ;  /* 0x0000000cff007c0c */ /* 0x000fe2000bf45070 */
[----:B------:R-:W-:Y:S01]  /*0650*/  ULDC UR15, c[0x0][UR11+0x770] ;  /* 0x0001dc000b0f7abb */ /* 0x000fe20008000800 */
[----:B------:R-:W-:Y:S01]  /*0660*/  ISETP.NE.U32.AND P3, PT, RZ, UR14, PT ;  /* 0x0000000eff007c0c */ /* 0x000fe2000bf65070 */
[----:B------:R-:W-:Y:S01]  /*0670*/  ULDC UR18, c[0x0][0xf70] ;  /* 0x0003dc0000127ab9 */ /* 0x000fe20000000800 */
[----:B------:R-:W-:Y:S01]  /*0680*/  ULDC.64 UR10, c[0x0][UR11+0x768] ;  /* 0x0001da000b0a7abb */ /* 0x000fe20008000a00 */
[----:B------:R-:W-:Y:S01]  /*0690*/  ULDC.64 UR20, c[0x0][0xf68] ;  /* 0x0003da0000147ab9 */ /* 0x000fe20000000a00 */
[----:B------:R-:W-:Y:S01]  /*06a0*/  ULDC.64 UR22, c[0x0][0x210] ;  /* 0x0000840000167ab9 */ /* 0x000fe20000000a00 */
[----:B0-----:R-:W0:Y:S08]  /*06b0*/  MUFU.RCP R4, R4 ;  /* 0x0000000400047308 */ /* 0x001e300000001000 */
[----:B------:R-:W1:Y:S08]  /*06c0*/  I2F.U32.RP R9, UR14 ;  /* 0x0000000e00097d06 */ /* 0x000e700008209000 */
[----:B------:R-:W2:Y:S01]  /*06d0*/  I2F.U32.RP R10, UR12 ;  /* 0x0000000c000a7d06 */ /* 0x000ea20008209000 */
[----:B0-----:R-:W-:-:S07]  /*06e0*/  VIADD R2, R4, 0xffffffe ;  /* 0x0ffffffe04027836 */ /* 0x001fce0000000000 */
[----:B------:R-:W0:Y:S08]  /*06f0*/  MUFU.RCP R11, R11 ;  /* 0x0000000b000b7308 */ /* 0x000e300000001000 */
[----:B-1----:R-:W1:Y:S08]  /*0700*/  MUFU.RCP R9, R9 ;  /* 0x0000000900097308 */ /* 0x002e700000001000 */
[----:B--2---:R-:W2:Y:S01]  /*0710*/  MUFU.RCP R10, R10 ;  /* 0x0000000a000a7308 */ /* 0x004ea20000001000 */
[----:B0-----:R-:W-:-:S02]  /*0720*/  IADD3 R4, R11, 0xffffffe, RZ ;  /* 0x0ffffffe0b047810 */ /* 0x001fc40007ffe0ff */
[----:B------:R-:W-:-:S05]  /*0730*/  IADD3 R11, RZ, -UR8, RZ ;  /* 0x80000008ff0b7c10 */ /* 0x000fca000fffe0ff */
[----:B------:R0:W3:Y:S01]  /*0740*/  F2I.FTZ.U32.TRUNC.NTZ R3, R2 ;  /* 0x0000000200037305 */ /* 0x0000e2000021f000 */
[----:B-1----:R-:W-:-:S07]  /*0750*/  VIADD R6, R9, 0xffffffe ;  /* 0x0ffffffe09067836 */ /* 0x002fce0000000000 */
[----:B------:R-:W1:Y:S01]  /*0760*/  F2I.FTZ.U32.TRUNC.NTZ R7, R6 ;  /* 0x0000000600077305 */ /* 0x000e62000021f000 */
[----:B0-----:R-:W-:Y:S01]  /*0770*/  HFMA2.MMA R2, -RZ, RZ, 0, 0 ;  /* 0x00000000ff027435 */ /* 0x001fe200000001ff */
[----:B--2---:R-:W-:Y:S02]  /*0780*/  VIADD R8, R10, 0xffffffe ;  /* 0x0ffffffe0a087836 */ /* 0x004fe40000000000 */
[----:B------:R-:W-:Y:S02]  /*0790*/  IMAD R10, RZ, RZ, -UR12 ;  /* 0x8000000cff0a7e24 */ /* 0x000fe4000f8e02ff */
[----:B---3--:R-:W-:Y:S02]  /*07a0*/  IMAD R11, R11, R3, RZ ;  /* 0x000000030b0b7224 */ /* 0x008fe400078e02ff */
[----:B------:R0:W2:Y:S03]  /*07b0*/  F2I.FTZ.U32.TRUNC.NTZ R5, R4 ;  /* 0x0000000400057305 */ /* 0x0000a6000021f000 */
[----:B------:R-:W-:-:S02]  /*07c0*/  IMAD.HI.U32 R3, R3, R11, R2 ;  /* 0x0000000b03037227 */ /* 0x000fc400078e0002 */
[----:B------:R-:W3:Y:S02]  /*07d0*/  LDC R2, c[0x0][0xf7c] ;  /* 0x0003df00ff027b82 */ /* 0x000ee40000000800 */
[----:B-1----:R-:W-:Y:S01]  /*07e0*/  IMAD R6, R7, UR14, RZ ;  /* 0x0000000e07067c24 */ /* 0x002fe2000f8e02ff */
[----:B------:R1:W4:Y:S01]  /*07f0*/  F2I.FTZ.U32.TRUNC.NTZ R9, R8 ;  /* 0x0000000800097305 */ /* 0x000322000021f000 */
[----:B------:R-:W-:Y:S01]  /*0800*/  IMAD.MOV.U32 R11, RZ, RZ, R10 ;  /* 0x000000ffff0b7224 */ /* 0x000fe200078e000a */
[----:B0-----:R-:W-:Y:S01]  /*0810*/  MOV R4, RZ ;  /* 0x000000ff00047202 */ /* 0x001fe20000000f00 */
[----:B------:R-:W-:Y:S01]  /*0820*/  IMAD.MOV R13, RZ, RZ, -R6 ;  /* 0x000000ffff0d7224 */ /* 0x000fe200078e0a06 */
[----:B------:R-:W-:Y:S01]  /*0830*/  LOP3.LUT R10, RZ, UR12, RZ, 0x33, !PT ;  /* 0x0000000cff0a7c12 */ /* 0x000fe2000f8e33ff */
[----:B------:R-:W-:Y:S02]  /*0840*/  IMAD.MOV.U32 R6, RZ, RZ, RZ ;  /* 0x000000ffff067224 */ /* 0x000fe400078e00ff */
[----:B--2---:R-:W-:Y:S01]  /*0850*/  IMAD R15, R15, R5, RZ ;  /* 0x000000050f0f7224 */ /* 0x004fe200078e02ff */
[----:B-1----:R-:W-:Y:S01]  /*0860*/  HFMA2.MMA R8, -RZ, RZ, 0, 0 ;  /* 0x00000000ff087435 */ /* 0x002fe200000001ff */
[----:B------:R-:W-:Y:S01]  /*0870*/  IMAD.HI.U32 R7, R7, R13, R6 ;  /* 0x0000000d07077227 */ /* 0x000fe200078e0006 */
[----:B------:R-:W-:-:S03]  /*0880*/  LOP3.LUT R6, RZ, UR14, RZ, 0x33, !PT ;  /* 0x0000000eff067c12 */ /* 0x000fc6000f8e33ff */
[----:B------:R-:W-:-:S04]  /*0890*/  IMAD.HI.U32 R4, R5, R15, R4 ;  /* 0x0000000f05047227 */ /* 0x000fc800078e0004 */
[----:B----4-:R-:W-:-:S04]  /*08a0*/  IMAD R11, R11, R9, RZ ;  /* 0x000000090b0b7224 */ /* 0x010fc800078e02ff */
[----:B------:R-:W-:Y:S01]  /*08b0*/  IMAD.HI.U32 R5, R9, R11, R8 ;  /* 0x0000000b09057227 */ /* 0x000fe200078e0008 */
[----:B------:R-:W-:Y:S02]  /*08c0*/  LOP3.LUT R8, RZ, UR8, RZ, 0x33, !PT ;  /* 0x00000008ff087c12 */ /* 0x000fe4000f8e33ff */
[----:B------:R-:W-:-:S07]  /*08d0*/  LOP3.LUT R9, RZ, UR9, RZ, 0x33, !PT ;  /* 0x00000009ff097c12 */ /* 0x000fce000f8e33ff */
.L_x_419:
[----:B0-----:R-:W-:-:S05]  /*08e0*/  IMAD.HI.U32 R11, R5, R0, RZ ;  /* 0x00000000050b7227 */ /* 0x001fca00078e00ff */
[----:B------:R-:W-:-:S05]  /*08f0*/  IADD3 R13, -R11, RZ, RZ ;  /* 0x000000ff0b0d7210 */ /* 0x000fca0007ffe1ff */
        /* <DEDUP_REMOVED lines=16> */
[----:B------:R-:W-:Y:S01]  /*0a00*/  SEL R13, R6, R11, !P3 ;  /* 0x0000000b060d7207 */ /* 0x000fe20005800000 */
[----:B------:R-:W-:-:S04]  /*0a10*/  IMAD R11, R15, UR12, R0 ;  /* 0x0000000c0f0b7c24 */ /* 0x000fc8000f8e0200 */
[----:B------:R-:W-:Y:S02]  /*0a20*/  IMAD.MOV R15, RZ, RZ, -R13 ;  /* 0x000000ffff0f7224 */ /* 0x000fe400078e0a0d */
[----:B------:R-:W-:Y:S02]  /*0a30*/  IMAD R11, R11, UR15, RZ ;  /* 0x0000000f0b0b7c24 */ /* 0x000fe4000f8e02ff */
[----:B------:R-:W-:-:S04]  /*0a40*/  IMAD R12, R15, UR14, R12 ;  /* 0x0000000e0f0c7c24 */ /* 0x000fc8000f8e020c */
[----:B------:R-:W-:-:S04]  /*0a50*/  IMAD R12, R12, UR11, R11 ;  /* 0x0000000b0c0c7c24 */ /* 0x000fc8000f8e020b */
[----:B------:R-:W-:-:S05]  /*0a60*/  IMAD R12, R13, UR10, R12 ;  /* 0x0000000a0d0c7c24 */ /* 0x000fca000f8e020c */
[----:B------:R-:W-:-:S04]  /*0a70*/  IADD3 R12, P4, R12, UR4, RZ ;  /* 0x000000040c0c7c10 */ /* 0x000fc8000ff9e0ff */
[----:B------:R-:W-:-:S05]  /*0a80*/  IADD3.X R13, RZ, UR5, RZ, P4, !PT ;  /* 0x00000005ff0d7c10 */ /* 0x000fca000a7fe4ff */
[----:B------:R0:W2:Y:S01]  /*0a90*/  LDG.E.U8 R11, desc[UR16][R12.64] ;  /* 0x000000100c0b7981 */ /* 0x0000a2000c1e1100 */
[----:B------:R-:W-:-:S04]  /*0aa0*/  IMAD.HI.U32 R15, R3, R0, RZ ;  /* 0x00000000030f7227 */ /* 0x000fc800078e00ff */
        /* <DEDUP_REMOVED lines=8> */
[----:B0-----:R-:W-:Y:S01]  /*0b30*/  IADD3 R13, -R15, RZ, RZ ;  /* 0x000000ff0f0d7210 */ /* 0x001fe20007ffe1ff */
[----:B------:R-:W-:-:S04]  /*0b40*/  IMAD.HI.U32 R14, R4, R15, RZ ;  /* 0x0000000f040e7227 */ /* 0x000fc800078e00ff */
[----:B------:R-:W-:Y:S01]  /*0b50*/  IMAD R13, R13, UR8, R0 ;  /* 0x000000080d0d7c24 */ /* 0x000fe2000f8e0200 */
[----:B------:R-:W-:Y:S02]  /*0b60*/  IADD3 R12, -R14, RZ, RZ ;  /* 0x000000ff0e0c7210 */ /* 0x000fe40007ffe1ff */
[----:B------:R-:W-:Y:S01]  /*0b70*/  IADD3 R0, R0, UR7, RZ ;  /* 0x0000000700007c10 */ /* 0x000fe2000fffe0ff */
[----:B------:R-:W-:Y:S02]  /*0b80*/  IMAD R13, R13, UR18, RZ ;  /* 0x000000120d0d7c24 */ /* 0x000fe4000f8e02ff */
[----:B------:R-:W-:-:S05]  /*0b90*/  IMAD R12, R12, UR9, R15 ;  /* 0x000000090c0c7c24 */ /* 0x000fca000f8e020f */
[----:B------:R-:W-:-:S13]  /*0ba0*/  ISETP.GE.U32.AND P4, PT, R12, UR9, PT ;  /* 0x000000090c007c0c */ /* 0x000fda000bf86070 */
[----:B------:R-:W-:Y:S01]  /*0bb0*/  @P4 IADD3 R12, R12, -UR9, RZ ;  /* 0x800000090c0c4c10 */ /* 0x000fe2000fffe0ff */
[----:B------:R-:W-:-:S03]  /*0bc0*/  @P4 VIADD R14, R14, 0x1 ;  /* 0x000000010e0e4836 */ /* 0x000fc60000000000 */
[----:B------:R-:W-:-:S13]  /*0bd0*/  ISETP.GE.U32.AND P5, PT, R12, UR9, PT ;  /* 0x000000090c007c0c */ /* 0x000fda000bfa6070 */
        /* <DEDUP_REMOVED lines=13> */
.L_x_418:
[----:B------:R-:W-:Y:S05]  /*0cb0*/  EXIT ;  /* 0x000000000000794d */ /* 0x000fea0003800000 */
.L_x_420:
        /* <DEDUP_REMOVED lines=12> */
.L_x_1065:


//--------------------- .text._ZN2at6native40_GLOBAL__N__2351210d_8_Shape_cu_49f7391c26CatArrayBatchedCopy_contigINS1_10OpaqueTypeILj1EEEjLi3ELi64ELi64EEEvPT_NS1_25CatArrInputTensorMetadataIS5_T0_XT2_EXT3_EEENS1_16TensorSizeStrideIS8_Lj4EEEiS8_ --------------------------
	.section	.text._ZN2at6native40_GLOBAL__N__2351210d_8_Shape_cu_49f7391c26CatArrayBatchedCopy_contigINS1_10OpaqueTypeILj1EEEjLi3ELi64ELi64EEEvPT_NS1_25CatArrInputTensorMetadataIS5_T0_XT2_EXT3_EEENS1_16TensorSizeStrideIS8_Lj4EEEiS8_,"ax",@progbits
	.align	128
.text._ZN2at6native40_GLOBAL__N__2351210d_8_Shape_cu_49f7391c26CatArrayBatchedCopy_contigINS1_10OpaqueTypeILj1EEEjLi3ELi64ELi64EEEvPT_NS1_25CatArrInputTensorMetadataIS5_T0_XT2_EXT3_EEENS1_16TensorSizeStrideIS8_Lj4EEEiS8_:
        .type           _ZN2at6native40_GLOBAL__N__2351210d_8_Shape_cu_49f7391c26CatArrayBatchedCopy_contigINS1_10OpaqueTypeILj1EEEjLi3ELi64ELi64EEEvPT_NS1_25CatArrInputTensorMetadataIS5_T0_XT2_EXT3_EEENS1_16TensorSizeStrideIS8_Lj4EEEiS8_,@function
        .size           _ZN2at6native40_GLOBAL__N__2351210d_8_Shape_cu_49f7391c26CatArrayBatchedCopy_contigINS1_10OpaqueTypeILj1EEEjLi3ELi64ELi64EEEvPT_NS1_25CatArrInputTensorMetadataIS5_T0_XT2_EXT3_EEENS1_16TensorSizeStrideIS8_Lj4EEEiS8_,(.L_x_1066 - _ZN2at6native40_GLOBAL__N__2351210d_8_Shape_cu_49f7391c26CatArrayBatchedCopy_contigINS1_10OpaqueTypeILj1EEEjLi3ELi64ELi64EEEvPT_NS1_25CatArrInputTensorMetadataIS5_T0_XT2_EXT3_EEENS1_16TensorSizeStrideIS8_Lj4EEEiS8_)
        .other          _ZN2at6native40_GLOBAL__N__2351210d_8_Shape_cu_49f7391c26CatArrayBatchedCopy_contigINS1_10OpaqueTypeILj1EEEjLi3ELi64ELi64EEEvPT_NS1_25CatArrInputTensorMetadataIS5_T0_XT2_EXT3_EEENS1_16TensorSizeStrideIS8_Lj4EEEiS8_,@"STO_CUDA_ENTRY STV_DEFAULT"
_ZN2at6native40_GLOBAL__N__2351210d_8_Shape_cu_49f7391c26CatArrayBatchedCopy_contigINS1_10OpaqueTypeILj1EEEjLi3ELi64ELi64EEEvPT_NS1_25CatArrInputTensorMetadataIS5_T0_XT2_EXT3_EEENS1_16TensorSizeStrideIS8_Lj4EEEiS8_:
        /* <DEDUP_REMOVED lines=14> */
[----:B------:R-:W0:Y:S01]  /*00e0*/  LDC R0, c[0x0][0xf7c] ;  /* 0x0003df00ff007b82 */ /* 0x000e220000000800 */
[----:B------:R-:W-:Y:S01]  /*00f0*/  UISETP.NE.AND UP0, UPT, UR6, 0x2, UPT ;  /* 0x000000020600788c */ /* 0x000fe2000bf05270 */
[----:B------:R-:W-:Y:S01]  /*0100*/  BSSY B0, `(.L_x_421) ;  /* 0x0000044000007945 */ /* 0x000fe20003800000 */
[----:B------:R-:W-:Y:S01]  /*0110*/  ULDC UR8, c[0x0][0xf60] ;  /* 0x0003d80000087ab9 */ /* 0x000fe20000000800 */
[----:B------:R-:W-:Y:S02]  /*0120*/  USHF.L.U32 UR5, UR5, 0x3, URZ ;  /* 0x0000000305057899 */ /* 0x000fe4000800063f */
[----:B------:R-:W-:Y:S01]  /*0130*/  USEL UR8, UR10, UR8, !UP0 ;  /* 0x000000080a087287 */ /* 0x000fe2000c000000 */
[----:B------:R-:W-:Y:S01]  /*0140*/  ULDC UR6, c[0x0][UR4+0x410] ;  /* 0x0001040004067abb */ /* 0x000fe20008000800 */
[----:B------:R-:W-:-:S02]  /*0150*/  ULDC UR4, c[0x0][0xc] ;  /* 0x0000030000047ab9 */ /* 0x000fc40000000800 */
[----:B------:R-:W-:Y:S01]  /*0160*/  @UP1 ULDC UR10, c[0x0][0xf5c] ;  /* 0x0003d700000a1ab9 */ /* 0x000fe20000000800 */
[----:B------:R-:W-:Y:S01]  /*0170*/  UIMAD UR7, UR7, UR4, URZ ;  /* 0x00000004070772a4 */ /* 0x000fe2000f8e023f */
[----:B------:R-:W1:Y:S01]  /*0180*/  I2F.U32.RP R8, UR10 ;  /* 0x0000000a00087d06 */ /* 0x000e620008209000 */
[----:B------:R-:W-:Y:S01]  /*0190*/  IMAD R9, RZ, RZ, -UR8 ;  /* 0x80000008ff097e24 */ /* 0x000fe2000f8e02ff */
[----:B------:R-:W-:Y:S01]  /*01a0*/  ISETP.NE.U32.AND P0, PT, RZ, UR8, PT ;  /* 0x00000008ff007c0c */ /* 0x000fe2000bf05070 */
[----:B------:R-:W-:Y:S01]  /*01b0*/  ULDC.64 UR12, c[0x0][0x208] ;  /* 0x00008200000c7ab9 */ /* 0x000fe20000000a00 */
[----:B------:R-:W-:Y:S01]  /*01c0*/  ISETP.NE.U32.AND P1, PT, RZ, UR10, PT ;  /* 0x0000000aff007c0c */ /* 0x000fe2000bf25070 */
[----:B------:R-:W-:Y:S01]  /*01d0*/  ULDC UR11, c[0x0][0xf70] ;  /* 0x0003dc00000b7ab9 */ /* 0x000fe20000000800 */
[----:B------:R-:W-:Y:S01]  /*01e0*/  LOP3.LUT R12, RZ, UR10, RZ, 0x33, !PT ;  /* 0x0000000aff0c7c12 */ /* 0x000fe2000f8e33ff */
[----:B------:R-:W-:Y:S01]  /*01f0*/  ULDC.64 UR14, c[0x0][0xf68] ;  /* 0x0003da00000e7ab9 */ /* 0x000fe20000000a00 */
[----:B------:R-:W2:Y:S01]  /*0200*/  I2F.U32.RP R7, UR8 ;  /* 0x0000000800077d06 */ /* 0x000ea20008209000 */
[----:B------:R-:W-:Y:S01]  /*0210*/  ULDC.64 UR16, c[0x0][0x210] ;  /* 0x0000840000107ab9 */ /* 0x000fe20000000a00 */
[----:B------:R-:W-:-:S06]  /*0220*/  ULDC.64 UR4, c[0x0][UR5+0x218] ;  /* 0x0000860005047abb */ /* 0x000fcc0008000a00 */
[----:B-1----:R-:W1:Y:S08]  /*0230*/  MUFU.RCP R8, R8 ;  /* 0x0000000800087308 */ /* 0x002e700000001000 */
[----:B--2---:R-:W2:Y:S01]  /*0240*/  MUFU.RCP R7, R7 ;  /* 0x0000000700077308 */ /* 0x004ea20000001000 */
[----:B-1----:R-:W-:Y:S02]  /*0250*/  IADD3 R4, R8, 0xffffffe, RZ ;  /* 0x0ffffffe08047810 */ /* 0x002fe40007ffe0ff */
[----:B------:R-:W-:-:S05]  /*0260*/  LOP3.LUT R8, RZ, UR8, RZ, 0x33, !PT ;  /* 0x00000008ff087c12 */ /* 0x000fca000f8e33ff */
[----:B------:R1:W3:Y:S01]  /*0270*/  F2I.FTZ.U32.TRUNC.NTZ R5, R4 ;  /* 0x0000000400057305 */ /* 0x0002e2000021f000 */
[----:B--2---:R-:W-:Y:S01]  /*0280*/  IADD3 R3, R7, 0xffffffe, RZ ;  /* 0x0ffffffe07037810 */ /* 0x004fe20007ffe0ff */
[----:B-1----:R-:W-:-:S06]  /*0290*/  HFMA2.MMA R4, -RZ, RZ, 0, 0 ;  /* 0x00000000ff047435 */ /* 0x002fcc00000001ff */
[----:B------:R-:W1:Y:S01]  /*02a0*/  F2I.FTZ.U32.TRUNC.NTZ R3, R3 ;  /* 0x0000000300037305 */ /* 0x000e62000021f000 */
[----:B---3--:R-:W-:-:S05]  /*02b0*/  IMAD R2, R5, UR10, RZ ;  /* 0x0000000a05027c24 */ /* 0x008fca000f8e02ff */
[----:B------:R-:W-:Y:S01]  /*02c0*/  IADD3 R11, -R2, RZ, RZ ;  /* 0x000000ff020b7210 */ /* 0x000fe20007ffe1ff */
[----:B------:R-:W-:Y:S02]  /*02d0*/  IMAD.MOV.U32 R2, RZ, RZ, RZ ;  /* 0x000000ffff027224 */ /* 0x000fe400078e00ff */
[----:B-1----:R-:W-:Y:S02]  /*02e0*/  IMAD R9, R9, R3, RZ ;  /* 0x0000000309097224 */ /* 0x002fe400078e02ff */
[----:B------:R-:W-:-:S04]  /*02f0*/  IMAD.HI.U32 R10, R5, R11, R4 ;  /* 0x0000000b050a7227 */ /* 0x000fc800078e0004 */
[----:B0-----:R-:W-:-:S07]  /*0300*/  IMAD.HI.U32 R2, R3, R9, R2 ;  /* 0x0000000903027227 */ /* 0x001fce00078e0002 */
.L_x_422:
        /* <DEDUP_REMOVED lines=12> */
[----:B0-----:R-:W-:Y:S01]  /*03d0*/  IADD3 R5, -R3, RZ, RZ ;  /* 0x000000ff03057210 */ /* 0x001fe20007ffe1ff */
[----:B------:R-:W-:-:S05]  /*03e0*/  IMAD.HI.U32 R7, R10, R3, RZ ;  /* 0x000000030a077227 */ /* 0x000fca00078e00ff */
[----:B------:R-:W-:-:S05]  /*03f0*/  IADD3 R4, -R7, RZ, RZ ;  /* 0x000000ff07047210 */ /* 0x000fca0007ffe1ff */
[----:B------:R-:W-:-:S05]  /*0400*/  IMAD R4, R4, UR10, R3 ;  /* 0x0000000a04047c24 */ /* 0x000fca000f8e0203 */
[----:B------:R-:W-:-:S13]  /*0410*/  ISETP.GE.U32.AND P2, PT, R4, UR10, PT ;  /* 0x0000000a04007c0c */ /* 0x000fda000bf46070 */
[----:B------:R-:W-:Y:S01]  /*0420*/  @P2 VIADD R4, R4, -UR10 ;  /* 0x8000000a04042c36 */ /* 0x000fe20008000000 */
[----:B------:R-:W-:-:S04]  /*0430*/  @P2 IADD3 R7, R7, 0x1, RZ ;  /* 0x0000000107072810 */ /* 0x000fc80007ffe0ff */
[----:B------:R-:W-:Y:S01]  /*0440*/  ISETP.GE.U32.AND P3, PT, R4, UR10, PT ;  /* 0x0000000a04007c0c */ /* 0x000fe2000bf66070 */
[----:B------:R-:W-:Y:S02]  /*0450*/  IMAD R4, R5, UR8, R6 ;  /* 0x0000000805047c24 */ /* 0x000fe4000f8e0206 */
[----:B------:R-:W-:Y:S02]  /*0460*/  VIADD R6, R6, UR7 ;  /* 0x0000000706067c36 */ /* 0x000fe40008000000 */
[----:B------:R-:W-:-:S08]  /*0470*/  IMAD R4, R4, UR11, RZ ;  /* 0x0000000b04047c24 */ /* 0x000fd0000f8e02ff */
[----:B------:R-:W-:-:S05]  /*0480*/  @P3 VIADD R7, R7, 0x1 ;  /* 0x0000000107073836 */ /* 0x000fca0000000000 */
[----:B------:R-:W-:-:S05]  /*0490*/  SEL R7, R12, R7, !P1 ;  /* 0x000000070c077207 */ /* 0x000fca0004800000 */
[----:B------:R-:W-:-:S04]  /*04a0*/  IMAD.MOV R14, RZ, RZ, -R7 ;  /* 0x000000ffff0e7224 */ /* 0x000fc800078e0a07 */
[----:B------:R-:W-:-:S04]  /*04b0*/  IMAD R3, R14, UR10, R3 ;  /* 0x0000000a0e037c24 */ /* 0x000fc8000f8e0203 */
[----:B------:R-:W-:-:S04]  /*04c0*/  IMAD R3, R3, UR15, R4 ;  /* 0x0000000f03037c24 */ /* 0x000fc8000f8e0204 */
[----:B------:R-:W-:-:S04]  /*04d0*/  IMAD R4, R0, UR6, R3 ;  /* 0x0000000600047c24 */ /* 0x000fc8000f8e0203 */
[----:B------:R-:W-:-:S05]  /*04e0*/  IMAD R4, R7, UR14, R4 ;  /* 0x0000000e07047c24 */ /* 0x000fca000f8e0204 */
[----:B------:R-:W-:-:S04]  /*04f0*/  IADD3 R4, P2, R4, UR16, RZ ;  /* 0x0000001004047c10 */ /* 0x000fc8000ff5e0ff */
[----:B------:R-:W-:Y:S02]  /*0500*/  IADD3.X R5, RZ, UR17, RZ, P2, !PT ;  /* 0x00000011ff057c10 */ /* 0x000fe400097fe4ff */
[----:B------:R-:W-:-:S03]  /*0510*/  ISETP.GE.U32.AND P2, PT, R6, UR9, PT ;  /* 0x0000000906007c0c */ /* 0x000fc6000bf46070 */
[----:B--2---:R0:W-:Y:S10]  /*0520*/  STG.E.U8 desc[UR12][R4.64], R9 ;  /* 0x0000000904007986 */ /* 0x0041f4000c10110c */
[----:B------:R-:W-:Y:S05]  /*0530*/  @!P2 BRA `(.L_x_422) ;  /* 0xfffffffc0074a947 */ /* 0x000fea000383ffff */
[----:B------:R-:W-:Y:S05]  /*0540*/  BSYNC B0 ;  /* 0x0000000000007941 */ /* 0x000fea0003800000 */
.L_x_421:
[----:B------:R-:W-:Y:S05]  /*0550*/  EXIT ;  /* 0x000000000000794d */ /* 0x000fea0003800000 */
.L_x_423:
        /* <DEDUP_REMOVED lines=10> */
.L_x_1066:


//--------------------- .text._ZN2at6native40_GLOBAL__N__2351210d_8_Shape_cu_49f7391c35CatArrayBatchedCopy_alignedK_contigINS1_10OpaqueTypeILj1EEEjLi3ELi64ELi64ELi8EEEvPT_NS1_25CatArrInputTensorMetadataIS5_T0_XT2_EXT3_EEENS1_16TensorSizeStrideIS8_Lj4EEEiS8_ --------------------------
	.section	.text._ZN2at6native40_GLOBAL__N__2351210d_8_Shape_cu_49f7391c35CatArrayBatchedCopy_alignedK_contigINS1_10OpaqueTypeILj1EEEjLi3ELi64ELi64ELi8EEEvPT_NS1_25CatArrInputTensorMetadataIS5_T0_XT2_EXT3_EEENS1_16TensorSizeStrideIS8_Lj4EEEiS8_,"ax",@progbits
	.align	128
.text._ZN2at6native40_GLOBAL__N__2351210d_8_Shape_cu_49f7391c35CatArrayBatchedCopy_alignedK_contigINS1_10OpaqueTypeILj1EEEjLi3ELi64ELi64ELi8EEEvPT_NS1_25CatArrInputTensorMetadataIS5_T0_XT2_EXT3_EEENS1_16TensorSizeStrideIS8_Lj4EEEiS8_:
        .type           _ZN2at6native40_GLOBAL__N__2351210d_8_Shape_cu_49f7391c35CatArrayBatchedCopy_alignedK_contigINS1_10OpaqueTypeILj1EEEjLi3ELi64ELi64ELi8EEEvPT_NS1_25CatArrInputTensorMetadataIS5_T0_XT2_EXT3_EEENS1_16TensorSizeStrideIS8_Lj4EEEiS8_,@function
        .size           _ZN2at6native40_GLOBAL__N__2351210d_8_Shape_cu_49f7391c35CatArrayBatchedCopy_alignedK_contigINS1_10OpaqueTypeILj1EEEjLi3ELi64ELi64ELi8EEEvPT_NS1_25CatArrInputTensorMetadataIS5_T0_XT2_EXT3_EEENS1_16TensorSizeStrideIS8_Lj4EEEiS8_,(.L_x_1067 - _ZN2at6native40_GLOBAL__N__2351210d_8_Shape_cu_49f7391c35CatArrayBatchedCopy_alignedK_contigINS1_10OpaqueTypeILj1EEEjLi3ELi64ELi64ELi8EEEvPT_NS1_25CatArrInputTensorMetadataIS5_T0_XT2_EXT3_EEENS1_16TensorSizeStrideIS8_Lj4EEEiS8_)
        .other          _ZN2at6native40_GLOBAL__N__2351210d_8_Shape_cu_49f7391c35CatArrayBatchedCopy_alignedK_contigINS1_10OpaqueTypeILj1EEEjLi3ELi64ELi64ELi8EEEvPT_NS1_25CatArrInputTensorMetadataIS5_T0_XT2_EXT3_EEENS1_16TensorSizeStrideIS8_Lj4EEEiS8_,@"STO_CUDA_ENTRY STV_DEFAULT"
_ZN2at6native40_GLOBAL__N__2351210d_8_Shape_cu_49f7391c35CatArrayBatchedCopy_alignedK_contigINS1_10OpaqueTypeILj1EEEjLi3ELi64ELi64ELi8EEEvPT_NS1_25CatArrInputTensorMetadataIS5_T0_XT2_EXT3_EEENS1_16TensorSizeStrideIS8_Lj4EEEiS8_:
        /* <DEDUP_REMOVED lines=20> */
[----:B------:R-:W-:Y:S01]  /*0140*/  ULDC.64 UR14, c[0x0][0x210] ;  /* 0x00008400000e7ab9 */ /* 0x000fe20000000a00 */
[----:B------:R-:W-:Y:S01]  /*0150*/  BSSY B0, `(.L_x_424) ;  /* 0x0000122000007945 */ /* 0x000fe20003800000 */
        /* <DEDUP_REMOVED lines=12> */
.L_x_426:
[----:B0-----:R-:W0:Y:S01]  /*0220*/  I2F.U32.RP R6, R12 ;  /* 0x0000000c00067306 */ /* 0x001e220000209000 */
[----:B------:R-:W-:Y:S01]  /*0230*/  IADD3 R7, RZ, -R12, RZ ;  /* 0x8000000cff077210 */ /* 0x000fe20007ffe0ff */
[----:B------:R-:W-:Y:S01]  /*0240*/  IMAD.MOV.U32 R4, RZ, RZ, RZ ;  /* 0x000000ffff047224 */ /* 0x000fe200078e00ff */
[C---:B------:R-:W-:Y:S01]  /*0250*/  IADD3 R15, R13.reuse, 0x1, RZ ;  /* 0x000000010d0f7810 */ /* 0x040fe20007ffe0ff */
[C---:B------:R-:W-:Y:S01]  /*0260*/  VIADD R27, R13.reuse, 0x2 ;  /* 0x000000020d1b7836 */ /* 0x040fe20000000000 */
[----:B------:R-:W-:Y:S01]  /*0270*/  IADD3 R23, RZ, -R8, RZ ;  /* 0x80000008ff177210 */ /* 0x000fe20007ffe0ff */
[----:B------:R-:W-:Y:S01]  /*0280*/  VIADD R21, R13, 0x3 ;  /* 0x000000030d157836 */ /* 0x000fe20000000000 */
[----:B------:R-:W-:Y:S01]  /*0290*/  ISETP.NE.U32.AND P0, PT, R12, RZ, PT ;  /* 0x000000ff0c00720c */ /* 0x000fe20003f05070 */
[----:B------:R-:W1:Y:S08]  /*02a0*/  I2F.U32.RP R17, R8 ;  /* 0x0000000800117306 */ /* 0x000e700000209000 */
        /* <DEDUP_REMOVED lines=11> */
[----:B------:R-:W-:-:S03]  /*0360*/  IMAD.HI.U32 R24, R4, R21, RZ ;  /* 0x0000001504187227 */ /* 0x000fc600078e00ff */
[----:B------:R-:W-:Y:S01]  /*0370*/  ISETP.GE.U32.AND P1, PT, R5, R12, PT ;  /* 0x0000000c0500720c */ /* 0x000fe20003f26070 */
[----:B------:R0:W1:Y:S01]  /*0380*/  F2I.FTZ.U32.TRUNC.NTZ R7, R6 ;  /* 0x0000000600077305 */ /* 0x000062000021f000 */
[----:B------:R-:W-:Y:S01]  /*0390*/  IMAD.MOV R17, RZ, RZ, -R16 ;  /* 0x000000ffff117224 */ /* 0x000fe200078e0a10 */
[----:B------:R-:W-:-:S03]  /*03a0*/  IADD3 R19, -R24, RZ, RZ ;  /* 0x000000ff18137210 */ /* 0x000fc60007ffe1ff */
[C---:B------:R-:W-:Y:S02]  /*03b0*/  IMAD R17, R12.reuse, R17, R27 ;  /* 0x000000110c117224 */ /* 0x040fe400078e021b */
[----:B------:R-:W-:Y:S02]  /*03c0*/  IMAD R19, R12, R19, R21 ;  /* 0x000000130c137224 */ /* 0x000fe400078e0215 */
[----:B0-----:R-:W-:-:S03]  /*03d0*/  IMAD.MOV.U32 R6, RZ, RZ, RZ ;  /* 0x000000ffff067224 */ /* 0x001fc600078e00ff */
[----:B------:R-:W-:Y:S01]  /*03e0*/  @P1 IADD3 R5, -R12, R5, RZ ;  /* 0x000000050c051210 */ /* 0x000fe20007ffe1ff */
[----:B------:R-:W-:Y:S01]  /*03f0*/  @P1 VIADD R14, R14, 0x1 ;  /* 0x000000010e0e1836 */ /* 0x000fe20000000000 */
[-C--:B------:R-:W-:Y:S01]  /*0400*/  ISETP.GE.U32.AND P1, PT, R17, R12.reuse, PT ;  /* 0x0000000c1100720c */ /* 0x080fe20003f26070 */
[----:B-1----:R-:W-:Y:S01]  /*0410*/  IMAD R23, R23, R7, RZ ;  /* 0x0000000717177224 */ /* 0x002fe200078e02ff */
[-C--:B------:R-:W-:Y:S02]  /*0420*/  ISETP.GE.U32.AND P2, PT, R5, R12.reuse, PT ;  /* 0x0000000c0500720c */ /* 0x080fe40003f46070 */
[-C--:B------:R-:W-:Y:S01]  /*0430*/  ISETP.GE.U32.AND P3, PT, R19, R12.reuse, PT ;  /* 0x0000000c1300720c */ /* 0x080fe20003f66070 */
[----:B------:R-:W-:Y:S01]  /*0440*/  IMAD.HI.U32 R20, R7, R23, R6 ;  /* 0x0000001707147227 */ /* 0x000fe200078e0006 */
[----:B------:R-:W-:-:S07]  /*0450*/  LOP3.LUT R5, RZ, R12, RZ, 0x33, !PT ;  /* 0x0000000cff057212 */ /* 0x000fce00078e33ff */
[----:B------:R-:W-:Y:S02]  /*0460*/  @P1 IADD3 R17, -R12, R17, RZ ;  /* 0x000000110c111210 */ /* 0x000fe40007ffe1ff */
[----:B------:R-:W-:Y:S02]  /*0470*/  @P2 IADD3 R14, R14, 0x1, RZ ;  /* 0x000000010e0e2810 */ /* 0x000fe40007ffe0ff */
[----:B------:R-:W-:Y:S02]  /*0480*/  @P3 IADD3 R19, -R12, R19, RZ ;  /* 0x000000130c133210 */ /* 0x000fe40007ffe1ff */
[----:B------:R-:W-:Y:S02]  /*0490*/  SEL R14, R5, R14, !P0 ;  /* 0x0000000e050e7207 */ /* 0x000fe40004000000 */
[-C--:B------:R-:W-:Y:S02]  /*04a0*/  ISETP.GE.U32.AND P2, PT, R17, R12.reuse, PT ;  /* 0x0000000c1100720c */ /* 0x080fe40003f46070 */
[----:B------:R-:W-:Y:S01]  /*04b0*/  ISETP.GE.U32.AND P5, PT, R19, R12, PT ;  /* 0x0000000c1300720c */ /* 0x000fe20003fa6070 */
[----:B------:R-:W-:Y:S01]  /*04c0*/  IMAD.HI.U32 R7, R20, R14, RZ ;  /* 0x0000000e14077227 */ /* 0x000fe200078e00ff */
[----:B------:R-:W-:-:S02]  /*04d0*/  @P1 IADD3 R16, R16, 0x1, RZ ;  /* 0x0000000110101810 */ /* 0x000fc40007ffe0ff */
[----:B------:R-:W-:Y:S01]  /*04e0*/  @P3 IADD3 R24, R24, 0x1, RZ ;  /* 0x0000000118183810 */ /* 0x000fe20007ffe0ff */
[----:B------:R-:W-:Y:S02]  /*04f0*/  IMAD.MOV R23, RZ, RZ, -R7 ;  /* 0x000000ffff177224 */ /* 0x000fe400078e0a07 */
[----:B------:R-:W-:Y:S02]  /*0500*/  VIADD R19, R13, 0x4 ;  /* 0x000000040d137836 */ /* 0x000fe40000000000 */
[----:B------:R-:W-:Y:S02]  /*0510*/  IMAD R17, R8, R23, R14 ;  /* 0x0000001708117224 */ /* 0x000fe400078e020e */
[----:B------:R-:W-:-:S03]  /*0520*/  IMAD.HI.U32 R22, R4, R19, RZ ;  /* 0x0000001304167227 */ /* 0x000fc600078e00ff */
[----:B------:R-:W-:Y:S01]  /*0530*/  ISETP.GE.U32.AND P4, PT, R17, R8, PT ;  /* 0x000000081100720c */ /* 0x000fe20003f86070 */
[----:B------:R-:W-:Y:S01]  /*0540*/  @P2 VIADD R16, R16, 0x1 ;  /* 0x0000000110102836 */ /* 0x000fe20000000000 */
[----:B------:R-:W-:Y:S01]  /*0550*/  IADD3 R6, -R22, RZ, RZ ;  /* 0x000000ff16067210 */ /* 0x000fe20007ffe1ff */
[----:B------:R-:W-:-:S03]  /*0560*/  @P5 VIADD R24, R24, 0x1 ;  /* 0x0000000118185836 */ /* 0x000fc60000000000 */
[C---:B------:R-:W-:Y:S01]  /*0570*/  SEL R16, R5.reuse, R16, !P0 ;  /* 0x0000001005107207 */ /* 0x040fe20004000000 */
[----:B------:R-:W-:Y:S01]  /*0580*/  IMAD R6, R12, R6, R19 ;  /* 0x000000060c067224 */ /* 0x000fe200078e0213 */
[----:B------:R-:W-:Y:S01]  /*0590*/  SEL R23, R5, R24, !P0 ;  /* 0x0000001805177207 */ /* 0x000fe20004000000 */
[----:B------:R-:W-:Y:S02]  /*05a0*/  IMAD.MOV R24, RZ, RZ, -R14 ;  /* 0x000000ffff187224 */ /* 0x000fe400078e0a0e */
[----:B------:R-:W-:Y:S01]  /*05b0*/  IMAD.HI.U32 R18, R20, R16, RZ ;  /* 0x0000001014127227 */ /* 0x000fe200078e00ff */
[----:B------:R-:W-:Y:S02]  /*05c0*/  ISETP.GE.U32.AND P6, PT, R6, R12, PT ;  /* 0x0000000c0600720c */ /* 0x000fe40003fc6070 */
[----:B------:R-:W-:Y:S01]  /*05d0*/  @P4 IADD3 R7, R7, 0x1, RZ ;  /* 0x0000000107074810 */ /* 0x000fe20007ffe0ff */
[----:B------:R-:W-:Y:S02]  /*05e0*/  @P4 IMAD.IADD R17, R17, 0x1, -R8 ;  /* 0x0000000111114824 */ /* 0x000fe400078e0a08 */
[----:B------:R-:W-:-:S03]  /*05f0*/  IMAD.HI.U32 R29, R20, R23, RZ ;  /* 0x00000017141d7227 */ /* 0x000fc600078e00ff */
[----:B------:R-:W-:Y:S01]  /*0600*/  ISETP.GE.U32.AND P5, PT, R17, R8, PT ;  /* 0x000000081100720c */ /* 0x000fe20003fa6070 */
[----:B------:R-:W-:Y:S01]  /*0610*/  IMAD.MOV R25, RZ, RZ, -R29 ;  /* 0x000000ffff197224 */ /* 0x000fe200078e0a1d */
[----:B------:R-:W-:Y:S01]  /*0620*/  IADD3 R17, -R18, RZ, RZ ;  /* 0x000000ff12117210 */ /* 0x000fe20007ffe1ff */
[C---:B------:R-:W-:Y:S02]  /*0630*/  IMAD R15, R12.reuse, R24, R15 ;  /* 0x000000180c0f7224 */ /* 0x040fe400078e020f */
[----:B------:R-:W-:Y:S01]  /*0640*/  @P6 IADD3 R6, -R12, R6, RZ ;  /* 0x000000060c066210 */ /* 0x000fe20007ffe1ff */
[----:B------:R-:W-:Y:S01]  /*0650*/  IMAD R25, R8, R25, R23 ;  /* 0x0000001908197224 */ /* 0x000fe200078e0217 */
[----:B------:R-:W-:Y:S01]  /*0660*/  @P6 IADD3 R22, R22, 0x1, RZ ;  /* 0x0000000116166810 */ /* 0x000fe20007ffe0ff */
[----:B------:R-:W-:Y:S01]  /*0670*/  IMAD R17, R8, R17, R16 ;  /* 0x0000001108117224 */ /* 0x000fe200078e0210 */
[----:B------:R-:W-:Y:S02]  /*0680*/  ISETP.GE.U32.AND P3, PT, R6, R12, PT ;  /* 0x0000000c0600720c */ /* 0x000fe40003f66070 */
[----:B------:R-:W-:-:S02]  /*0690*/  ISETP.GE.U32.AND P2, PT, R25, R8, PT ;  /* 0x000000081900720c */ /* 0x000fc40003f46070 */
[-C--:B------:R-:W-:Y:S01]  /*06a0*/  ISETP.GE.U32.AND P1, PT, R17, R8.reuse, PT ;  /* 0x000000081100720c */ /* 0x080fe20003f26070 */
[----:B------:R-:W-:Y:S01]  /*06b0*/  @P5 VIADD R7, R7, 0x1 ;  /* 0x0000000107075836 */ /* 0x000fe20000000000 */
[----:B------:R-:W-:Y:S02]  /*06c0*/  ISETP.NE.U32.AND P5, PT, R8, RZ, PT ;  /* 0x000000ff0800720c */ /* 0x000fe40003fa5070 */
[----:B------:R-:W-:-:S04]  /*06d0*/  LOP3.LUT R6, RZ, R8, RZ, 0x33, !PT ;  /* 0x00000008ff067212 */ /* 0x000fc800078e33ff */
[----:B------:R-:W-:Y:S02]  /*06e0*/  SEL R7, R6, R7, !P5 ;  /* 0x0000000706077207 */ /* 0x000fe40006800000 */
[----:B------:R-:W-:Y:S01]  /*06f0*/  @P3 IADD3 R22, R22, 0x1, RZ ;  /* 0x0000000116163810 */ /* 0x000fe20007ffe0ff */
[--C-:B------:R-:W-:Y:S02]  /*0700*/  @P2 IMAD.IADD R25, R25, 0x1, -R8.reuse ;  /* 0x0000000119192824 */ /* 0x100fe400078e0a08 */
[----:B------:R-:W-:Y:S02]  /*0710*/  @P1 IMAD.IADD R17, R17, 0x1, -R8 ;  /* 0x0000000111111824 */ /* 0x000fe400078e0a08 */
[----:B------:R-:W-:Y:S01]  /*0720*/  @P1 VIADD R18, R18, 0x1 ;  /* 0x0000000112121836 */ /* 0x000fe20000000000 */
[-C--:B------:R-:W-:Y:S01]  /*0730*/  ISETP.GE.U32.AND P6, PT, R25, R8.reuse, PT ;  /* 0x000000081900720c */ /* 0x080fe20003fc6070 */
[----:B------:R-:W-:Y:S01]  /*0740*/  @P2 VIADD R29, R29, 0x1 ;  /* 0x000000011d1d2836 */ /* 0x000fe20000000000 */
[----:B------:R-:W-:-:S02]  /*0750*/  ISETP.GE.U32.AND P4, PT, R17, R8, PT ;  /* 0x000000081100720c */ /* 0x000fc40003f86070 */
[----:B------:R-:W-:Y:S02]  /*0760*/  SEL R17, R5, R22, !P0 ;  /* 0x0000001605117207 */ /* 0x000fe40004000000 */
[----:B------:R-:W-:-:S03]  /*0770*/  IADD3 R22, -R7, RZ, RZ ;  /* 0x000000ff07167210 */ /* 0x000fc60007ffe1ff */
[----:B------:R-:W-:-:S04]  /*0780*/  IMAD.HI.U32 R25, R20, R17, RZ ;  /* 0x0000001114197227 */ /* 0x000fc800078e00ff */
[----:B------:R-:W-:Y:S01]  /*0790*/  IMAD.MOV R24, RZ, RZ, -R25 ;  /* 0x000000ffff187224 */ /* 0x000fe200078e0a19 */
[----:B------:R-:W-:Y:S01]  /*07a0*/  @P6 IADD3 R29, R29, 0x1, RZ ;  /* 0x000000011d1d6810 */ /* 0x000fe20007ffe0ff */
[----:B------:R-:W-:Y:S01]  /*07b0*/  IMAD R22, R8, R22, R14 ;  /* 0x0000001608167224 */ /* 0x000fe200078e020e */
[----:B------:R-:W-:Y:S01]  /*07c0*/  @P4 IADD3 R18, R18, 0x1, RZ ;  /* 0x0000000112124810 */ /* 0x000fe20007ffe0ff */
[----:B------:R-:W-:Y:S02]  /*07d0*/  IMAD R24, R8, R24, R17 ;  /* 0x0000001808187224 */ /* 0x000fe400078e0211 */
[----:B------:R-:W-:Y:S01]  /*07e0*/  IMAD R14, R15, UR9, RZ ;  /* 0x000000090f0e7c24 */ /* 0x000fe2000f8e02ff */
[----:B------:R-:W-:Y:S02]  /*07f0*/  SEL R15, R6, R18, !P5 ;  /* 0x00000012060f7207 */ /* 0x000fe40006800000 */
[----:B------:R-:W-:Y:S01]  /*0800*/  ISETP.GE.U32.AND P3, PT, R24, R8, PT ;  /* 0x000000081800720c */ /* 0x000fe20003f66070 */
[----:B------:R-:W-:Y:S01]  /*0810*/  IMAD R14, R22, UR11, R14 ;  /* 0x0000000b160e7c24 */ /* 0x000fe2000f8e020e */
[----:B------:R-:W-:Y:S01]  /*0820*/  IADD3 R18, -R15, RZ, RZ ;  /* 0x000000ff0f127210 */ /* 0x000fe20007ffe1ff */
[----:B------:R-:W-:-:S02]  /*0830*/  IMAD.MOV R22, RZ, RZ, -R16 ;  /* 0x000000ffff167224 */ /* 0x000fc400078e0a10 */
[----:B------:R-:W-:Y:S02]  /*0840*/  IMAD R7, R7, UR10, R14 ;  /* 0x0000000a07077c24 */ /* 0x000fe4000f8e020e */
[----:B------:R-:W-:Y:S01]  /*0850*/  IMAD R27, R12, R22, R27 ;  /* 0x000000160c1b7224 */ /* 0x000fe200078e021b */
[----:B------:R-:W-:Y:S01]  /*0860*/  SEL R22, R6, R29, !P5 ;  /* 0x0000001d06167207 */ /* 0x000fe20006800000 */
[----:B------:R-:W-:-:S04]  /*0870*/  IMAD R16, R8, R18, R16 ;  /* 0x0000001208107224 */ /* 0x000fc800078e0210 */
[----:B------:R-:W-:Y:S01]  /*0880*/  @P3 IADD3 R24, -R8, R24, RZ ;  /* 0x0000001808183210 */ /* 0x000fe20007ffe1ff */
[----:B------:R-:W-:Y:S02]  /*0890*/  IMAD.MOV R18, RZ, RZ, -R22 ;  /* 0x000000ffff127224 */ /* 0x000fe400078e0a16 */
[----:B------:R-:W-:Y:S01]  /*08a0*/  @P3 VIADD R25, R25, 0x1 ;  /* 0x0000000119193836 */ /* 0x000fe20000000000 */
[----:B------:R-:W-:Y:S01]  /*08b0*/  ISETP.GE.U32.AND P1, PT, R24, R8, PT ;  /* 0x000000081800720c */ /* 0x000fe20003f26070 */
[----:B------:R-:W-:Y:S01]  /*08c0*/  IMAD R24, R27, UR9, RZ ;  /* 0x000000091b187c24 */ /* 0x000fe2000f8e02ff */
[----:B------:R-:W-:Y:S01]  /*08d0*/  IADD3 R27, R13, 0x5, RZ ;  /* 0x000000050d1b7810 */ /* 0x000fe20007ffe0ff */
[--C-:B------:R-:W-:Y:S02]  /*08e0*/  IMAD R18, R8, R18, R23.reuse ;  /* 0x0000001208127224 */ /* 0x100fe400078e0217 */
[----:B------:R-:W-:Y:S02]  /*08f0*/  IMAD R24, R16, UR11, R24 ;  /* 0x0000000b10187c24 */ /* 0x000fe4000f8e0218 */
[----:B------:R-:W-:-:S02]  /*0900*/  IMAD.MOV R16, RZ, RZ, -R23 ;  /* 0x000000ffff107224 */ /* 0x000fc400078e0a17 */
[----:B------:R-:W-:Y:S02]  /*0910*/  IMAD R15, R15, UR10, R24 ;  /* 0x0000000a0f0f7c24 */ /* 0x000fe4000f8e0218 */
[----:B------:R-:W-:Y:S02]  /*0920*/  IMAD R21, R12, R16, R21 ;  /* 0x000000100c157224 */ /* 0x000fe400078e0215 */
[----:B------:R-:W-:-:S04]  /*0930*/  IMAD.HI.U32 R16, R4, R27, RZ ;  /* 0x0000001b04107227 */ /* 0x000fc800078e00ff */
[----:B------:R-:W-:Y:S01]  /*0940*/  IMAD R21, R21, UR9, RZ ;  /* 0x0000000915157c24 */ /* 0x000fe2000f8e02ff */
[----:B------:R-:W-:Y:S01]  /*0950*/  IADD3 R23, -R16, RZ, RZ ;  /* 0x000000ff10177210 */ /* 0x000fe20007ffe1ff */
[----:B------:R-:W-:-:S04]  /*0960*/  @P1 VIADD R25, R25, 0x1 ;  /* 0x0000000119191836 */ /* 0x000fc80000000000 */
[----:B------:R-:W-:-:S05]  /*0970*/  IMAD R23, R12, R23, R27 ;  /* 0x000000170c177224 */ /* 0x000fca00078e021b */
[----:B------:R-:W-:-:S13]  /*0980*/  ISETP.GE.U32.AND P2, PT, R23, R12, PT ;  /* 0x0000000c1700720c */ /* 0x000fda0003f46070 */
[----:B------:R-:W-:Y:S01]  /*0990*/  @P2 IMAD.IADD R23, R23, 0x1, -R12 ;  /* 0x0000000117172824 */ /* 0x000fe200078e0a0c */
[----:B------:R-:W-:-:S04]  /*09a0*/  @P2 IADD3 R16, R16, 0x1, RZ ;  /* 0x0000000110102810 */ /* 0x000fc80007ffe0ff */
[----:B------:R-:W-:Y:S01]  /*09b0*/  ISETP.GE.U32.AND P4, PT, R23, R12, PT ;  /* 0x0000000c1700720c */ /* 0x000fe20003f86070 */
[----:B------:R-:W-:Y:S01]  /*09c0*/  IMAD R23, R18, UR11, R21 ;  /* 0x0000000b12177c24 */ /* 0x000fe2000f8e0215 */
[----:B------:R-:W-:Y:S02]  /*09d0*/  IADD3 R18, -R17, RZ, RZ ;  /* 0x000000ff11127210 */ /* 0x000fe40007ffe1ff */
[----:B------:R-:W-:Y:S01]  /*09e0*/  SEL R21, R6, R25, !P5 ;  /* 0x0000001906157207 */ /* 0x000fe20006800000 */
[----:B------:R-:W-:-:S08]  /*09f0*/  IMAD R23, R22, UR10, R23 ;  /* 0x0000000a16177c24 */ /* 0x000fd0000f8e0217 */
[----:B------:R-:W-:-:S04]  /*0a00*/  @P4 IADD3 R16, R16, 0x1, RZ ;  /* 0x0000000110104810 */ /* 0x000fc80007ffe0ff */
[----:B------:R-:W-:Y:S01]  /*0a10*/  SEL R29, R5, R16, !P0 ;  /* 0x00000010051d7207 */ /* 0x000fe20004000000 */
[----:B------:R-:W-:Y:S02]  /*0a20*/  IMAD R16, R12, R18, R19 ;  /* 0x000000120c107224 */ /* 0x000fe400078e0213 */
[----:B------:R-:W-:Y:S02]  /*0a30*/  IMAD.MOV R18, RZ, RZ, -R21 ;  /* 0x000000ffff127224 */ /* 0x000fe400078e0a15 */
[----:B------:R-:W-:-:S04]  /*0a40*/  IMAD.HI.U32 R19, R20, R29, RZ ;  /* 0x0000001d14137227 */ /* 0x000fc800078e00ff */
[----:B------:R-:W-:Y:S01]  /*0a50*/  IMAD R17, R8, R18, R17 ;  /* 0x0000001208117224 */ /* 0x000fe200078e0211 */
[----:B------:R-:W-:Y:S01]  /*0a60*/  IADD3 R25, -R19, RZ, RZ ;  /* 0x000000ff13197210 */ /* 0x000fe20007ffe1ff */
[----:B------:R-:W-:-:S04]  /*0a70*/  IMAD R16, R16, UR9, RZ ;  /* 0x0000000910107c24 */ /* 0x000fc8000f8e02ff */
[----:B------:R-:W-:Y:S02]  /*0a80*/  IMAD R25, R8, R25, R29 ;  /* 0x0000001908197224 */ /* 0x000fe400078e021d */
[----:B------:R-:W-:Y:S01]  /*0a90*/  IMAD R16, R17, UR11, R16 ;  /* 0x0000000b11107c24 */ /* 0x000fe2000f8e0210 */
[----:B------:R-:W-:Y:S02]  /*0aa0*/  IADD3 R17, -R29, RZ, RZ ;  /* 0x000000ff1d117210 */ /* 0x000fe40007ffe1ff */
[----:B------:R-:W-:-:S03]  /*0ab0*/  ISETP.GE.U32.AND P1, PT, R25, R8, PT ;  /* 0x000000081900720c */ /* 0x000fc60003f26070 */
[----:B------:R-:W-:-:S04]  /*0ac0*/  IMAD R27, R12, R17, R27 ;  /* 0x000000110c1b7224 */ /* 0x000fc800078e021b */
[----:B------:R-:W-:-:S06]  /*0ad0*/  IMAD R17, R27, UR9, RZ ;  /* 0x000000091b117c24 */ /* 0x000fcc000f8e02ff */
[----:B------:R-:W-:Y:S01]  /*0ae0*/  @P1 IMAD.IADD R25, R25, 0x1, -R8 ;  /* 0x0000000119191824 */ /* 0x000fe200078e0a08 */
[----:B------:R-:W-:-:S04]  /*0af0*/  @P1 IADD3 R19, R19, 0x1, RZ ;  /* 0x0000000113131810 */ /* 0x000fc80007ffe0ff */
[----:B------:R-:W-:Y:S02]  /*0b00*/  ISETP.GE.U32.AND P2, PT, R25, R8, PT ;  /* 0x000000081900720c */ /* 0x000fe40003f46070 */
[----:B------:R-:W-:-:S05]  /*0b10*/  IADD3 R25, R13, 0x6, RZ ;  /* 0x000000060d197810 */ /* 0x000fca0007ffe0ff */
[----:B------:R-:W-:-:S06]  /*0b20*/  IMAD.HI.U32 R28, R4, R25, RZ ;  /* 0x00000019041c7227 */ /* 0x000fcc00078e00ff */
[----:B------:R-:W-:-:S05]  /*0b30*/  @P2 VIADD R19, R19, 0x1 ;  /* 0x0000000113132836 */ /* 0x000fca0000000000 */
[----:B------:R-:W-:Y:S01]  /*0b40*/  SEL R18, R6, R19, !P5 ;  /* 0x0000001306127207 */ /* 0x000fe20006800000 */
[----:B------:R-:W-:-:S04]  /*0b50*/  IMAD.MOV R19, RZ, RZ, -R28 ;  /* 0x000000ffff137224 */ /* 0x000fc800078e0a1c */
[----:B------:R-:W-:Y:S02]  /*0b60*/  IMAD R19, R12, R19, R25 ;  /* 0x000000130c137224 */ /* 0x000fe400078e0219 */
[----:B------:R-:W-:-:S03]  /*0b70*/  IMAD.MOV R26, RZ, RZ, -R18 ;  /* 0x000000ffff1a7224 */ /* 0x000fc600078e0a12 */
[----:B------:R-:W-:Y:S01]  /*0b80*/  ISETP.GE.U32.AND P1, PT, R19, R12, PT ;  /* 0x0000000c1300720c */ /* 0x000fe20003f26070 */
[----:B------:R-:W-:-:S04]  /*0b90*/  IMAD R26, R8, R26, R29 ;  /* 0x0000001a081a7224 */ /* 0x000fc800078e021d */
[----:B------:R-:W-:Y:S02]  /*0ba0*/  IMAD R17, R26, UR11, R17 ;  /* 0x0000000b1a117c24 */ /* 0x000fe4000f8e0211 */
[----:B------:R-:W-:-:S06]  /*0bb0*/  IMAD.HI.U32 R26, R4, R13, RZ ;  /* 0x0000000d041a7227 */ /* 0x000fcc00078e00ff */
        /* <DEDUP_REMOVED lines=33> */
[----:B------:R-:W-:-:S03]  /*0dd0*/  IMAD R22, R22, UR9, RZ ;  /* 0x0000000916167c24 */ /* 0x000fc6000f8e02ff */
        /* <DEDUP_REMOVED lines=18> */
[----:B------:R-:W-:Y:S02]  /*0f00*/  SEL R27, R5, R4, !P0 ;  /* 0x00000004051b7207 */ /* 0x000fe40004000000 */
[----:B---3--:R-:W-:-:S04]  /*0f10*/  IADD3 R4, P0, R2, R13, RZ ;  /* 0x0000000d02047210 */ /* 0x008fc80007f1e0ff */
[----:B------:R-:W-:-:S06]  /*0f20*/  IADD3.X R5, RZ, R3, RZ, P0, !PT ;  /* 0x00000003ff057210 */ /* 0x000fcc00007fe4ff */
[----:B------:R-:W3:Y:S01]  /*0f30*/  LDG.E.64 R4, desc[UR6][R4.64] ;  /* 0x0000000604047981 */ /* 0x000ee2000c1e1b00 */
[----:B------:R-:W-:Y:S01]  /*0f40*/  IMAD.HI.U32 R20, R20, R27, RZ ;  /* 0x0000001b14147227 */ /* 0x000fe200078e00ff */
[----:B------:R-:W-:-:S03]  /*0f50*/  LEA R13, R11, R13, 0x3 ;  /* 0x0000000d0b0d7211 */ /* 0x000fc600078e18ff */
[----:B------:R-:W-:Y:S02]  /*0f60*/  IMAD.MOV R22, RZ, RZ, -R20 ;  /* 0x000000ffff167224 */ /* 0x000fe400078e0a14 */
[----:B------:R-:W-:Y:S02]  /*0f70*/  IMAD R29, R24, UR10, R29 ;  /* 0x0000000a181d7c24 */ /* 0x000fe4000f8e021d */
[----:B------:R-:W-:Y:S02]  /*0f80*/  IMAD R22, R8, R22, R27 ;  /* 0x0000001608167224 */ /* 0x000fe400078e021b */
[C---:B--2---:R-:W-:Y:S02]  /*0f90*/  IMAD R29, R10.reuse, UR12, R29 ;  /* 0x0000000c0a1d7c24 */ /* 0x044fe4000f8e021d */
[----:B------:R-:W-:Y:S01]  /*0fa0*/  IMAD R15, R10, UR12, R15 ;  /* 0x0000000c0a0f7c24 */ /* 0x000fe2000f8e020f */
[----:B------:R-:W-:Y:S01]  /*0fb0*/  ISETP.GE.U32.AND P0, PT, R22, R8, PT ;  /* 0x000000081600720c */ /* 0x000fe20003f06070 */
[----:B------:R-:W-:-:S12]  /*0fc0*/  IMAD R23, R10, UR12, R23 ;  /* 0x0000000c0a177c24 */ /* 0x000fd8000f8e0217 */
[----:B------:R-:W-:Y:S01]  /*0fd0*/  @P0 IADD3 R22, -R8, R22, RZ ;  /* 0x0000001608160210 */ /* 0x000fe20007ffe1ff */
[----:B------:R-:W-:-:S03]  /*0fe0*/  @P0 VIADD R20, R20, 0x1 ;  /* 0x0000000114140836 */ /* 0x000fc60000000000 */
[----:B------:R-:W-:-:S13]  /*0ff0*/  ISETP.GE.U32.AND P1, PT, R22, R8, PT ;  /* 0x000000081600720c */ /* 0x000fda0003f26070 */
[----:B------:R-:W-:-:S04]  /*1000*/  @P1 IADD3 R20, R20, 0x1, RZ ;  /* 0x0000000114141810 */ /* 0x000fc80007ffe0ff */
[----:B------:R-:W-:Y:S01]  /*1010*/  SEL R20, R6, R20, !P5 ;  /* 0x0000001406147207 */ /* 0x000fe20006800000 */
[----:B------:R-:W-:-:S04]  /*1020*/  IMAD.MOV R6, RZ, RZ, -R27 ;  /* 0x000000ffff067224 */ /* 0x000fc800078e0a1b */
[----:B------:R-:W-:Y:S01]  /*1030*/  IMAD R25, R12, R6, R25 ;  /* 0x000000060c197224 */ /* 0x000fe200078e0219 */
[----:B------:R-:W-:-:S03]  /*1040*/  IADD3 R6, -R20, RZ, RZ ;  /* 0x000000ff14067210 */ /* 0x000fc60007ffe1ff */
[----:B------:R-:W-:Y:S02]  /*1050*/  IMAD R25, R25, UR9, RZ ;  /* 0x0000000919197c24 */ /* 0x000fe4000f8e02ff */
[----:B------:R-:W-:-:S04]  /*1060*/  IMAD R6, R8, R6, R27 ;  /* 0x0000000608067224 */ /* 0x000fc800078e021b */
[----:B------:R-:W-:Y:S01]  /*1070*/  IMAD R27, R6, UR11, R25 ;  /* 0x0000000b061b7c24 */ /* 0x000fe2000f8e0219 */
[----:B------:R-:W-:Y:S01]  /*1080*/  IADD3 R6, P0, R29, UR14, RZ ;  /* 0x0000000e1d067c10 */ /* 0x000fe2000ff1e0ff */
[----:B------:R-:W-:Y:S02]  /*1090*/  IMAD R29, R21, UR10, R16 ;  /* 0x0000000a151d7c24 */ /* 0x000fe4000f8e0210 */
[----:B------:R-:W-:Y:S02]  /*10a0*/  IMAD R16, R10, UR12, R7 ;  /* 0x0000000c0a107c24 */ /* 0x000fe4000f8e0207 */
[----:B------:R-:W-:Y:S02]  /*10b0*/  IMAD.X R7, RZ, RZ, UR15, P0 ;  /* 0x0000000fff077e24 */ /* 0x000fe400080e06ff */
[----:B------:R-:W-:Y:S01]  /*10c0*/  IMAD R21, R18, UR10, R17 ;  /* 0x0000000a12157c24 */ /* 0x000fe2000f8e0211 */
[----:B------:R-:W-:Y:S01]  /*10d0*/  IADD3 R16, P0, R16, UR14, RZ ;  /* 0x0000000e10107c10 */ /* 0x000fe2000ff1e0ff */
[----:B------:R-:W-:Y:S01]  /*10e0*/  IMAD R27, R20, UR10, R27 ;  /* 0x0000000a141b7c24 */ /* 0x000fe2000f8e021b */
[----:B------:R-:W-:Y:S01]  /*10f0*/  IADD3 R18, P1, R23, UR14, RZ ;  /* 0x0000000e17127c10 */ /* 0x000fe2000ff3e0ff */
[C---:B------:R-:W-:Y:S01]  /*1100*/  IMAD R29, R10.reuse, UR12, R29 ;  /* 0x0000000c0a1d7c24 */ /* 0x040fe2000f8e021d */
[----:B------:R-:W-:Y:S01]  /*1110*/  IADD3.X R17, RZ, UR15, RZ, P0, !PT ;  /* 0x0000000fff117c10 */ /* 0x000fe200087fe4ff */
[----:B------:R-:W-:Y:S01]  /*1120*/  IMAD R25, R19, UR10, R14 ;  /* 0x0000000a13197c24 */ /* 0x000fe2000f8e020e */
[----:B------:R-:W-:Y:S01]  /*1130*/  IADD3 R14, P0, R15, UR14, RZ ;  /* 0x0000000e0f0e7c10 */ /* 0x000fe2000ff1e0ff */
[C---:B------:R-:W-:Y:S01]  /*1140*/  IMAD R21, R10.reuse, UR12, R21 ;  /* 0x0000000c0a157c24 */ /* 0x040fe2000f8e0215 */
[----:B------:R-:W-:Y:S01]  /*1150*/  IADD3.X R19, RZ, UR15, RZ, P1, !PT ;  /* 0x0000000fff137c10 */ /* 0x000fe20008ffe4ff */
[----:B------:R-:W-:-:S02]  /*1160*/  IMAD R25, R10, UR12, R25 ;  /* 0x0000000c0a197c24 */ /* 0x000fc4000f8e0219 */
[----:B------:R-:W-:Y:S02]  /*1170*/  IMAD.X R15, RZ, RZ, UR15, P0 ;  /* 0x0000000fff0f7e24 */ /* 0x000fe400080e06ff */
[----:B------:R-:W-:Y:S01]  /*1180*/  IMAD R27, R10, UR12, R27 ;  /* 0x0000000c0a1b7c24 */ /* 0x000fe2000f8e021b */
[C---:B---3--:R-:W-:Y:S01]  /*1190*/  LOP3.LUT R20, R4.reuse, 0xffff, RZ, 0xc0, !PT ;  /* 0x0000ffff04147812 */ /* 0x048fe200078ec0ff */
[----:B------:R0:W-:Y:S01]  /*11a0*/  STG.E.U8 desc[UR6][R6.64], R4 ;  /* 0x0000000406007986 */ /* 0x0001e2000c101106 */
[----:B------:R-:W-:Y:S02]  /*11b0*/  PRMT R22, R4, 0x7732, RZ ;  /* 0x0000773204167816 */ /* 0x000fe400000000ff */
[----:B------:R-:W-:Y:S02]  /*11c0*/  SHF.R.U32.HI R20, RZ, 0x8, R20 ;  /* 0x00000008ff147819 */ /* 0x000fe40000011614 */
[----:B------:R-:W-:-:S03]  /*11d0*/  SHF.R.U32.HI R23, RZ, 0x8, R22 ;  /* 0x00000008ff177819 */ /* 0x000fc60000011616 */
[----:B------:R1:W-:Y:S01]  /*11e0*/  STG.E.U8 desc[UR6][R16.64], R20 ;  /* 0x0000001410007986 */ /* 0x0003e2000c101106 */
[----:B0-----:R-:W-:Y:S02]  /*11f0*/  IADD3 R6, P2, R29, UR14, RZ ;  /* 0x0000000e1d067c10 */ /* 0x001fe4000ff5e0ff */
[----:B------:R-:W-:-:S03]  /*1200*/  PRMT R4, R4, 0x7632, R4 ;  /* 0x0000763204047816 */ /* 0x000fc60000000004 */
[----:B------:R-:W-:Y:S02]  /*1210*/  IMAD.X R7, RZ, RZ, UR15, P2 ;  /* 0x0000000fff077e24 */ /* 0x000fe400090e06ff */
[----:B------:R0:W-:Y:S01]  /*1220*/  STG.E.U8 desc[UR6][R14.64], R4 ;  /* 0x000000040e007986 */ /* 0x0001e2000c101106 */
[----:B-1----:R-:W-:Y:S02]  /*1230*/  PRMT R17, R5, 0x7732, RZ ;  /* 0x0000773205117816 */ /* 0x002fe400000000ff */
[----:B------:R-:W-:Y:S01]  /*1240*/  IADD3 R16, P0, R21, UR14, RZ ;  /* 0x0000000e15107c10 */ /* 0x000fe2000ff1e0ff */
[----:B------:R1:W-:Y:S01]  /*1250*/  STG.E.U8 desc[UR6][R18.64], R23 ;  /* 0x0000001712007986 */ /* 0x0003e2000c101106 */
[----:B------:R-:W-:Y:S02]  /*1260*/  LOP3.LUT R20, R5, 0xffff, RZ, 0xc0, !PT ;  /* 0x0000ffff05147812 */ /* 0x000fe400078ec0ff */
[----:B------:R-:W-:Y:S01]  /*1270*/  MOV R21, R17 ;  /* 0x0000001100157202 */ /* 0x000fe20000000f00 */
[----:B------:R2:W-:Y:S01]  /*1280*/  STG.E.U8 desc[UR6][R6.64], R5 ;  /* 0x0000000506007986 */ /* 0x0005e2000c101106 */
[----:B------:R-:W-:-:S02]  /*1290*/  IMAD.X R17, RZ, RZ, UR15, P0 ;  /* 0x0000000fff117e24 */ /* 0x000fc400080e06ff */
[----:B------:R-:W-:Y:S02]  /*12a0*/  SHF.R.U32.HI R21, RZ, 0x8, R21 ;  /* 0x00000008ff157819 */ /* 0x000fe40000011615 */
[----:B0-----:R-:W-:Y:S02]  /*12b0*/  IADD3 R14, P1, R25, UR14, RZ ;  /* 0x0000000e190e7c10 */ /* 0x001fe4000ff3e0ff */
[----:B-1----:R-:W-:Y:S01]  /*12c0*/  IADD3 R18, P2, R27, UR14, RZ ;  /* 0x0000000e1b127c10 */ /* 0x002fe2000ff5e0ff */
[----:B------:R-:W-:Y:S01]  /*12d0*/  VIADD R23, R13, 0x8 ;  /* 0x000000080d177836 */ /* 0x000fe20000000000 */
[----:B------:R-:W-:Y:S02]  /*12e0*/  IADD3.X R15, RZ, UR15, RZ, P1, !PT ;  /* 0x0000000fff0f7c10 */ /* 0x000fe40008ffe4ff */
[----:B--2---:R-:W-:Y:S01]  /*12f0*/  PRMT R7, R5, 0x7632, R7 ;  /* 0x0000763205077816 */ /* 0x004fe20000000007 */
[----:B------:R-:W-:Y:S01]  /*1300*/  IMAD.X R19, RZ, RZ, UR15, P2 ;  /* 0x0000000fff137e24 */ /* 0x000fe200090e06ff */
[----:B------:R-:W-:-:S02]  /*1310*/  SHF.R.U32.HI R5, RZ, 0x8, R20 ;  /* 0x00000008ff057819 */ /* 0x000fc40000011614 */
[----:B------:R-:W-:-:S03]  /*1320*/  ISETP.GT.U32.AND P0, PT, R23, R0, PT ;  /* 0x000000001700720c */ /* 0x000fc60003f04070 */
[----:B------:R0:W-:Y:S04]  /*1330*/  STG.E.U8 desc[UR6][R16.64], R5 ;  /* 0x0000000510007986 */ /* 0x0001e8000c101106 */
[----:B------:R0:W-:Y:S04]  /*1340*/  STG.E.U8 desc[UR6][R14.64], R7 ;  /* 0x000000070e007986 */ /* 0x0001e8000c101106 */
[----:B------:R0:W-:Y:S02]  /*1350*/  STG.E.U8 desc[UR6][R18.64], R21 ;  /* 0x0000001512007986 */ /* 0x0001e4000c101106 */
[----:B------:R-:W-:Y:S05]  /*1360*/  @!P0 BRA `(.L_x_426) ;  /* 0xffffffec00ac8947 */ /* 0x000fea000383ffff */
.L_x_425:
[----:B------:R-:W-:Y:S05]  /*1370*/  BSYNC B0 ;  /* 0x0000000000007941 */ /* 0x000fea0003800000 */
.L_x_424:
[----:B------:R-:W-:-:S13]  /*1380*/  ISETP.GT.U32.AND P0, PT, R0, R13, PT ;  /* 0x0000000d0000720c */ /* 0x000fda0003f04070 */
[----:B------:R-:W-:Y:S05]  /*1390*/  @!P0 EXIT ;  /* 0x000000000000894d */ /* 0x000fea0003800000 */
[----:B------:R-:W-:Y:S01]  /*13a0*/  IADD3 R4, R0, -R13, RZ ;  /* 0x8000000d00047210 */ /* 0x000fe20007ffe0ff */
[----:B------:R-:W-:Y:S01]  /*13b0*/  ULDC UR5, c[0x0][0xf70] ;  /* 0x0003dc0000057ab9 */ /* 0x000fe20000000800 */
[----:B------:R-:W-:Y:S01]  /*13c0*/  ULDC UR10, c[0x0][0xf7c] ;  /* 0x0003df00000a7ab9 */ /* 0x000fe20000000800 */
[----:B------:R-:W-:Y:S01]  /*13d0*/  ULDC.64 UR8, c[0x0][0xf68] ;  /* 0x0003da0000087ab9 */ /* 0x000fe20000000a00 */
[----:B0-----:R-:W-:Y:S01]  /*13e0*/  LOP3.LUT P0, R16, R4, 0x3, RZ, 0xc0, !PT ;  /* 0x0000000304107812 */ /* 0x001fe2000780c0ff */
[----:B------:R-:W-:Y:S01]  /*13f0*/  ULDC.64 UR12, c[0x0][0x210] ;  /* 0x00008400000c7ab9 */ /* 0x000fe20000000a00 */
[----:B------:R-:W-:Y:S01]  /*1400*/  BSSY B0, `(.L_x_427) ;  /* 0x0000043000007945 */ /* 0x000fe20003800000 */
[----:B------:R-:W-:-:S10]  /*1410*/  IMAD.MOV.U32 R7, RZ, RZ, R13 ;  /* 0x000000ffff077224 */ /* 0x000fd400078e000d */
        /* <DEDUP_REMOVED lines=8> */
[----:B------:R-:W-:Y:S02]  /*14a0*/  IADD3 R11, RZ, -R8, RZ ;  /* 0x80000008ff0b7210 */ /* 0x000fe40007ffe0ff */
[----:B------:R-:W-:Y:S02]  /*14b0*/  SEL R6, R9, UR4, !P0 ;  /* 0x0000000409067c07 */ /* 0x000fe4000c000000 */
[----:B------:R-:W-:Y:S02]  /*14c0*/  ISETP.NE.U32.AND P0, PT, R8, RZ, PT ;  /* 0x000000ff0800720c */ /* 0x000fe40003f05070 */
[----:B------:R-:W-:Y:S01]  /*14d0*/  ISETP.NE.U32.AND P1, PT, R6, RZ, PT ;  /* 0x000000ff0600720c */ /* 0x000fe20003f25070 */
[----:B------:R-:W1:Y:S01]  /*14e0*/  I2F.U32.RP R12, R6 ;  /* 0x00000006000c7306 */ /* 0x000e620000209000 */
[----:B------:R-:W-:-:S07]  /*14f0*/  IMAD.MOV R17, RZ, RZ, -R6 ;  /* 0x000000ffff117224 */ /* 0x000fce00078e0a06 */
        /* <DEDUP_REMOVED lines=10> */
[----:B-----5:R-:W-:-:S04]  /*15a0*/  IMAD R7, R17, R15, RZ ;  /* 0x0000000f11077224 */ /* 0x020fc800078e02ff */
[----:B------:R-:W-:Y:S01]  /*15b0*/  IMAD.HI.U32 R11, R15, R7, R14 ;  /* 0x000000070f0b7227 */ /* 0x000fe200078e000e */
[----:B------:R-:W-:Y:S02]  /*15c0*/  MOV R7, R13 ;  /* 0x0000000d00077202 */ /* 0x000fe40000000f00 */
[----:B------:R-:W-:Y:S02]  /*15d0*/  LOP3.LUT R15, RZ, R8, RZ, 0x33, !PT ;  /* 0x00000008ff0f7212 */ /* 0x000fe400078e33ff */
[----:B------:R-:W-:-:S07]  /*15e0*/  LOP3.LUT R14, RZ, R6, RZ, 0x33, !PT ;  /* 0x00000006ff0e7212 */ /* 0x000fce00078e33ff */
.L_x_429:
[----:B0--3--:R-:W-:-:S05]  /*15f0*/  IADD3 R4, P2, R2, R7, RZ ;  /* 0x0000000702047210 */ /* 0x009fca0007f5e0ff */
[----:B------:R-:W-:-:S05]  /*1600*/  IMAD.X R5, RZ, RZ, R3, P2 ;  /* 0x000000ffff057224 */ /* 0x000fca00010e0603 */
[----:B------:R0:W3:Y:S01]  /*1610*/  LDG.E.U8 R17, desc[UR6][R4.64] ;  /* 0x0000000604117981 */ /* 0x0000e2000c1e1100 */
        /* <DEDUP_REMOVED lines=26> */
[----:B------:R-:W-:-:S04]  /*17c0*/  IMAD R21, R21, UR8, R4 ;  /* 0x0000000815157c24 */ /* 0x000fc8000f8e0204 */
[----:B--2---:R-:W-:-:S05]  /*17d0*/  IMAD R21, R10, UR10, R21 ;  /* 0x0000000a0a157c24 */ /* 0x004fca000f8e0215 */
[----:B------:R-:W-:-:S04]  /*17e0*/  IADD3 R4, P2, R21, UR12, RZ ;  /* 0x0000000c15047c10 */ /* 0x000fc8000ff5e0ff */
[----:B------:R-:W-:Y:S02]  /*17f0*/  IADD3.X R5, RZ, UR13, RZ, P2, !PT ;  /* 0x0000000dff057c10 */ /* 0x000fe400097fe4ff */
[----:B------:R-:W-:-:S03]  /*1800*/  ISETP.NE.AND P2, PT, R16, RZ, PT ;  /* 0x000000ff1000720c */ /* 0x000fc60003f45270 */
[----:B---3--:R0:W-:Y:S10]  /*1810*/  STG.E.U8 desc[UR6][R4.64], R17 ;  /* 0x0000001104007986 */ /* 0x0081f4000c101106 */
[----:B------:R-:W-:Y:S05]  /*1820*/  @P2 BRA `(.L_x_429) ;  /* 0xfffffffc00702947 */ /* 0x000fea000383ffff */
.L_x_428:
[----:B------:R-:W-:Y:S05]  /*1830*/  BSYNC B0 ;  /* 0x0000000000007941 */ /* 0x000fea0003800000 */
.L_x_427:
[----:B0-----:R-:W-:-:S05]  /*1840*/  LOP3.LUT R5, RZ, R13, RZ, 0x33, !PT ;  /* 0x0000000dff057212 */ /* 0x001fca00078e33ff */
[----:B------:R-:W-:-:S05]  /*1850*/  IMAD.IADD R5, R0, 0x1, R5 ;  /* 0x0000000100057824 */ /* 0x000fca00078e0205 */
[----:B------:R-:W-:-:S13]  /*1860*/  ISETP.GE.U32.AND P0, PT, R5, 0x3, PT ;  /* 0x000000030500780c */ /* 0x000fda0003f06070 */
[----:B------:R-:W-:Y:S05]  /*1870*/  @!P0 EXIT ;  /* 0x000000000000894d */ /* 0x000fea0003800000 */
[----:B------:R-:W0:Y:S01]  /*1880*/  LDC R5, c[0x0][0xf78] ;  /* 0x0003de00ff057b82 */ /* 0x000e220000000800 */
[----:B------:R-:W-:Y:S01]  /*1890*/  ULDC UR4, c[0x0][0xf70] ;  /* 0x0003dc0000047ab9 */ /* 0x000fe20000000800 */
[----:B------:R-:W-:Y:S01]  /*18a0*/  ULDC UR5, c[0x0][0xf7c] ;  /* 0x0003df0000057ab9 */ /* 0x000fe20000000800 */
[----:B------:R-:W-:Y:S01]  /*18b0*/  ULDC.64 UR8, c[0x0][0xf68] ;  /* 0x0003da0000087ab9 */ /* 0x000fe20000000a00 */
[----:B------:R-:W-:-:S04]  /*18c0*/  ULDC.64 UR10, c[0x0][0x210] ;  /* 0x00008400000a7ab9 */ /* 0x000fc80000000a00 */
[----:B------:R-:W1:Y:S01]  /*18d0*/  LDC R4, c[0x0][0xf60] ;  /* 0x0003d800ff047b82 */ /* 0x000e620000000800 */
[C---:B0-----:R-:W-:Y:S02]  /*18e0*/  ISETP.NE.AND P1, PT, R5.reuse, 0x1, PT ;  /* 0x000000010500780c */ /* 0x041fe40003f25270 */
[----:B------:R-:W-:-:S04]  /*18f0*/  ISETP.NE.AND P0, PT, R5, 0x2, PT ;  /* 0x000000020500780c */ /* 0x000fc80003f05270 */
[----:B-1----:R-:W-:-:S04]  /*1900*/  SEL R4, R9, R4, !P0 ;  /* 0x0000000409047207 */ /* 0x002fc80004000000 */
[----:B------:R-:W0:Y:S03]  /*1910*/  I2F.U32.RP R5, R4 ;  /* 0x0000000400057306 */ /* 0x000e260000209000 */
[----:B------:R-:W1:Y:S01]  /*1920*/  @P1 LDC R9, c[0x0][0xf5c] ;  /* 0x0003d700ff091b82 */ /* 0x000e620000000800 */
[----:B------:R-:W-:Y:S02]  /*1930*/  IADD3 R11, RZ, -R4, RZ ;  /* 0x80000004ff0b7210 */ /* 0x000fe40007ffe0ff */
[----:B------:R-:W-:Y:S02]  /*1940*/  ISETP.NE.U32.AND P0, PT, R4, RZ, PT ;  /* 0x000000ff0400720c */ /* 0x000fe40003f05070 */
[----:B0-----:R-:W0:Y:S08]  /*1950*/  MUFU.RCP R5, R5 ;  /* 0x0000000500057308 */ /* 0x001e300000001000 */
[----:B-1----:R-:W1:Y:S01]  /*1960*/  I2F.U32.RP R6, R9 ;  /* 0x0000000900067306 */ /* 0x002e620000209000 */
[----:B------:R-:W-:Y:S01]  /*1970*/  ISETP.NE.U32.AND P1, PT, R9, RZ, PT ;  /* 0x000000ff0900720c */ /* 0x000fe20003f25070 */
[----:B0-----:R-:W-:Y:S01]  /*1980*/  VIADD R14, R5, 0xffffffe ;  /* 0x0ffffffe050e7836 */ /* 0x001fe20000000000 */
[----:B------:R-:W-:-:S05]  /*1990*/  LOP3.LUT R5, RZ, R9, RZ, 0x33, !PT ;  /* 0x00000009ff057212 */ /* 0x000fca00078e33ff */
[----:B------:R0:W4:Y:S08]  /*19a0*/  F2I.FTZ.U32.TRUNC.NTZ R15, R14 ;  /* 0x0000000e000f7305 */ /* 0x000130000021f000 */
[----:B-1----:R-:W1:Y:S01]  /*19b0*/  MUFU.RCP R6, R6 ;  /* 0x0000000600067308 */ /* 0x002e620000001000 */
[----:B0-----:R-:W-:Y:S01]  /*19c0*/  HFMA2.MMA R14, -RZ, RZ, 0, 0 ;  /* 0x00000000ff0e7435 */ /* 0x001fe200000001ff */
[----:B----4-:R-:W-:Y:S01]  /*19d0*/  IMAD R11, R11, R15, RZ ;  /* 0x0000000f0b0b7224 */ /* 0x010fe200078e02ff */
[----:B-1----:R-:W-:-:S08]  /*19e0*/  IADD3 R12, R6, 0xffffffe, RZ ;  /* 0x0ffffffe060c7810 */ /* 0x002fd00007ffe0ff */
[----:B------:R-:W-:Y:S01]  /*19f0*/  IMAD.HI.U32 R6, R15, R11, R14 ;  /* 0x0000000b0f067227 */ /* 0x000fe200078e000e */
[----:B------:R-:W-:Y:S01]  /*1a00*/  LOP3.LUT R11, RZ, R4, RZ, 0x33, !PT ;  /* 0x00000004ff0b7212 */ /* 0x000fe200078e33ff */
[----:B------:R0:W1:Y:S02]  /*1a10*/  F2I.FTZ.U32.TRUNC.NTZ R13, R12 ;  /* 0x0000000c000d7305 */ /* 0x000064000021f000 */
[----:B0-----:R-:W-:Y:S02]  /*1a20*/  IMAD.MOV.U32 R12, RZ, RZ, RZ ;  /* 0x000000ffff0c7224 */ /* 0x001fe400078e00ff */
[----:B-1----:R-:W-:-:S04]  /*1a30*/  IMAD R8, R9, R13, RZ ;  /* 0x0000000d09087224 */ /* 0x002fc800078e02ff */
[----:B------:R-:W-:-:S04]  /*1a40*/  IMAD.MOV R17, RZ, RZ, -R8 ;  /* 0x000000ffff117224 */ /* 0x000fc800078e0a08 */
[----:B------:R-:W-:-:S07]  /*1a50*/  IMAD.HI.U32 R8, R13, R17, R12 ;  /* 0x000000110d087227 */ /* 0x000fce00078e000c */
.L_x_430:
[----:B0--3--:R-:W-:-:S04]  /*1a60*/  IADD3 R12, P2, R2, R7, RZ ;  /* 0x00000007020c7210 */ /* 0x009fc80007f5e0ff */
[----:B------:R-:W-:-:S05]  /*1a70*/  IADD3.X R13, RZ, R3, RZ, P2, !PT ;  /* 0x00000003ff0d7210 */ /* 0x000fca00017fe4ff */
[----:B------:R0:W3:Y:S01]  /*1a80*/  LDG.E.U8 R12, desc[UR6][R12.64] ;  /* 0x000000060c0c7981 */ /* 0x0000e2000c1e1100 */
        /* <DEDUP_REMOVED lines=12> */
[--C-:B------:R-:W-:Y:S02]  /*1b50*/  IMAD R18, R9, R13, R14.reuse ;  /* 0x0000000d09127224 */ /* 0x100fe400078e020e */
[----:B------:R-:W-:-:S03]  /*1b60*/  IMAD.MOV R13, RZ, RZ, -R14 ;  /* 0x000000ffff0d7224 */ /* 0x000fc600078e0a0e */
[----:B------:R-:W-:Y:S01]  /*1b70*/  ISETP.GE.U32.AND P2, PT, R18, R9, PT ;  /* 0x000000091200720c */ /* 0x000fe20003f46070 */
[----:B------:R-:W-:-:S04]  /*1b80*/  IMAD R13, R4, R13, R7 ;  /* 0x0000000d040d7224 */ /* 0x000fc800078e0207 */
[----:B------:R-:W-:-:S08]  /*1b90*/  IMAD R13, R13, UR4, RZ ;  /* 0x000000040d0d7c24 */ /* 0x000fd0000f8e02ff */
[----:B------:R-:W-:Y:S01]  /*1ba0*/  @P2 IADD3 R18, -R9, R18, RZ ;  /* 0x0000001209122210 */ /* 0x000fe20007ffe1ff */
[----:B------:R-:W-:-:S03]  /*1bb0*/  @P2 VIADD R16, R16, 0x1 ;  /* 0x0000000110102836 */ /* 0x000fc60000000000 */
[----:B------:R-:W-:-:S13]  /*1bc0*/  ISETP.GE.U32.AND P3, PT, R18, R9, PT ;  /* 0x000000091200720c */ /* 0x000fda0003f66070 */
[----:B------:R-:W-:-:S04]  /*1bd0*/  @P3 IADD3 R16, R16, 0x1, RZ ;  /* 0x0000000110103810 */ /* 0x000fc80007ffe0ff */
[----:B------:R-:W-:-:S04]  /*1be0*/  SEL R16, R5, R16, !P1 ;  /* 0x0000001005107207 */ /* 0x000fc80004800000 */
[----:B------:R-:W-:-:S05]  /*1bf0*/  IADD3 R15, -R16, RZ, RZ ;  /* 0x000000ff100f7210 */ /* 0x000fca0007ffe1ff */
        /* <DEDUP_REMOVED lines=19> */
[----:B-1----:R-:W-:Y:S01]  /*1d30*/  IADD3 R15, -R18, RZ, RZ ;  /* 0x000000ff120f7210 */ /* 0x002fe20007ffe1ff */
[----:B0-----:R-:W-:-:S05]  /*1d40*/  IMAD.HI.U32 R12, R8, R18, RZ ;  /* 0x00000012080c7227 */ /* 0x001fca00078e00ff */
        /* <DEDUP_REMOVED lines=8> */
[----:B------:R-:W-:-:S04]  /*1dd0*/  IMAD R12, R4, R15, R19 ;  /* 0x0000000f040c7224 */ /* 0x000fc800078e0213 */
[----:B------:R-:W-:Y:S02]  /*1de0*/  IMAD.MOV R15, RZ, RZ, -R13 ;  /* 0x000000ffff0f7224 */ /* 0x000fe400078e0a0d */
[----:B------:R-:W-:Y:S02]  /*1df0*/  IMAD R12, R12, UR4, RZ ;  /* 0x000000040c0c7c24 */ /* 0x000fe4000f8e02ff */
[----:B------:R-:W-:-:S04]  /*1e00*/  IMAD R15, R9, R15, R18 ;  /* 0x0000000f090f7224 */ /* 0x000fc800078e0212 */
[----:B------:R-:W-:Y:S01]  /*1e10*/  IMAD R12, R15, UR9, R12 ;  /* 0x000000090f0c7c24 */ /* 0x000fe2000f8e020c */
[----:B------:R-:W-:-:S03]  /*1e20*/  IADD3 R15, R7, 0x2, RZ ;  /* 0x00000002070f7810 */ /* 0x000fc60007ffe0ff */
[----:B------:R-:W-:Y:S01]  /*1e30*/  IMAD R13, R13, UR8, R12 ;  /* 0x000000080d0d7c24 */ /* 0x000fe2000f8e020c */
[----:B------:R-:W-:-:S03]  /*1e40*/  IADD3 R12, P3, R2, R15, RZ ;  /* 0x0000000f020c7210 */ /* 0x000fc60007f7e0ff */
[----:B------:R-:W-:-:S05]  /*1e50*/  IMAD R13, R10, UR5, R13 ;  /* 0x000000050a0d7c24 */ /* 0x000fca000f8e020d */
[----:B------:R-:W-:Y:S01]  /*1e60*/  IADD3 R16, P2, R13, UR10, RZ ;  /* 0x0000000a0d107c10 */ /* 0x000fe2000ff5e0ff */
[----:B------:R-:W-:-:S03]  /*1e70*/  IMAD.X R13, RZ, RZ, R3, P3 ;  /* 0x000000ffff0d7224 */ /* 0x000fc600018e0603 */
[----:B------:R-:W-:-:S05]  /*1e80*/  IADD3.X R17, RZ, UR11, RZ, P2, !PT ;  /* 0x0000000bff117c10 */ /* 0x000fca00097fe4ff */
[----:B--2---:R0:W-:Y:S04]  /*1e90*/  STG.E.U8 desc[UR6][R16.64], R14 ;  /* 0x0000000e10007986 */ /* 0x0041e8000c101106 */
[----:B------:R1:W2:Y:S01]  /*1ea0*/  LDG.E.U8 R12, desc[UR6][R12.64] ;  /* 0x000000060c0c7981 */ /* 0x0002a2000c1e1100 */
        /* <DEDUP_REMOVED lines=10> */
[----:B------:R-:W-:Y:S02]  /*1f50*/  IMAD.MOV R16, RZ, RZ, -R14 ;  /* 0x000000ffff107224 */ /* 0x000fe400078e0a0e */
[--C-:B-1----:R-:W-:Y:S02]  /*1f60*/  IMAD.MOV R13, RZ, RZ, -R18.reuse ;  /* 0x000000ffff0d7224 */ /* 0x102fe400078e0a12 */
        /* <DEDUP_REMOVED lines=11> */
[----:B------:R-:W-:Y:S02]  /*2020*/  VIADD R13, R7, 0x3 ;  /* 0x00000003070d7836 */ /* 0x000fe40000000000 */
[----:B------:R-:W-:-:S04]  /*2030*/  IMAD R15, R18, UR9, R15 ;  /* 0x00000009120f7c24 */ /* 0x000fc8000f8e020f */
[----:B------:R-:W-:Y:S01]  /*2040*/  IMAD R15, R14, UR8, R15 ;  /* 0x000000080e0f7c24 */ /* 0x000fe2000f8e020f */
[----:B------:R-:W-:-:S03]  /*2050*/  IADD3 R14, P3, R2, R13, RZ ;  /* 0x0000000d020e7210 */ /* 0x000fc60007f7e0ff */
[----:B------:R-:W-:-:S05]  /*2060*/  IMAD R15, R10, UR5, R15 ;  /* 0x000000050a0f7c24 */ /* 0x000fca000f8e020f */
[----:B------:R-:W-:Y:S02]  /*2070*/  IADD3 R16, P2, R15, UR10, RZ ;  /* 0x0000000a0f107c10 */ /* 0x000fe4000ff5e0ff */
[----:B------:R-:W-:Y:S02]  /*2080*/  IADD3.X R15, RZ, R3, RZ, P3, !PT ;  /* 0x00000003ff0f7210 */ /* 0x000fe40001ffe4ff */
[----:B------:R-:W-:Y:S01]  /*2090*/  IADD3.X R17, RZ, UR11, RZ, P2, !PT ;  /* 0x0000000bff117c10 */ /* 0x000fe200097fe4ff */
[----:B------:R-:W-:-:S04]  /*20a0*/  IMAD.HI.U32 R18, R6, R13, RZ ;  /* 0x0000000d06127227 */ /* 0x000fc800078e00ff */
[----:B--2---:R0:W-:Y:S04]  /*20b0*/  STG.E.U8 desc[UR6][R16.64], R12 ;  /* 0x0000000c10007986 */ /* 0x0041e8000c101106 */
[----:B------:R1:W2:Y:S01]  /*20c0*/  LDG.E.U8 R14, desc[UR6][R14.64] ;  /* 0x000000060e0e7981 */ /* 0x0002a2000c1e1100 */
[----:B------:R-:W-:Y:S01]  /*20d0*/  IMAD.MOV R19, RZ, RZ, -R18 ;  /* 0x000000ffff137224 */ /* 0x000fe200078e0a12 */
[----:B------:R-:W-:-:S03]  /*20e0*/  IADD3 R7, R7, 0x4, RZ ;  /* 0x0000000407077810 */ /* 0x000fc60007ffe0ff */
        /* <DEDUP_REMOVED lines=30> */
.L_x_431:
        /* <DEDUP_REMOVED lines=11> */
.L_x_1067:


//--------------------- .text._ZN2at6native40_GLOBAL__N__2351210d_8_Shape_cu_49f7391c35CatArrayBatchedCopy_alignedK_contigINS1_10OpaqueTypeILj1EEEjLi3ELi64ELi64ELi16EEEvPT_NS1_25CatArrInputTensorMetadataIS5_T0_XT2_EXT3_EEENS1_16TensorSizeStrideIS8_Lj4EEEiS8_ --------------------------
	.section	.text._ZN2at6native40_GLOBAL__N__2351210d_8_Shape_cu_49f7391c35CatArrayBatchedCopy_alignedK_contigINS1_10OpaqueTypeILj1EEEjLi3ELi64ELi64ELi16EEEvPT_NS1_25CatArrInputTensorMetadataIS5_T0_XT2_EXT3_EEENS1_16TensorSizeStrideIS8_Lj4EEEiS8_,"ax",@progbits
	.align	128
.text._ZN2at6native40_GLOBAL__N__2351210d_8_Shape_cu_49f7391c35CatArrayBatchedCopy_alignedK_contigINS1_10OpaqueTypeILj1EEEjLi3ELi64ELi64ELi16EEEvPT_NS1_25CatArrInputTensorMetadataIS5_T0_XT2_EXT3_EEENS1_16TensorSizeStrideIS8_Lj4EEEiS8_:
        .type           _ZN2at6native40_GLOBAL__N__2351210d_8_Shape_cu_49f7391c35CatArrayBatchedCopy_alignedK_contigINS1_10OpaqueTypeILj1EEEjLi3ELi64ELi64ELi16EEEvPT_NS1_25CatArrInputTensorMetadataIS5_T0_XT2_EXT3_EEENS1_16TensorSizeStrideIS8_Lj4EEEiS8_,@function
        .size           _ZN2at6native40_GLOBAL__N__2351210d_8_Shape_cu_49f7391c35CatArrayBatchedCopy_alignedK_contigINS1_10OpaqueTypeILj1EEEjLi3ELi64ELi64ELi16EEEvPT_NS1_25CatArrInputTensorMetadataIS5_T0_XT2_EXT3_EEENS1_16TensorSizeStrideIS8_Lj4EEEiS8_,(.L_x_1068 - _ZN2at6native40_GLOBAL__N__2351210d_8_Shape_cu_49f7391c35CatArrayBatchedCopy_alignedK_contigINS1_10OpaqueTypeILj1EEEjLi3ELi64ELi64ELi16EEEvPT_NS1_25CatArrInputTensorMetadataIS5_T0_XT2_EXT3_EEENS1_16TensorSizeStrideIS8_Lj4EEEiS8_)
        .other          _ZN2at6native40_GLOBAL__N__2351210d_8_Shape_cu_49f7391c35CatArrayBatchedCopy_alignedK_contigINS1_10OpaqueTypeILj1EEEjLi3ELi64ELi64ELi16EEEvPT_NS1_25CatArrInputTensorMetadataIS5_T0_XT2_EXT3_EEENS1_16TensorSizeStrideIS8_Lj4EEEiS8_,@"STO_CUDA_ENTRY STV_DEFAULT"
_ZN2at6native40_GLOBAL__N__2351210d_8_Shape_cu_49f7391c35CatArrayBatchedCopy_alignedK_contigINS1_10OpaqueTypeILj1EEEjLi3ELi64ELi64ELi16EEEvPT_NS1_25CatArrInputTensorMetadataIS5_T0_XT2_EXT3_EEENS1_16TensorSizeStrideIS8_Lj4EEEiS8_:
        /* <DEDUP_REMOVED lines=34> */
.L_x_434:
[----:B0-----:R-:W0:Y:S01]  /*0220*/  I2F.U32.RP R6, R18 ;  /* 0x0000001200067306 */ /* 0x001e220000209000 */
[-C--:B------:R-:W-:Y:S01]  /*0230*/  IADD3 R7, RZ, -R18.reuse, RZ ;  /* 0x80000012ff077210 */ /* 0x080fe20007ffe0ff */
[C---:B------:R-:W-:Y:S01]  /*0240*/  VIADD R24, R19.reuse, 0x2 ;  /* 0x0000000213187836 */ /* 0x040fe20000000000 */
[C---:B------:R-:W-:Y:S01]  /*0250*/  IADD3 R12, R19.reuse, 0x1, RZ ;  /* 0x00000001130c7810 */ /* 0x040fe20007ffe0ff */
[----:B------:R-:W-:Y:S01]  /*0260*/  IMAD.MOV R33, RZ, RZ, -R14 ;  /* 0x000000ffff217224 */ /* 0x000fe200078e0a0e */
[----:B------:R-:W-:Y:S02]  /*0270*/  IADD3 R25, R19, 0x4, RZ ;  /* 0x0000000413197810 */ /* 0x000fe40007ffe0ff */
[----:B------:R-:W-:Y:S01]  /*0280*/  ISETP.NE.U32.AND P1, PT, R18, RZ, PT ;  /* 0x000000ff1200720c */ /* 0x000fe20003f25070 */
[----:B------:R-:W1:Y:S01]  /*0290*/  I2F.U32.RP R8, R14 ;  /* 0x0000000e00087306 */ /* 0x000e620000209000 */
[----:B------:R-:W-:-:S07]  /*02a0*/  LOP3.LUT R10, RZ, R18, RZ, 0x33, !PT ;  /* 0x00000012ff0a7212 */ /* 0x000fce00078e33ff */
[----:B0-----:R-:W0:Y:S08]  /*02b0*/  MUFU.RCP R6, R6 ;  /* 0x0000000600067308 */ /* 0x001e300000001000 */
[----:B-1----:R-:W1:Y:S01]  /*02c0*/  MUFU.RCP R8, R8 ;  /* 0x0000000800087308 */ /* 0x002e620000001000 */
[----:B0-----:R-:W-:-:S07]  /*02d0*/  VIADD R4, R6, 0xffffffe ;  /* 0x0ffffffe06047836 */ /* 0x001fce0000000000 */
[----:B------:R0:W4:Y:S01]  /*02e0*/  F2I.FTZ.U32.TRUNC.NTZ R5, R4 ;  /* 0x0000000400057305 */ /* 0x000122000021f000 */
[----:B-1----:R-:W-:Y:S01]  /*02f0*/  IADD3 R6, R8, 0xffffffe, RZ ;  /* 0x0ffffffe08067810 */ /* 0x002fe20007ffe0ff */
[----:B------:R-:W-:Y:S02]  /*0300*/  VIADD R8, R19, 0x3 ;  /* 0x0000000313087836 */ /* 0x000fe40000000000 */
[----:B0-----:R-:W-:Y:S02]  /*0310*/  IMAD.MOV.U32 R4, RZ, RZ, RZ ;  /* 0x000000ffff047224 */ /* 0x001fe400078e00ff */
[----:B----4-:R-:W-:-:S04]  /*0320*/  IMAD R7, R7, R5, RZ ;  /* 0x0000000507077224 */ /* 0x010fc800078e02ff */
[----:B------:R-:W-:Y:S01]  /*0330*/  IMAD.HI.U32 R5, R5, R7, R4 ;  /* 0x0000000705057227 */ /* 0x000fe200078e0004 */
[----:B------:R-:W-:Y:S01]  /*0340*/  IADD3 R4, R19, 0x5, RZ ;  /* 0x0000000513047810 */ /* 0x000fe20007ffe0ff */
[----:B------:R-:W0:Y:S04]  /*0350*/  F2I.FTZ.U32.TRUNC.NTZ R7, R6 ;  /* 0x0000000600077305 */ /* 0x000e28000021f000 */
[----:B------:R-:W-:-:S04]  /*0360*/  IMAD.HI.U32 R23, R5, R12, RZ ;  /* 0x0000000c05177227 */ /* 0x000fc800078e00ff */
[----:B------:R-:W-:Y:S01]  /*0370*/  IMAD.HI.U32 R29, R5, R24, RZ ;  /* 0x00000018051d7227 */ /* 0x000fe200078e00ff */
[----:B------:R-:W-:-:S03]  /*0380*/  IADD3 R9, -R23, RZ, RZ ;  /* 0x000000ff17097210 */ /* 0x000fc60007ffe1ff */
[----:B------:R-:W-:Y:S02]  /*0390*/  IMAD.MOV R11, RZ, RZ, -R29 ;  /* 0x000000ffff0b7224 */ /* 0x000fe400078e0a1d */
[C---:B------:R-:W-:Y:S02]  /*03a0*/  IMAD R9, R18.reuse, R9, R12 ;  /* 0x0000000912097224 */ /* 0x040fe400078e020c */
[----:B------:R-:W-:Y:S02]  /*03b0*/  IMAD R11, R18, R11, R24 ;  /* 0x0000000b120b7224 */ /* 0x000fe400078e0218 */
[----:B------:R-:W-:Y:S01]  /*03c0*/  IMAD.HI.U32 R21, R5, R8, RZ ;  /* 0x0000000805157227 */ /* 0x000fe200078e00ff */
[-C--:B------:R-:W-:Y:S02]  /*03d0*/  ISETP.GE.U32.AND P0, PT, R9, R18.reuse, PT ;  /* 0x000000120900720c */ /* 0x080fe40003f06070 */
[----:B------:R-:W-:Y:S01]  /*03e0*/  ISETP.GE.U32.AND P3, PT, R11, R18, PT ;  /* 0x000000120b00720c */ /* 0x000fe20003f66070 */
[----:B0-----:R-:W-:-:S02]  /*03f0*/  IMAD R33, R33, R7, RZ ;  /* 0x0000000721217224 */ /* 0x001fc400078e02ff */
[----:B------:R-:W-:-:S04]  /*0400*/  IMAD.MOV.U32 R6, RZ, RZ, RZ ;  /* 0x000000ffff067224 */ /* 0x000fc800078e00ff */
[----:B------:R-:W-:-:S04]  /*0410*/  IMAD.HI.U32 R33, R7, R33, R6 ;  /* 0x0000002107217227 */ /* 0x000fc800078e0006 */
[C---:B------:R-:W-:Y:S01]  /*0420*/  @P0 IADD3 R9, -R18.reuse, R9, RZ ;  /* 0x0000000912090210 */ /* 0x040fe20007ffe1ff */
[----:B------:R-:W-:Y:S01]  /*0430*/  @P0 VIADD R23, R23, 0x1 ;  /* 0x0000000117170836 */ /* 0x000fe20000000000 */
[----:B------:R-:W-:Y:S01]  /*0440*/  @P3 IADD3 R11, -R18, R11, RZ ;  /* 0x0000000b120b3210 */ /* 0x000fe20007ffe1ff */
[----:B------:R-:W-:Y:S01]  /*0450*/  IMAD.HI.U32 R7, R5, R4, RZ ;  /* 0x0000000405077227 */ /* 0x000fe200078e00ff */
[-C--:B------:R-:W-:Y:S02]  /*0460*/  ISETP.GE.U32.AND P2, PT, R9, R18.reuse, PT ;  /* 0x000000120900720c */ /* 0x080fe40003f46070 */
[----:B------:R-:W-:Y:S01]  /*0470*/  ISETP.GE.U32.AND P4, PT, R11, R18, PT ;  /* 0x000000120b00720c */ /* 0x000fe20003f86070 */
[----:B------:R-:W-:Y:S01]  /*0480*/  IMAD.MOV R9, RZ, RZ, -R21 ;  /* 0x000000ffff097224 */ /* 0x000fe200078e0a15 */
[----:B------:R-:W-:Y:S01]  /*0490*/  @P3 IADD3 R29, R29, 0x1, RZ ;  /* 0x000000011d1d3810 */ /* 0x000fe20007ffe0ff */
[----:B------:R-:W-:-:S04]  /*04a0*/  IMAD.HI.U32 R11, R5, R25, RZ ;  /* 0x00000019050b7227 */ /* 0x000fc800078e00ff */
[C---:B------:R-:W-:Y:S02]  /*04b0*/  IMAD R9, R18.reuse, R9, R8 ;  /* 0x0000000912097224 */ /* 0x040fe400078e0208 */
[----:B------:R-:W-:Y:S02]  /*04c0*/  IMAD.MOV R31, RZ, RZ, -R11 ;  /* 0x000000ffff1f7224 */ /* 0x000fe400078e0a0b */
[----:B------:R-:W-:Y:S01]  /*04d0*/  @P2 IADD3 R23, R23, 0x1, RZ ;  /* 0x0000000117172810 */ /* 0x000fe20007ffe0ff */
[----:B------:R-:W-:Y:S01]  /*04e0*/  IMAD.MOV R35, RZ, RZ, -R7 ;  /* 0x000000ffff237224 */ /* 0x000fe200078e0a07 */
[----:B------:R-:W-:Y:S01]  /*04f0*/  ISETP.GE.U32.AND P5, PT, R9, R18, PT ;  /* 0x000000120900720c */ /* 0x000fe20003fa6070 */
[----:B------:R-:W-:Y:S01]  /*0500*/  IMAD R31, R18, R31, R25 ;  /* 0x0000001f121f7224 */ /* 0x000fe200078e0219 */
[----:B------:R-:W-:Y:S01]  /*0510*/  SEL R23, R10, R23, !P1 ;  /* 0x000000170a177207 */ /* 0x000fe20004800000 */
[----:B------:R-:W-:Y:S01]  /*0520*/  IMAD R35, R18, R35, R4 ;  /* 0x0000002312237224 */ /* 0x000fe200078e0204 */
[----:B------:R-:W-:-:S02]  /*0530*/  @P4 IADD3 R29, R29, 0x1, RZ ;  /* 0x000000011d1d4810 */ /* 0x000fc40007ffe0ff */
[-C--:B------:R-:W-:Y:S01]  /*0540*/  ISETP.GE.U32.AND P2, PT, R31, R18.reuse, PT ;  /* 0x000000121f00720c */ /* 0x080fe20003f46070 */
[----:B------:R-:W-:Y:S01]  /*0550*/  IMAD.HI.U32 R22, R33, R23, RZ ;  /* 0x0000001721167227 */ /* 0x000fe200078e00ff */
[-C--:B------:R-:W-:Y:S02]  /*0560*/  ISETP.GE.U32.AND P4, PT, R35, R18.reuse, PT ;  /* 0x000000122300720c */ /* 0x080fe40003f86070 */
[----:B------:R-:W-:Y:S01]  /*0570*/  SEL R29, R10, R29, !P1 ;  /* 0x0000001d0a1d7207 */ /* 0x000fe20004800000 */
[----:B------:R-:W-:Y:S02]  /*0580*/  IMAD.MOV R13, RZ, RZ, -R22 ;  /* 0x000000ffff0d7224 */ /* 0x000fe400078e0a16 */
[----:B------:R-:W-:Y:S01]  /*0590*/  @P5 IADD3 R9, -R18, R9, RZ ;  /* 0x0000000912095210 */ /* 0x000fe20007ffe1ff */
[----:B------:R-:W-:Y:S02]  /*05a0*/  @P5 VIADD R21, R21, 0x1 ;  /* 0x0000000115155836 */ /* 0x000fe40000000000 */
[----:B------:R-:W-:Y:S01]  /*05b0*/  IMAD R13, R14, R13, R23 ;  /* 0x0000000d0e0d7224 */ /* 0x000fe200078e0217 */
[----:B------:R-:W-:Y:S01]  /*05c0*/  ISETP.GE.U32.AND P3, PT, R9, R18, PT ;  /* 0x000000120900720c */ /* 0x000fe20003f66070 */
[----:B------:R-:W-:Y:S01]  /*05d0*/  IMAD.HI.U32 R37, R33, R29, RZ ;  /* 0x0000001d21257227 */ /* 0x000fe200078e00ff */
[----:B------:R-:W-:-:S02]  /*05e0*/  @P2 IADD3 R31, -R18, R31, RZ ;  /* 0x0000001f121f2210 */ /* 0x000fc40007ffe1ff */
[----:B------:R-:W-:Y:S01]  /*05f0*/  ISETP.GE.U32.AND P0, PT, R13, R14, PT ;  /* 0x0000000e0d00720c */ /* 0x000fe20003f06070 */
[----:B------:R-:W-:Y:S01]  /*0600*/  IMAD.MOV R27, RZ, RZ, -R37 ;  /* 0x000000ffff1b7224 */ /* 0x000fe200078e0a25 */
[----:B------:R-:W-:Y:S01]  /*0610*/  @P4 IADD3 R35, -R18, R35, RZ ;  /* 0x0000002312234210 */ /* 0x000fe20007ffe1ff */
[----:B------:R-:W-:Y:S01]  /*0620*/  @P4 VIADD R7, R7, 0x1 ;  /* 0x0000000107074836 */ /* 0x000fe20000000000 */
[-C--:B------:R-:W-:Y:S01]  /*0630*/  ISETP.GE.U32.AND P5, PT, R31, R18.reuse, PT ;  /* 0x000000121f00720c */ /* 0x080fe20003fa6070 */
[----:B------:R-:W-:Y:S01]  /*0640*/  IMAD R27, R14, R27, R29 ;  /* 0x0000001b0e1b7224 */ /* 0x000fe200078e021d */
[----:B------:R-:W-:Y:S02]  /*0650*/  ISETP.GE.U32.AND P6, PT, R35, R18, PT ;  /* 0x000000122300720c */ /* 0x000fe40003fc6070 */
[----:B------:R-:W-:Y:S01]  /*0660*/  @P2 IADD3 R11, R11, 0x1, RZ ;  /* 0x000000010b0b2810 */ /* 0x000fe20007ffe0ff */
[----:B------:R-:W-:Y:S01]  /*0670*/  @P3 VIADD R21, R21, 0x1 ;  /* 0x0000000115153836 */ /* 0x000fe20000000000 */
[----:B------:R-:W-:-:S02]  /*0680*/  ISETP.GE.U32.AND P3, PT, R27, R14, PT ;  /* 0x0000000e1b00720c */ /* 0x000fc40003f66070 */
[----:B------:R-:W-:Y:S01]  /*0690*/  IADD3 R9, R19, 0x6, RZ ;  /* 0x0000000613097810 */ /* 0x000fe20007ffe0ff */
[----:B------:R-:W-:Y:S01]  /*06a0*/  @P0 IMAD.IADD R13, R13, 0x1, -R14 ;  /* 0x000000010d0d0824 */ /* 0x000fe200078e0a0e */
[----:B------:R-:W-:Y:S01]  /*06b0*/  SEL R21, R10, R21, !P1 ;  /* 0x000000150a157207 */ /* 0x000fe20004800000 */
[----:B------:R-:W-:Y:S02]  /*06c0*/  @P0 VIADD R22, R22, 0x1 ;  /* 0x0000000116160836 */ /* 0x000fe40000000000 */
[----:B------:R-:W-:Y:S01]  /*06d0*/  @P5 IADD3 R11, R11, 0x1, RZ ;  /* 0x000000010b0b5810 */ /* 0x000fe20007ffe0ff */
[----:B------:R-:W-:Y:S01]  /*06e0*/  IMAD.HI.U32 R35, R5, R9, RZ ;  /* 0x0000000905237227 */ /* 0x000fe200078e00ff */
[----:B------:R-:W-:Y:S02]  /*06f0*/  ISETP.GE.U32.AND P2, PT, R13, R14, PT ;  /* 0x0000000e0d00720c */ /* 0x000fe40003f46070 */
[----:B------:R-:W-:Y:S01]  /*0700*/  @P6 IADD3 R7, R7, 0x1, RZ ;  /* 0x0000000107076810 */ /* 0x000fe20007ffe0ff */
[----:B------:R-:W-:Y:S01]  /*0710*/  IMAD.HI.U32 R13, R33, R21, RZ ;  /* 0x00000015210d7227 */ /* 0x000fe200078e00ff */
[----:B------:R-:W-:-:S02]  /*0720*/  SEL R20, R10, R11, !P1 ;  /* 0x0000000b0a147207 */ /* 0x000fc40004800000 */
[----:B------:R-:W-:Y:S01]  /*0730*/  SEL R6, R10, R7, !P1 ;  /* 0x000000070a067207 */ /* 0x000fe20004800000 */
[----:B------:R-:W-:Y:S01]  /*0740*/  IMAD.MOV R28, RZ, RZ, -R35 ;  /* 0x000000ffff1c7224 */ /* 0x000fe200078e0a23 */
[----:B------:R-:W-:Y:S01]  /*0750*/  IADD3 R7, -R13, RZ, RZ ;  /* 0x000000ff0d077210 */ /* 0x000fe20007ffe1ff */
[----:B------:R-:W-:Y:S01]  /*0760*/  @P3 IMAD.IADD R27, R27, 0x1, -R14 ;  /* 0x000000011b1b3824 */ /* 0x000fe200078e0a0e */
[----:B------:R-:W-:Y:S01]  /*0770*/  @P3 IADD3 R37, R37, 0x1, RZ ;  /* 0x0000000125253810 */ /* 0x000fe20007ffe0ff */
[----:B------:R-:W-:Y:S02]  /*0780*/  IMAD.HI.U32 R11, R33, R20, RZ ;  /* 0x00000014210b7227 */ /* 0x000fe400078e00ff */
[----:B------:R-:W-:Y:S02]  /*0790*/  @P2 IADD3 R22, R22, 0x1, RZ ;  /* 0x0000000116162810 */ /* 0x000fe40007ffe0ff */
[----:B------:R-:W-:Y:S01]  /*07a0*/  IMAD R28, R18, R28, R9 ;  /* 0x0000001c121c7224 */ /* 0x000fe200078e0209 */
[----:B------:R-:W-:Y:S01]  /*07b0*/  ISETP.GE.U32.AND P4, PT, R27, R14, PT ;  /* 0x0000000e1b00720c */ /* 0x000fe20003f86070 */
[----:B------:R-:W-:-:S02]  /*07c0*/  IMAD.MOV R27, RZ, RZ, -R11 ;  /* 0x000000ffff1b7224 */ /* 0x000fc400078e0a0b */
[----:B------:R-:W-:Y:S01]  /*07d0*/  IMAD.HI.U32 R31, R33, R6, RZ ;  /* 0x00000006211f7227 */ /* 0x000fe200078e00ff */
[----:B------:R-:W-:-:S03]  /*07e0*/  ISETP.GE.U32.AND P5, PT, R28, R18, PT ;  /* 0x000000121c00720c */ /* 0x000fc60003fa6070 */
[C---:B------:R-:W-:Y:S01]  /*07f0*/  IMAD R7, R14.reuse, R7, R21 ;  /* 0x000000070e077224 */ /* 0x040fe200078e0215 */
[----:B------:R-:W-:Y:S01]  /*0800*/  IADD3 R26, -R31, RZ, RZ ;  /* 0x000000ff1f1a7210 */ /* 0x000fe20007ffe1ff */
[----:B------:R-:W-:-:S03]  /*0810*/  IMAD R27, R14, R27, R20 ;  /* 0x0000001b0e1b7224 */ /* 0x000fc600078e0214 */
[----:B------:R-:W-:Y:S01]  /*0820*/  ISETP.GE.U32.AND P6, PT, R7, R14, PT ;  /* 0x0000000e0700720c */ /* 0x000fe20003fc6070 */
[----:B------:R-:W-:Y:S01]  /*0830*/  IMAD R26, R14, R26, R6 ;  /* 0x0000001a0e1a7224 */ /* 0x000fe200078e0206 */
[-C--:B------:R-:W-:Y:S02]  /*0840*/  ISETP.GE.U32.AND P0, PT, R27, R14.reuse, PT ;  /* 0x0000000e1b00720c */ /* 0x080fe40003f06070 */
[----:B------:R-:W-:Y:S01]  /*0850*/  @P4 IADD3 R37, R37, 0x1, RZ ;  /* 0x0000000125254810 */ /* 0x000fe20007ffe0ff */
[----:B------:R-:W-:Y:S01]  /*0860*/  @P5 IMAD.IADD R28, R28, 0x1, -R18 ;  /* 0x000000011c1c5824 */ /* 0x000fe200078e0a12 */
[----:B------:R-:W-:Y:S01]  /*0870*/  ISETP.GE.U32.AND P2, PT, R26, R14, PT ;  /* 0x0000000e1a00720c */ /* 0x000fe20003f46070 */
[----:B------:R-:W-:-:S03]  /*0880*/  @P5 VIADD R35, R35, 0x1 ;  /* 0x0000000123235836 */ /* 0x000fc60000000000 */
[----:B------:R-:W-:Y:S01]  /*0890*/  ISETP.GE.U32.AND P3, PT, R28, R18, PT ;  /* 0x000000121c00720c */ /* 0x000fe20003f66070 */
[----:B------:R-:W-:Y:S02]  /*08a0*/  IMAD.MOV R28, RZ, RZ, -R23 ;  /* 0x000000ffff1c7224 */ /* 0x000fe400078e0a17 */
[C---:B------:R-:W-:Y:S01]  /*08b0*/  @P6 IADD3 R7, -R14.reuse, R7, RZ ;  /* 0x000000070e076210 */ /* 0x040fe20007ffe1ff */
[----:B------:R-:W-:Y:S01]  /*08c0*/  @P6 VIADD R13, R13, 0x1 ;  /* 0x000000010d0d6836 */ /* 0x000fe20000000000 */
[----:B------:R-:W-:Y:S01]  /*08d0*/  @P0 IADD3 R11, R11, 0x1, RZ ;  /* 0x000000010b0b0810 */ /* 0x000fe20007ffe0ff */
[----:B------:R-:W-:Y:S01]  /*08e0*/  @P0 IMAD.IADD R27, R27, 0x1, -R14 ;  /* 0x000000011b1b0824 */ /* 0x000fe200078e0a0e */
[----:B------:R-:W-:Y:S01]  /*08f0*/  ISETP.GE.U32.AND P6, PT, R7, R14, PT ;  /* 0x0000000e0700720c */ /* 0x000fe20003fc6070 */
[----:B------:R-:W-:Y:S01]  /*0900*/  VIADD R7, R19, 0x7 ;  /* 0x0000000713077836 */ /* 0x000fe20000000000 */
[----:B------:R-:W-:Y:S01]  /*0910*/  @P2 IADD3 R26, -R14, R26, RZ ;  /* 0x0000001a0e1a2210 */ /* 0x000fe20007ffe1ff */
[----:B------:R-:W-:Y:S01]  /*0920*/  IMAD R28, R18, R28, R12 ;  /* 0x0000001c121c7224 */ /* 0x000fe200078e020c */
[-C--:B------:R-:W-:Y:S01]  /*0930*/  ISETP.GE.U32.AND P4, PT, R27, R14.reuse, PT ;  /* 0x0000000e1b00720c */ /* 0x080fe20003f86070 */
[----:B------:R-:W-:Y:S01]  /*0940*/  IMAD.HI.U32 R27, R5, R7, RZ ;  /* 0x00000007051b7227 */ /* 0x000fe200078e00ff */
[----:B------:R-:W-:-:S02]  /*0950*/  ISETP.GE.U32.AND P5, PT, R26, R14, PT ;  /* 0x0000000e1a00720c */ /* 0x000fc40003fa6070 */
[----:B------:R-:W-:Y:S02]  /*0960*/  @P3 IADD3 R35, R35, 0x1, RZ ;  /* 0x0000000123233810 */ /* 0x000fe40007ffe0ff */
[----:B------:R-:W-:Y:S02]  /*0970*/  IADD3 R30, -R27, RZ, RZ ;  /* 0x000000ff1b1e7210 */ /* 0x000fe40007ffe1ff */
[----:B------:R-:W-:Y:S02]  /*0980*/  ISETP.NE.U32.AND P3, PT, R14, RZ, PT ;  /* 0x000000ff0e00720c */ /* 0x000fe40003f65070 */
[----:B------:R-:W-:Y:S01]  /*0990*/  LOP3.LUT R26, RZ, R14, RZ, 0x33, !PT ;  /* 0x0000000eff1a7212 */ /* 0x000fe200078e33ff */
[----:B------:R-:W-:Y:S01]  /*09a0*/  IMAD R30, R18, R30, R7 ;  /* 0x0000001e121e7224 */ /* 0x000fe200078e0207 */
[----:B------:R-:W-:Y:S02]  /*09b0*/  SEL R35, R10, R35, !P1 ;  /* 0x000000230a237207 */ /* 0x000fe40004800000 */
[----:B------:R-:W-:-:S02]  /*09c0*/  SEL R12, R26, R22, !P3 ;  /* 0x000000161a0c7207 */ /* 0x000fc40005800000 */
[----:B------:R-:W-:Y:S01]  /*09d0*/  ISETP.GE.U32.AND P0, PT, R30, R18, PT ;  /* 0x000000121e00720c */ /* 0x000fe20003f06070 */
[----:B------:R-:W-:Y:S01]  /*09e0*/  IMAD.HI.U32 R22, R33, R35, RZ ;  /* 0x0000002321167227 */ /* 0x000fe200078e00ff */
[----:B------:R-:W-:Y:S02]  /*09f0*/  @P6 IADD3 R13, R13, 0x1, RZ ;  /* 0x000000010d0d6810 */ /* 0x000fe40007ffe0ff */
[C---:B------:R-:W-:Y:S01]  /*0a00*/  SEL R37, R26.reuse, R37, !P3 ;  /* 0x000000251a257207 */ /* 0x040fe20005800000 */
[----:B------:R-:W-:Y:S01]  /*0a10*/  IMAD.MOV R32, RZ, RZ, -R12 ;  /* 0x000000ffff207224 */ /* 0x000fe200078e0a0c */
[----:B------:R-:W-:Y:S02]  /*0a20*/  SEL R13, R26, R13, !P3 ;  /* 0x0000000d1a0d7207 */ /* 0x000fe40005800000 */
[----:B------:R-:W-:Y:S01]  /*0a30*/  @P4 IADD3 R11, R11, 0x1, RZ ;  /* 0x000000010b0b4810 */ /* 0x000fe20007ffe0ff */
[----:B------:R-:W-:Y:S01]  /*0a40*/  IMAD R32, R14, R32, R23 ;  /* 0x000000200e207224 */ /* 0x000fe200078e0217 */
[----:B------:R-:W-:Y:S01]  /*0a50*/  @P2 IADD3 R31, R31, 0x1, RZ ;  /* 0x000000011f1f2810 */ /* 0x000fe20007ffe0ff */
[----:B------:R-:W-:Y:S01]  /*0a60*/  IMAD.MOV R23, RZ, RZ, -R22 ;  /* 0x000000ffff177224 */ /* 0x000fe200078e0a16 */
[----:B------:R-:W-:Y:S01]  /*0a70*/  SEL R11, R26, R11, !P3 ;  /* 0x0000000b1a0b7207 */ /* 0x000fe20005800000 */
[----:B------:R-:W-:Y:S01]  /*0a80*/  @P0 IMAD.IADD R30, R30, 0x1, -R18 ;  /* 0x000000011e1e0824 */ /* 0x000fe200078e0a12 */
[----:B------:R-:W-:Y:S01]  /*0a90*/  @P0 IADD3 R27, R27, 0x1, RZ ;  /* 0x000000011b1b0810 */ /* 0x000fe20007ffe0ff */
[----:B------:R-:W-:-:S02]  /*0aa0*/  IMAD R23, R14, R23, R35 ;  /* 0x000000170e177224 */ /* 0x000fc400078e0223 */
[----:B------:R-:W-:Y:S01]  /*0ab0*/  @P5 VIADD R31, R31, 0x1 ;  /* 0x000000011f1f5836 */ /* 0x000fe20000000000 */
[----:B------:R-:W-:Y:S01]  /*0ac0*/  ISETP.GE.U32.AND P0, PT, R30, R18, PT ;  /* 0x000000121e00720c */ /* 0x000fe20003f06070 */
[----:B------:R-:W-:Y:S01]  /*0ad0*/  IMAD.MOV R30, RZ, RZ, -R11 ;  /* 0x000000ffff1e7224 */ /* 0x000fe200078e0a0b */
[----:B------:R-:W-:Y:S02]  /*0ae0*/  ISETP.GE.U32.AND P6, PT, R23, R14, PT ;  /* 0x0000000e1700720c */ /* 0x000fe40003fc6070 */
[----:B------:R-:W-:Y:S01]  /*0af0*/  SEL R31, R26, R31, !P3 ;  /* 0x0000001f1a1f7207 */ /* 0x000fe20005800000 */
[----:B------:R-:W-:-:S08]  /*0b00*/  IMAD R30, R14, R30, R20 ;  /* 0x0000001e0e1e7224 */ /* 0x000fd000078e0214 */
[----:B------:R-:W-:Y:S02]  /*0b10*/  @P0 IADD3 R27, R27, 0x1, RZ ;  /* 0x000000011b1b0810 */ /* 0x000fe40007ffe0ff */
[----:B------:R-:W-:Y:S02]  /*0b20*/  @P6 IMAD.IADD R23, R23, 0x1, -R14 ;  /* 0x0000000117176824 */ /* 0x000fe400078e0a0e */
[----:B------:R-:W-:Y:S01]  /*0b30*/  SEL R27, R10, R27, !P1 ;  /* 0x0000001b0a1b7207 */ /* 0x000fe20004800000 */
[----:B------:R-:W-:Y:S02]  /*0b40*/  @P6 VIADD R22, R22, 0x1 ;  /* 0x0000000116166836 */ /* 0x000fe40000000000 */
[----:B------:R-:W-:Y:S01]  /*0b50*/  ISETP.GE.U32.AND P0, PT, R23, R14, PT ;  /* 0x0000000e1700720c */ /* 0x000fe20003f06070 */
[----:B------:R-:W-:Y:S02]  /*0b60*/  IMAD R23, R28, UR9, RZ ;  /* 0x000000091c177c24 */ /* 0x000fe4000f8e02ff */
[----:B------:R-:W-:-:S02]  /*0b70*/  IMAD.MOV R28, RZ, RZ, -R29 ;  /* 0x000000ffff1c7224 */ /* 0x000fc400078e0a1d */
[----:B------:R-:W-:Y:S02]  /*0b80*/  IMAD R23, R32, UR11, R23 ;  /* 0x0000000b20177c24 */ /* 0x000fe4000f8e0217 */
[----:B------:R-:W-:Y:S01]  /*0b90*/  IMAD R24, R18, R28, R24 ;  /* 0x0000001c12187224 */ /* 0x000fe200078e0218 */
[----:B------:R-:W-:Y:S01]  /*0ba0*/  IADD3 R28, -R21, RZ, RZ ;  /* 0x000000ff151c7210 */ /* 0x000fe20007ffe1ff */
[----:B------:R-:W-:Y:S02]  /*0bb0*/  IMAD.MOV R32, RZ, RZ, -R37 ;  /* 0x000000ffff207224 */ /* 0x000fe400078e0a25 */
[----:B------:R-:W-:Y:S02]  /*0bc0*/  IMAD R24, R24, UR9, RZ ;  /* 0x0000000918187c24 */ /* 0x000fe4000f8e02ff */
[----:B------:R-:W-:Y:S01]  /*0bd0*/  IMAD R8, R18, R28, R8 ;  /* 0x0000001c12087224 */ /* 0x000fe200078e0208 */
[----:B------:R-:W-:Y:S01]  /*0be0*/  IADD3 R28, -R13, RZ, RZ ;  /* 0x000000ff0d1c7210 */ /* 0x000fe20007ffe1ff */
[----:B------:R-:W-:Y:S01]  /*0bf0*/  IMAD R32, R14, R32, R29 ;  /* 0x000000200e207224 */ /* 0x000fe200078e021d */
[----:B------:R-:W-:Y:S01]  /*0c00*/  @P0 IADD3 R22, R22, 0x1, RZ ;  /* 0x0000000116160810 */ /* 0x000fe20007ffe0ff */
[----:B------:R-:W-:-:S02]  /*0c10*/  IMAD R8, R8, UR9, RZ ;  /* 0x0000000908087c24 */ /* 0x000fc4000f8e02ff */
[----:B------:R-:W-:Y:S01]  /*0c20*/  IMAD R21, R14, R28, R21 ;  /* 0x0000001c0e157224 */ /* 0x000fe200078e0215 */
[----:B------:R-:W-:Y:S01]  /*0c30*/  SEL R22, R26, R22, !P3 ;  /* 0x000000161a167207 */ /* 0x000fe20005800000 */
[----:B------:R-:W-:Y:S02]  /*0c40*/  IMAD R32, R32, UR11, R24 ;  /* 0x0000000b20207c24 */ /* 0x000fe4000f8e0218 */
[----:B------:R-:W-:Y:S01]  /*0c50*/  IMAD R8, R21, UR11, R8 ;  /* 0x0000000b15087c24 */ /* 0x000fe2000f8e0208 */
[----:B------:R-:W-:Y:S01]  /*0c60*/  IADD3 R21, R19, 0x8, RZ ;  /* 0x0000000813157810 */ /* 0x000fe20007ffe0ff */
[----:B------:R-:W-:Y:S02]  /*0c70*/  IMAD.MOV R24, RZ, RZ, -R20 ;  /* 0x000000ffff187224 */ /* 0x000fe400078e0a14 */
[----:B------:R-:W-:-:S04]  /*0c80*/  IMAD.HI.U32 R29, R33, R27, RZ ;  /* 0x0000001b211d7227 */ /* 0x000fc800078e00ff */
[----:B------:R-:W-:Y:S02]  /*0c90*/  IMAD R24, R18, R24, R25 ;  /* 0x0000001812187224 */ /* 0x000fe400078e0219 */
[----:B------:R-:W-:-:S04]  /*0ca0*/  IMAD.HI.U32 R25, R5, R21, RZ ;  /* 0x0000001505197227 */ /* 0x000fc800078e00ff */
[----:B------:R-:W-:Y:S01]  /*0cb0*/  IMAD.MOV R28, RZ, RZ, -R29 ;  /* 0x000000ffff1c7224 */ /* 0x000fe200078e0a1d */
[----:B------:R-:W-:Y:S01]  /*0cc0*/  IADD3 R20, -R25, RZ, RZ ;  /* 0x000000ff19147210 */ /* 0x000fe20007ffe1ff */
[----:B------:R-:W-:Y:S02]  /*0cd0*/  IMAD R24, R24, UR9, RZ ;  /* 0x0000000918187c24 */ /* 0x000fe4000f8e02ff */
[----:B------:R-:W-:Y:S02]  /*0ce0*/  IMAD R28, R14, R28, R27 ;  /* 0x0000001c0e1c7224 */ /* 0x000fe400078e021b */
[----:B------:R-:W-:Y:S02]  /*0cf0*/  IMAD R20, R18, R20, R21 ;  /* 0x0000001412147224 */ /* 0x000fe400078e0215 */
[----:B------:R-:W-:Y:S01]  /*0d00*/  IMAD R30, R30, UR11, R24 ;  /* 0x0000000b1e1e7c24 */ /* 0x000fe2000f8e0218 */
[----:B------:R-:W-:Y:S01]  /*0d10*/  ISETP.GE.U32.AND P4, PT, R28, R14, PT ;  /* 0x0000000e1c00720c */ /* 0x000fe20003f86070 */
[----:B------:R-:W-:Y:S01]  /*0d20*/  IMAD R12, R12, UR10, R23 ;  /* 0x0000000a0c0c7c24 */ /* 0x000fe2000f8e0217 */
[----:B------:R-:W-:Y:S01]  /*0d30*/  ISETP.GE.U32.AND P5, PT, R20, R18, PT ;  /* 0x000000121400720c */ /* 0x000fe20003fa6070 */
[----:B------:R-:W-:-:S02]  /*0d40*/  IMAD R13, R13, UR10, R8 ;  /* 0x0000000a0d0d7c24 */ /* 0x000fc4000f8e0208 */
[----:B------:R-:W-:Y:S02]  /*0d50*/  IMAD R11, R11, UR10, R30 ;  /* 0x0000000a0b0b7c24 */ /* 0x000fe4000f8e021e */
[----:B------:R-:W-:-:S06]  /*0d60*/  IMAD R37, R37, UR10, R32 ;  /* 0x0000000a25257c24 */ /* 0x000fcc000f8e0220 */
[----:B------:R-:W-:Y:S02]  /*0d70*/  @P4 IMAD.IADD R28, R28, 0x1, -R14 ;  /* 0x000000011c1c4824 */ /* 0x000fe400078e0a0e */
[----:B------:R-:W-:Y:S01]  /*0d80*/  @P5 IMAD.IADD R20, R20, 0x1, -R18 ;  /* 0x0000000114145824 */ /* 0x000fe200078e0a12 */
[----:B------:R-:W-:Y:S01]  /*0d90*/  @P5 IADD3 R25, R25, 0x1, RZ ;  /* 0x0000000119195810 */ /* 0x000fe20007ffe0ff */
[----:B------:R-:W-:Y:S01]  /*0da0*/  @P4 VIADD R29, R29, 0x1 ;  /* 0x000000011d1d4836 */ /* 0x000fe20000000000 */
[----:B------:R-:W-:Y:S02]  /*0db0*/  ISETP.GE.U32.AND P2, PT, R28, R14, PT ;  /* 0x0000000e1c00720c */ /* 0x000fe40003f46070 */
[----:B------:R-:W-:Y:S01]  /*0dc0*/  ISETP.GE.U32.AND P5, PT, R20, R18, PT ;  /* 0x000000121400720c */ /* 0x000fe20003fa6070 */
[----:B------:R-:W-:-:S04]  /*0dd0*/  IMAD.MOV R20, RZ, RZ, -R6 ;  /* 0x000000ffff147224 */ /* 0x000fc800078e0a06 */
[----:B------:R-:W-:Y:S01]  /*0de0*/  IMAD R4, R18, R20, R4 ;  /* 0x0000001412047224 */ /* 0x000fe200078e0204 */
[----:B------:R-:W-:-:S03]  /*0df0*/  IADD3 R20, -R31, RZ, RZ ;  /* 0x000000ff1f147210 */ /* 0x000fc60007ffe1ff */
[----:B------:R-:W-:Y:S02]  /*0e00*/  IMAD R4, R4, UR9, RZ ;  /* 0x0000000904047c24 */ /* 0x000fe4000f8e02ff */
[----:B------:R-:W-:Y:S01]  /*0e10*/  IMAD R6, R14, R20, R6 ;  /* 0x000000140e067224 */ /* 0x000fe200078e0206 */
[----:B------:R-:W-:Y:S02]  /*0e20*/  @P2 IADD3 R29, R29, 0x1, RZ ;  /* 0x000000011d1d2810 */ /* 0x000fe40007ffe0ff */
[----:B------:R-:W-:Y:S01]  /*0e30*/  @P5 IADD3 R25, R25, 0x1, RZ ;  /* 0x0000000119195810 */ /* 0x000fe20007ffe0ff */
[----:B------:R-:W-:Y:S02]  /*0e40*/  IMAD R4, R6, UR11, R4 ;  /* 0x0000000b06047c24 */ /* 0x000fe4000f8e0204 */
[----:B------:R-:W-:Y:S01]  /*0e50*/  IMAD.MOV R6, RZ, RZ, -R35 ;  /* 0x000000ffff067224 */ /* 0x000fe200078e0a23 */
[----:B------:R-:W-:Y:S01]  /*0e60*/  SEL R25, R10, R25, !P1 ;  /* 0x000000190a197207 */ /* 0x000fe20004800000 */
[----:B------:R-:W-:-:S02]  /*0e70*/  IMAD R31, R31, UR10, R4 ;  /* 0x0000000a1f1f7c24 */ /* 0x000fc4000f8e0204 */
[----:B------:R-:W-:Y:S01]  /*0e80*/  IMAD R9, R18, R6, R9 ;  /* 0x0000000612097224 */ /* 0x000fe200078e0209 */
[----:B------:R-:W-:Y:S01]  /*0e90*/  IADD3 R6, -R22, RZ, RZ ;  /* 0x000000ff16067210 */ /* 0x000fe20007ffe1ff */
[----:B------:R-:W-:-:S04]  /*0ea0*/  IMAD.HI.U32 R24, R33, R25, RZ ;  /* 0x0000001921187227 */ /* 0x000fc800078e00ff */
[----:B------:R-:W-:Y:S02]  /*0eb0*/  IMAD.MOV R20, RZ, RZ, -R24 ;  /* 0x000000ffff147224 */ /* 0x000fe400078e0a18 */
[C---:B------:R-:W-:Y:S02]  /*0ec0*/  IMAD R6, R14.reuse, R6, R35 ;  /* 0x000000060e067224 */ /* 0x040fe400078e0223 */
[----:B------:R-:W-:Y:S02]  /*0ed0*/  IMAD R20, R14, R20, R25 ;  /* 0x000000140e147224 */ /* 0x000fe400078e0219 */
[----:B------:R-:W-:-:S03]  /*0ee0*/  IMAD R9, R9, UR9, RZ ;  /* 0x0000000909097c24 */ /* 0x000fc6000f8e02ff */
[----:B------:R-:W-:Y:S01]  /*0ef0*/  ISETP.GE.U32.AND P5, PT, R20, R14, PT ;  /* 0x0000000e1400720c */ /* 0x000fe20003fa6070 */
[----:B------:R-:W-:Y:S02]  /*0f00*/  IMAD R9, R6, UR11, R9 ;  /* 0x0000000b06097c24 */ /* 0x000fe4000f8e0209 */
[----:B------:R-:W-:Y:S02]  /*0f10*/  IMAD.MOV R6, RZ, RZ, -R27 ;  /* 0x000000ffff067224 */ /* 0x000fe400078e0a1b */
[----:B------:R-:W-:Y:S02]  /*0f20*/  IMAD R22, R22, UR10, R9 ;  /* 0x0000000a16167c24 */ /* 0x000fe4000f8e0209 */
[----:B------:R-:W-:-:S04]  /*0f30*/  IMAD R7, R18, R6, R7 ;  /* 0x0000000612077224 */ /* 0x000fc800078e0207 */
[----:B------:R-:W-:Y:S02]  /*0f40*/  IMAD R7, R7, UR9, RZ ;  /* 0x0000000907077c24 */ /* 0x000fe4000f8e02ff */
[----:B------:R-:W-:Y:S01]  /*0f50*/  @P5 IADD3 R20, -R14, R20, RZ ;  /* 0x000000140e145210 */ /* 0x000fe20007ffe1ff */
[----:B------:R-:W-:-:S03]  /*0f60*/  @P5 VIADD R24, R24, 0x1 ;  /* 0x0000000118185836 */ /* 0x000fc60000000000 */
[----:B------:R-:W-:Y:S02]  /*0f70*/  ISETP.GE.U32.AND P6, PT, R20, R14, PT ;  /* 0x0000000e1400720c */ /* 0x000fe40003fc6070 */
[----:B------:R-:W-:Y:S02]  /*0f80*/  SEL R20, R26, R29, !P3 ;  /* 0x0000001d1a147207 */ /* 0x000fe40005800000 */
[----:B------:R-:W-:-:S03]  /*0f90*/  IADD3 R29, R19, 0x9, RZ ;  /* 0x00000009131d7810 */ /* 0x000fc60007ffe0ff */
[----:B------:R-:W-:Y:S02]  /*0fa0*/  IMAD.MOV R6, RZ, RZ, -R20 ;  /* 0x000000ffff067224 */ /* 0x000fe400078e0a14 */
[----:B------:R-:W-:-:S04]  /*0fb0*/  IMAD.HI.U32 R35, R5, R29, RZ ;  /* 0x0000001d05237227 */ /* 0x000fc800078e00ff */
[----:B------:R-:W-:Y:S01]  /*0fc0*/  IMAD R6, R14, R6, R27 ;  /* 0x000000060e067224 */ /* 0x000fe200078e021b */
[----:B------:R-:W-:Y:S01]  /*0fd0*/  IADD3 R27, -R35, RZ, RZ ;  /* 0x000000ff231b7210 */ /* 0x000fe20007ffe1ff */
[----:B------:R-:W-:Y:S02]  /*0fe0*/  @P6 VIADD R24, R24, 0x1 ;  /* 0x0000000118186836 */ /* 0x000fe40000000000 */
[----:B------:R-:W-:Y:S01]  /*0ff0*/  IMAD R7, R6, UR11, R7 ;  /* 0x0000000b06077c24 */ /* 0x000fe2000f8e0207 */
[----:B------:R-:W-:Y:S01]  /*1000*/  IADD3 R6, -R25, RZ, RZ ;  /* 0x000000ff19067210 */ /* 0x000fe20007ffe1ff */
[----:B------:R-:W-:Y:S02]  /*1010*/  IMAD R27, R18, R27, R29 ;  /* 0x0000001b121b7224 */ /* 0x000fe400078e021d */
[----:B------:R-:W-:Y:S02]  /*1020*/  IMAD R20, R20, UR10, R7 ;  /* 0x0000000a14147c24 */ /* 0x000fe4000f8e0207 */
[----:B------:R-:W-:Y:S01]  /*1030*/  IMAD R6, R18, R6, R21 ;  /* 0x0000000612067224 */ /* 0x000fe200078e0215 */
[----:B------:R-:W-:-:S03]  /*1040*/  ISETP.GE.U32.AND P0, PT, R27, R18, PT ;  /* 0x000000121b00720c */ /* 0x000fc60003f06070 */
[----:B------:R-:W-:-:S10]  /*1050*/  IMAD R6, R6, UR9, RZ ;  /* 0x0000000906067c24 */ /* 0x000fd4000f8e02ff */
[----:B------:R-:W-:Y:S01]  /*1060*/  @P0 IMAD.IADD R27, R27, 0x1, -R18 ;  /* 0x000000011b1b0824 */ /* 0x000fe200078e0a12 */
[----:B------:R-:W-:-:S04]  /*1070*/  @P0 IADD3 R35, R35, 0x1, RZ ;  /* 0x0000000123230810 */ /* 0x000fc80007ffe0ff */
[----:B------:R-:W-:-:S13]  /*1080*/  ISETP.GE.U32.AND P2, PT, R27, R18, PT ;  /* 0x000000121b00720c */ /* 0x000fda0003f46070 */
[----:B------:R-:W-:-:S04]  /*1090*/  @P2 IADD3 R35, R35, 0x1, RZ ;  /* 0x0000000123232810 */ /* 0x000fc80007ffe0ff */
[----:B------:R-:W-:Y:S02]  /*10a0*/  SEL R27, R10, R35, !P1 ;  /* 0x000000230a1b7207 */ /* 0x000fe40004800000 */
[----:B------:R-:W-:-:S03]  /*10b0*/  SEL R35, R26, R24, !P3 ;  /* 0x000000181a237207 */ /* 0x000fc60005800000 */
[----:B------:R-:W-:-:S04]  /*10c0*/  IMAD.HI.U32 R21, R33, R27, RZ ;  /* 0x0000001b21157227 */ /* 0x000fc800078e00ff */
[----:B------:R-:W-:-:S04]  /*10d0*/  IMAD.MOV R24, RZ, RZ, -R35 ;  /* 0x000000ffff187224 */ /* 0x000fc800078e0a23 */
[----:B------:R-:W-:Y:S01]  /*10e0*/  IMAD R25, R14, R24, R25 ;  /* 0x000000180e197224 */ /* 0x000fe200078e0219 */
[----:B------:R-:W-:-:S03]  /*10f0*/  IADD3 R24, -R21, RZ, RZ ;  /* 0x000000ff15187210 */ /* 0x000fc60007ffe1ff */
[----:B------:R-:W-:Y:S01]  /*1100*/  IMAD R28, R25, UR11, R6 ;  /* 0x0000000b191c7c24 */ /* 0x000fe2000f8e0206 */
[----:B------:R-:W-:Y:S01]  /*1110*/  IADD3 R6, -R27, RZ, RZ ;  /* 0x000000ff1b067210 */ /* 0x000fe20007ffe1ff */
[----:B------:R-:W-:Y:S01]  /*1120*/  IMAD R24, R14, R24, R27 ;  /* 0x000000180e187224 */ /* 0x000fe200078e021b */
[----:B------:R-:W-:Y:S01]  /*1130*/  IADD3 R25, R19, 0xa, RZ ;  /* 0x0000000a13197810 */ /* 0x000fe20007ffe0ff */
[----:B------:R-:W-:Y:S02]  /*1140*/  IMAD R35, R35, UR10, R28 ;  /* 0x0000000a23237c24 */ /* 0x000fe4000f8e021c */
[----:B------:R-:W-:Y:S01]  /*1150*/  IMAD R29, R18, R6, R29 ;  /* 0x00000006121d7224 */ /* 0x000fe200078e021d */
[----:B------:R-:W-:-:S13]  /*1160*/  ISETP.GE.U32.AND P0, PT, R24, R14, PT ;  /* 0x0000000e1800720c */ /* 0x000fda0003f06070 */
[----:B------:R-:W-:Y:S01]  /*1170*/  @P0 IMAD.IADD R24, R24, 0x1, -R14 ;  /* 0x0000000118180824 */ /* 0x000fe200078e0a0e */
[----:B------:R-:W-:-:S04]  /*1180*/  @P0 IADD3 R21, R21, 0x1, RZ ;  /* 0x0000000115150810 */ /* 0x000fc80007ffe0ff */
[----:B------:R-:W-:Y:S01]  /*1190*/  ISETP.GE.U32.AND P2, PT, R24, R14, PT ;  /* 0x0000000e1800720c */ /* 0x000fe20003f46070 */
[----:B------:R-:W-:-:S12]  /*11a0*/  IMAD R24, R29, UR9, RZ ;  /* 0x000000091d187c24 */ /* 0x000fd8000f8e02ff */
[----:B------:R-:W-:-:S05]  /*11b0*/  @P2 VIADD R21, R21, 0x1 ;  /* 0x0000000115152836 */ /* 0x000fca0000000000 */
[----:B------:R-:W-:-:S05]  /*11c0*/  SEL R21, R26, R21, !P3 ;  /* 0x000000151a157207 */ /* 0x000fca0005800000 */
[----:B------:R-:W-:-:S04]  /*11d0*/  IMAD.MOV R6, RZ, RZ, -R21 ;  /* 0x000000ffff067224 */ /* 0x000fc800078e0a15 */
[----:B------:R-:W-:-:S04]  /*11e0*/  IMAD R27, R14, R6, R27 ;  /* 0x000000060e1b7224 */ /* 0x000fc800078e021b */
        /* <DEDUP_REMOVED lines=24> */
[----:B------:R-:W-:-:S04]  /*1370*/  IMAD R6, R25, UR9, RZ ;  /* 0x0000000919067c24 */ /* 0x000fc8000f8e02ff */
[----:B------:R-:W-:Y:S02]  /*1380*/  IMAD R6, R27, UR11, R6 ;  /* 0x0000000b1b067c24 */ /* 0x000fe4000f8e0206 */
        /* <DEDUP_REMOVED lines=19> */
[----:B------:R-:W-:-:S06]  /*14c0*/  IMAD R27, R18, R8, R27 ;  /* 0x00000008121b7224 */ /* 0x000fcc00078e021b */
[----:B------:R-:W-:-:S05]  /*14d0*/  @P2 VIADD R25, R25, 0x1 ;  /* 0x0000000119192836 */ /* 0x000fca0000000000 */
[----:B------:R-:W-:-:S05]  /*14e0*/  SEL R25, R26, R25, !P3 ;  /* 0x000000191a197207 */ /* 0x000fca0005800000 */
[----:B------:R-:W-:-:S04]  /*14f0*/  IMAD.MOV R8, RZ, RZ, -R25 ;  /* 0x000000ffff087224 */ /* 0x000fc800078e0a19 */
[----:B------:R-:W-:Y:S02]  /*1500*/  IMAD R29, R14, R8, R29 ;  /* 0x000000080e1d7224 */ /* 0x000fe400078e021d */
[----:B------:R-:W-:-:S04]  /*1510*/  IMAD R8, R27, UR9, RZ ;  /* 0x000000091b087c24 */ /* 0x000fc8000f8e02ff */
        /* <DEDUP_REMOVED lines=20> */
[----:B------:R-:W-:-:S08]  /*1660*/  IMAD R29, R18, R4, R29 ;  /* 0x00000004121d7224 */ /* 0x000fd000078e021d */
[----:B------:R-:W-:-:S04]  /*1670*/  @P2 IADD3 R27, R27, 0x1, RZ ;  /* 0x000000011b1b2810 */ /* 0x000fc80007ffe0ff */
[----:B------:R-:W-:-:S04]  /*1680*/  SEL R27, R26, R27, !P3 ;  /* 0x0000001b1a1b7207 */ /* 0x000fc80005800000 */
[----:B------:R-:W-:-:S05]  /*1690*/  IADD3 R4, -R27, RZ, RZ ;  /* 0x000000ff1b047210 */ /* 0x000fca0007ffe1ff */
[----:B------:R-:W-:Y:S02]  /*16a0*/  IMAD R30, R14, R4, R30 ;  /* 0x000000040e1e7224 */ /* 0x000fe400078e021e */
[----:B------:R-:W-:Y:S02]  /*16b0*/  IMAD R4, R29, UR9, RZ ;  /* 0x000000091d047c24 */ /* 0x000fe4000f8e02ff */
[----:B------:R-:W-:Y:S02]  /*16c0*/  VIADD R29, R19, 0xd ;  /* 0x0000000d131d7836 */ /* 0x000fe40000000000 */
[----:B------:R-:W-:Y:S02]  /*16d0*/  IMAD R4, R30, UR11, R4 ;  /* 0x0000000b1e047c24 */ /* 0x000fe4000f8e0204 */
        /* <DEDUP_REMOVED lines=21> */
[----:B------:R-:W-:Y:S02]  /*1830*/  SEL R32, R26, R7, !P3 ;  /* 0x000000071a207207 */ /* 0x000fe40005800000 */
[----:B------:R-:W-:-:S03]  /*1840*/  IADD3 R7, R19, 0xe, RZ ;  /* 0x0000000e13077810 */ /* 0x000fc60007ffe0ff */
[----:B------:R-:W-:-:S04]  /*1850*/  IMAD.MOV R30, RZ, RZ, -R32 ;  /* 0x000000ffff1e7224 */ /* 0x000fc800078e0a20 */
        /* <DEDUP_REMOVED lines=19> */
[----:B------:R-:W-:Y:S02]  /*1990*/  IMAD R7, R18, R24, R7 ;  /* 0x0000001812077224 */ /* 0x000fe400078e0207 */
[----:B------:R-:W-:Y:S02]  /*19a0*/  VIADD R24, R19, 0xf ;  /* 0x0000000f13187836 */ /* 0x000fe40000000000 */
[----:B------:R-:W-:-:S04]  /*19b0*/  IMAD R7, R7, UR9, RZ ;  /* 0x0000000907077c24 */ /* 0x000fc8000f8e02ff */
[----:B------:R-:W-:-:S04]  /*19c0*/  @P2 IADD3 R28, R28, 0x1, RZ ;  /* 0x000000011c1c2810 */ /* 0x000fc80007ffe0ff */
[----:B------:R-:W-:-:S04]  /*19d0*/  SEL R28, R26, R28, !P3 ;  /* 0x0000001c1a1c7207 */ /* 0x000fc80005800000 */
[----:B------:R-:W-:-:S05]  /*19e0*/  IADD3 R30, -R28, RZ, RZ ;  /* 0x000000ff1c1e7210 */ /* 0x000fca0007ffe1ff */
[----:B------:R-:W-:-:S04]  /*19f0*/  IMAD R30, R14, R30, R9 ;  /* 0x0000001e0e1e7224 */ /* 0x000fc800078e0209 */
[----:B------:R-:W-:Y:S02]  /*1a00*/  IMAD R30, R30, UR11, R7 ;  /* 0x0000000b1e1e7c24 */ /* 0x000fe4000f8e0207 */
[----:B------:R-:W-:-:S04]  /*1a10*/  IMAD.HI.U32 R7, R5, R19, RZ ;  /* 0x0000001305077227 */ /* 0x000fc800078e00ff */
[----:B------:R-:W-:Y:S02]  /*1a20*/  IMAD.MOV R9, RZ, RZ, -R7 ;  /* 0x000000ffff097224 */ /* 0x000fe400078e0a07 */
[----:B------:R-:W-:-:S04]  /*1a30*/  IMAD.HI.U32 R5, R5, R24, RZ ;  /* 0x0000001805057227 */ /* 0x000fc800078e00ff */
        /* <DEDUP_REMOVED lines=17> */
[----:B------:R-:W-:-:S04]  /*1b50*/  IMAD.MOV R8, RZ, RZ, -R6 ;  /* 0x000000ffff087224 */ /* 0x000fc800078e0a06 */
[----:B------:R-:W-:Y:S02]  /*1b60*/  IMAD R8, R14, R8, R7 ;  /* 0x000000080e087224 */ /* 0x000fe400078e0207 */
[----:B------:R-:W-:Y:S01]  /*1b70*/  IMAD R7, R18, R9, R19 ;  /* 0x0000000912077224 */ /* 0x000fe200078e0213 */
[----:B------:R-:W-:-:S03]  /*1b80*/  IADD3 R9, -R5, RZ, RZ ;  /* 0x000000ff05097210 */ /* 0x000fc60007ffe1ff */
[----:B------:R-:W-:Y:S02]  /*1b90*/  IMAD R7, R7, UR9, RZ ;  /* 0x0000000907077c24 */ /* 0x000fe4000f8e02ff */
[----:B------:R-:W-:Y:S02]  /*1ba0*/  IMAD R9, R18, R9, R24 ;  /* 0x0000000912097224 */ /* 0x000fe400078e0218 */
[----:B------:R-:W-:-:S03]  /*1bb0*/  IMAD R7, R8, UR11, R7 ;  /* 0x0000000b08077c24 */ /* 0x000fc6000f8e0207 */
        /* <DEDUP_REMOVED lines=8> */
[----:B------:R-:W-:-:S06]  /*1c40*/  IADD3.X R5, RZ, R3, RZ, P0, !PT ;  /* 0x00000003ff057210 */ /* 0x000fcc00007fe4ff */
[----:B------:R-:W3:Y:S01]  /*1c50*/  LDG.E.128 R4, desc[UR6][R4.64] ;  /* 0x0000000604047981 */ /* 0x000ee2000c1e1d00 */
[----:B------:R-:W-:-:S04]  /*1c60*/  IMAD.HI.U32 R33, R33, R10, RZ ;  /* 0x0000000a21217227 */ /* 0x000fc800078e00ff */
[----:B--2---:R-:W-:Y:S02]  /*1c70*/  IMAD R9, R16, UR12, R9 ;  /* 0x0000000c10097c24 */ /* 0x004fe4000f8e0209 */
[----:B------:R-:W-:Y:S01]  /*1c80*/  IMAD R29, R32, UR10, R29 ;  /* 0x0000000a201d7c24 */ /* 0x000fe2000f8e021d */
[----:B------:R-:W-:Y:S01]  /*1c90*/  IADD3 R32, -R33, RZ, RZ ;  /* 0x000000ff21207210 */ /* 0x000fe20007ffe1ff */
[C---:B------:R-:W-:Y:S01]  /*1ca0*/  IMAD R12, R16.reuse, UR12, R12 ;  /* 0x0000000c100c7c24 */ /* 0x040fe2000f8e020c */
[----:B------:R-:W-:Y:S01]  /*1cb0*/  IADD3 R8, P0, R9, UR14, RZ ;  /* 0x0000000e09087c10 */ /* 0x000fe2000ff1e0ff */
[----:B------:R-:W-:Y:S02]  /*1cc0*/  IMAD R13, R16, UR12, R13 ;  /* 0x0000000c100d7c24 */ /* 0x000fe4000f8e020d */
[----:B------:R-:W-:Y:S02]  /*1cd0*/  IMAD R32, R14, R32, R10 ;  /* 0x000000200e207224 */ /* 0x000fe400078e020a */
[----:B------:R-:W-:-:S02]  /*1ce0*/  IMAD.X R9, RZ, RZ, UR15, P0 ;  /* 0x0000000fff097e24 */ /* 0x000fc400080e06ff */
[----:B------:R-:W-:Y:S01]  /*1cf0*/  IMAD R31, R16, UR12, R31 ;  /* 0x0000000c101f7c24 */ /* 0x000fe2000f8e021f */
[----:B------:R-:W-:Y:S01]  /*1d00*/  ISETP.GE.U32.AND P0, PT, R32, R14, PT ;  /* 0x0000000e2000720c */ /* 0x000fe20003f06070 */
[C---:B------:R-:W-:Y:S02]  /*1d10*/  IMAD R22, R16.reuse, UR12, R22 ;  /* 0x0000000c10167c24 */ /* 0x040fe4000f8e0216 */
[C---:B------:R-:W-:Y:S02]  /*1d20*/  IMAD R20, R16.reuse, UR12, R20 ;  /* 0x0000000c10147c24 */ /* 0x040fe4000f8e0214 */
[C---:B------:R-:W-:Y:S02]  /*1d30*/  IMAD R21, R16.reuse, UR12, R21 ;  /* 0x0000000c10157c24 */ /* 0x040fe4000f8e0215 */
[C---:B------:R-:W-:Y:S02]  /*1d40*/  IMAD R23, R16.reuse, UR12, R23 ;  /* 0x0000000c10177c24 */ /* 0x040fe4000f8e0217 */
[----:B------:R-:W-:-:S02]  /*1d50*/  IMAD R25, R16, UR12, R25 ;  /* 0x0000000c10197c24 */ /* 0x000fc4000f8e0219 */
[----:B------:R-:W-:Y:S02]  /*1d60*/  IMAD R27, R16, UR12, R27 ;  /* 0x0000000c101b7c24 */ /* 0x000fe4000f8e021b */
[----:B------:R-:W-:Y:S01]  /*1d70*/  @P0 IMAD.IADD R32, R32, 0x1, -R14 ;  /* 0x0000000120200824 */ /* 0x000fe200078e0a0e */
[----:B------:R-:W-:Y:S01]  /*1d80*/  @P0 IADD3 R33, R33, 0x1, RZ ;  /* 0x0000000121210810 */ /* 0x000fe20007ffe0ff */
[----:B------:R-:W-:Y:S02]  /*1d90*/  IMAD R29, R16, UR12, R29 ;  /* 0x0000000c101d7c24 */ /* 0x000fe4000f8e021d */
[----:B------:R-:W-:Y:S01]  /*1da0*/  IMAD R19, R17, 0x10, R19 ;  /* 0x0000001011137824 */ /* 0x000fe200078e0213 */
[----:B------:R-:W-:-:S13]  /*1db0*/  ISETP.GE.U32.AND P1, PT, R32, R14, PT ;  /* 0x0000000e2000720c */ /* 0x000fda0003f26070 */
[----:B------:R-:W-:-:S05]  /*1dc0*/  @P1 VIADD R33, R33, 0x1 ;  /* 0x0000000121211836 */ /* 0x000fca0000000000 */
[----:B------:R-:W-:Y:S01]  /*1dd0*/  SEL R26, R26, R33, !P3 ;  /* 0x000000211a1a7207 */ /* 0x000fe20005800000 */
[----:B------:R-:W-:Y:S01]  /*1de0*/  IMAD R33, R28, UR10, R30 ;  /* 0x0000000a1c217c24 */ /* 0x000fe2000f8e021e */
[----:B------:R-:W-:-:S03]  /*1df0*/  IADD3 R28, -R10, RZ, RZ ;  /* 0x000000ff0a1c7210 */ /* 0x000fc60007ffe1ff */
[----:B------:R-:W-:Y:S02]  /*1e00*/  IMAD R33, R16, UR12, R33 ;  /* 0x0000000c10217c24 */ /* 0x000fe4000f8e0221 */
[----:B------:R-:W-:-:S04]  /*1e10*/  IMAD R24, R18, R28, R24 ;  /* 0x0000001c12187224 */ /* 0x000fc800078e0218 */
[----:B------:R-:W-:Y:S01]  /*1e20*/  IMAD R24, R24, UR9, RZ ;  /* 0x0000000918187c24 */ /* 0x000fe2000f8e02ff */
[----:B---3--:R0:W-:Y:S01]  /*1e30*/  STG.E.U8 desc[UR6][R8.64], R4 ;  /* 0x0000000408007986 */ /* 0x0081e2000c101106 */
[----:B------:R-:W-:-:S04]  /*1e40*/  LOP3.LUT R28, R4, 0xffff, RZ, 0xc0, !PT ;  /* 0x0000ffff041c7812 */ /* 0x000fc800078ec0ff */
[----:B------:R-:W-:Y:S01]  /*1e50*/  SHF.R.U32.HI R28, RZ, 0x8, R28 ;  /* 0x00000008ff1c7819 */ /* 0x000fe2000001161c */
[----:B0-----:R-:W-:Y:S01]  /*1e60*/  IMAD.MOV R9, RZ, RZ, -R26 ;  /* 0x000000ffff097224 */ /* 0x001fe200078e0a1a */
[----:B------:R-:W-:Y:S01]  /*1e70*/  IADD3 R8, P0, R12, UR14, RZ ;  /* 0x0000000e0c087c10 */ /* 0x000fe2000ff1e0ff */
[----:B------:R-:W-:Y:S02]  /*1e80*/  IMAD R12, R16, UR12, R37 ;  /* 0x0000000c100c7c24 */ /* 0x000fe4000f8e0225 */
[----:B------:R-:W-:Y:S01]  /*1e90*/  IMAD R10, R14, R9, R10 ;  /* 0x000000090e0a7224 */ /* 0x000fe200078e020a */
[----:B------:R-:W-:-:S03]  /*1ea0*/  IADD3.X R9, RZ, UR15, RZ, P0, !PT ;  /* 0x0000000fff097c10 */ /* 0x000fc600087fe4ff */
[----:B------:R-:W-:Y:S01]  /*1eb0*/  IMAD R10, R10, UR11, R24 ;  /* 0x0000000b0a0a7c24 */ /* 0x000fe2000f8e0218 */
[C---:B------:R-:W-:Y:S01]  /*1ec0*/  PRMT R24, R4.reuse, 0x7732, RZ ;  /* 0x0000773204187816 */ /* 0x040fe200000000ff */
[----:B------:R0:W-:Y:S01]  /*1ed0*/  STG.E.U8 desc[UR6][R8.64], R28 ;  /* 0x0000001c08007986 */ /* 0x0001e2000c101106 */
[----:B------:R-:W-:Y:S01]  /*1ee0*/  PRMT R4, R4, 0x7632, R4 ;  /* 0x0000763204047816 */ /* 0x000fe20000000004 */
[----:B------:R-:W-:Y:S01]  /*1ef0*/  IMAD R37, R26, UR10, R10 ;  /* 0x0000000a1a257c24 */ /* 0x000fe2000f8e020a */
[----:B------:R-:W-:Y:S01]  /*1f00*/  IADD3 R10, P0, R12, UR14, RZ ;  /* 0x0000000e0c0a7c10 */ /* 0x000fe2000ff1e0ff */
[C---:B------:R-:W-:Y:S01]  /*1f10*/  IMAD R26, R16.reuse, UR12, R11 ;  /* 0x0000000c101a7c24 */ /* 0x040fe2000f8e020b */
[----:B------:R-:W-:Y:S01]  /*1f20*/  IADD3 R12, P1, R13, UR14, RZ ;  /* 0x0000000e0d0c7c10 */ /* 0x000fe2000ff3e0ff */
[----:B------:R-:W-:Y:S01]  /*1f30*/  IMAD R37, R16, UR12, R37 ;  /* 0x0000000c10257c24 */ /* 0x000fe2000f8e0225 */
[----:B------:R-:W-:Y:S01]  /*1f40*/  SHF.R.U32.HI R24, RZ, 0x8, R24 ;  /* 0x00000008ff187819 */ /* 0x000fe20000011618 */
[----:B------:R-:W-:Y:S01]  /*1f50*/  IMAD.X R11, RZ, RZ, UR15, P0 ;  /* 0x0000000fff0b7e24 */ /* 0x000fe200080e06ff */
[----:B------:R-:W-:-:S02]  /*1f60*/  IADD3.X R13, RZ, UR15, RZ, P1, !PT ;  /* 0x0000000fff0d7c10 */ /* 0x000fc40008ffe4ff */
[----:B0-----:R-:W-:Y:S02]  /*1f70*/  IADD3 R8, P0, R26, UR14, RZ ;  /* 0x0000000e1a087c10 */ /* 0x001fe4000ff1e0ff */
[----:B------:R0:W-:Y:S01]  /*1f80*/  STG.E.U8 desc[UR6][R10.64], R4 ;  /* 0x000000040a007986 */ /* 0x0001e2000c101106 */
[C---:B------:R-:W-:Y:S02]  /*1f90*/  LOP3.LUT R26, R5.reuse, 0xffff, RZ, 0xc0, !PT ;  /* 0x0000ffff051a7812 */ /* 0x040fe400078ec0ff */
[----:B------:R-:W-:Y:S01]  /*1fa0*/  PRMT R28, R5, 0x7732, RZ ;  /* 0x00007732051c7816 */ /* 0x000fe200000000ff */
[----:B------:R-:W-:Y:S01]  /*1fb0*/  IMAD.X R9, RZ, RZ, UR15, P0 ;  /* 0x0000000fff097e24 */ /* 0x000fe200080e06ff */
[----:B------:R-:W-:Y:S01]  /*1fc0*/  IADD3 R30, P0, R31, UR14, RZ ;  /* 0x0000000e1f1e7c10 */ /* 0x000fe2000ff1e0ff */
[----:B------:R1:W-:Y:S01]  /*1fd0*/  STG.E.U8 desc[UR6][R12.64], R24 ;  /* 0x000000180c007986 */ /* 0x0003e2000c101106 */
[----:B------:R-:W-:Y:S02]  /*1fe0*/  SHF.R.U32.HI R26, RZ, 0x8, R26 ;  /* 0x00000008ff1a7819 */ /* 0x000fe4000001161a */
[----:B------:R-:W-:Y:S01]  /*1ff0*/  IADD3.X R31, RZ, UR15, RZ, P0, !PT ;  /* 0x0000000fff1f7c10 */ /* 0x000fe200087fe4ff */
[----:B------:R2:W-:Y:S01]  /*2000*/  STG.E.U8 desc[UR6][R8.64], R5 ;  /* 0x0000000508007986 */ /* 0x0005e2000c101106 */
[----:B0-----:R-:W-:Y:S01]  /*2010*/  IADD3 R10, P0, R22, UR14, RZ ;  /* 0x0000000e160a7c10 */ /* 0x001fe2000ff1e0ff */
[----:B------:R-:W-:-:S02]  /*2020*/  IMAD R4, R16, UR12, R35 ;  /* 0x0000000c10047c24 */ /* 0x000fc4000f8e0223 */
[----:B------:R0:W-:Y:S01]  /*2030*/  STG.E.U8 desc[UR6][R30.64], R26 ;  /* 0x0000001a1e007986 */ /* 0x0001e2000c101106 */
[----:B------:R-:W-:Y:S02]  /*2040*/  PRMT R22, R7, 0x7732, RZ ;  /* 0x0000773207167816 */ /* 0x000fe400000000ff */
[----:B------:R-:W-:Y:S01]  /*2050*/  IADD3.X R11, RZ, UR15, RZ, P0, !PT ;  /* 0x0000000fff0b7c10 */ /* 0x000fe200087fe4ff */
[----:B-1----:R-:W-:Y:S01]  /*2060*/  IMAD.MOV.U32 R13, RZ, RZ, R28 ;  /* 0x000000ffff0d7224 */ /* 0x002fe200078e001c */
[----:B------:R-:W-:Y:S02]  /*2070*/  IADD3 R4, P0, R4, UR14, RZ ;  /* 0x0000000e04047c10 */ /* 0x000fe4000ff1e0ff */
[----:B------:R-:W-:Y:S02]  /*2080*/  IADD3 R12, P1, R20, UR14, RZ ;  /* 0x0000000e140c7c10 */ /* 0x000fe4000ff3e0ff */
[----:B--2---:R-:W-:Y:S02]  /*2090*/  PRMT R5, R5, 0x7632, R5 ;  /* 0x0000763205057816 */ /* 0x004fe40000000005 */
[----:B------:R-:W-:Y:S01]  /*20a0*/  SHF.R.U32.HI R35, RZ, 0x8, R13 ;  /* 0x00000008ff237819 */ /* 0x000fe2000001160d */
[----:B------:R-:W-:Y:S01]  /*20b0*/  IMAD.X R13, RZ, RZ, UR15, P1 ;  /* 0x0000000fff0d7e24 */ /* 0x000fe200088e06ff */
[C---:B------:R-:W-:Y:S01]  /*20c0*/  PRMT R20, R6.reuse, 0x7732, RZ ;  /* 0x0000773206147816 */ /* 0x040fe200000000ff */
[----:B------:R1:W-:Y:S01]  /*20d0*/  STG.E.U8 desc[UR6][R10.64], R5 ;  /* 0x000000050a007986 */ /* 0x0003e2000c101106 */
[----:B0-----:R-:W-:-:S03]  /*20e0*/  LOP3.LUT R31, R6, 0xffff, RZ, 0xc0, !PT ;  /* 0x0000ffff061f7812 */ /* 0x001fc600078ec0ff */
[----:B------:R0:W-:Y:S01]  /*20f0*/  STG.E.U8 desc[UR6][R12.64], R35 ;  /* 0x000000230c007986 */ /* 0x0001e2000c101106 */
[----:B------:R-:W-:Y:S02]  /*2100*/  SHF.R.U32.HI R31, RZ, 0x8, R31 ;  /* 0x00000008ff1f7819 */ /* 0x000fe4000001161f */
[----:B-1----:R-:W-:Y:S02]  /*2110*/  IADD3.X R5, RZ, UR15, RZ, P0, !PT ;  /* 0x0000000fff057c10 */ /* 0x002fe400087fe4ff */
[----:B------:R-:W-:Y:S02]  /*2120*/  IADD3 R8, P0, R21, UR14, RZ ;  /* 0x0000000e15087c10 */ /* 0x000fe4000ff1e0ff */
[----:B0-----:R-:W-:Y:S01]  /*2130*/  IADD3 R12, P1, R25, UR14, RZ ;  /* 0x0000000e190c7c10 */ /* 0x001fe2000ff3e0ff */
[----:B------:R0:W-:Y:S02]  /*2140*/  STG.E.U8 desc[UR6][R4.64], R6 ;  /* 0x0000000604007986 */ /* 0x0001e4000c101106 */
[----:B------:R-:W-:Y:S01]  /*2150*/  IMAD.X R9, RZ, RZ, UR15, P0 ;  /* 0x0000000fff097e24 */ /* 0x000fe200080e06ff */
[----:B------:R-:W-:-:S02]  /*2160*/  IADD3 R10, P0, R23, UR14, RZ ;  /* 0x0000000e170a7c10 */ /* 0x000fc4000ff1e0ff */
[----:B------:R-:W-:Y:S02]  /*2170*/  MOV R23, R20 ;  /* 0x0000001400177202 */ /* 0x000fe40000000f00 */
[----:B------:R-:W-:Y:S01]  /*2180*/  IADD3 R20, P2, R27, UR14, RZ ;  /* 0x0000000e1b147c10 */ /* 0x000fe2000ff5e0ff */
[----:B------:R-:W-:Y:S01]  /*2190*/  IMAD.X R11, RZ, RZ, UR15, P0 ;  /* 0x0000000fff0b7e24 */ /* 0x000fe200080e06ff */
[----:B------:R-:W-:Y:S01]  /*21a0*/  IADD3.X R13, RZ, UR15, RZ, P1, !PT ;  /* 0x0000000fff0d7c10 */ /* 0x000fe20008ffe4ff */
[----:B------:R1:W-:Y:S01]  /*21b0*/  STG.E.U8 desc[UR6][R8.64], R31 ;  /* 0x0000001f08007986 */ /* 0x0003e2000c101106 */
[----:B------:R-:W-:Y:S01]  /*21c0*/  SHF.R.U32.HI R23, RZ, 0x8, R23 ;  /* 0x00000008ff177819 */ /* 0x000fe20000011617 */
[----:B------:R-:W-:Y:S01]  /*21d0*/  IMAD.X R21, RZ, RZ, UR15, P2 ;  /* 0x0000000fff157e24 */ /* 0x000fe200090e06ff */
[----:B0-----:R-:W-:Y:S02]  /*21e0*/  PRMT R5, R6, 0x7632, R5 ;  /* 0x0000763206057816 */ /* 0x001fe40000000005 */
[----:B------:R-:W-:-:S02]  /*21f0*/  IADD3 R4, P0, R29, UR14, RZ ;  /* 0x0000000e1d047c10 */ /* 0x000fc4000ff1e0ff */
[C---:B------:R-:W-:Y:S01]  /*2200*/  PRMT R6, R7.reuse, 0x7632, R6 ;  /* 0x0000763207067816 */ /* 0x040fe20000000006 */
[----:B------:R0:W-:Y:S01]  /*2210*/  STG.E.U8 desc[UR6][R10.64], R5 ;  /* 0x000000050a007986 */ /* 0x0001e2000c101106 */
[----:B-1----:R-:W-:-:S03]  /*2220*/  LOP3.LUT R9, R7, 0xffff, RZ, 0xc0, !PT ;  /* 0x0000ffff07097812 */ /* 0x002fc600078ec0ff */
[----:B------:R1:W-:Y:S01]  /*2230*/  STG.E.U8 desc[UR6][R12.64], R23 ;  /* 0x000000170c007986 */ /* 0x0003e2000c101106 */
[----:B------:R-:W-:-:S03]  /*2240*/  IADD3 R8, P1, R33, UR14, RZ ;  /* 0x0000000e21087c10 */ /* 0x000fc6000ff3e0ff */
[----:B------:R2:W-:Y:S01]  /*2250*/  STG.E.U8 desc[UR6][R20.64], R7 ;  /* 0x0000000714007986 */ /* 0x0005e2000c101106 */
[----:B0-----:R-:W-:Y:S02]  /*2260*/  IADD3 R10, P2, R37, UR14, RZ ;  /* 0x0000000e250a7c10 */ /* 0x001fe4000ff5e0ff */
[----:B------:R-:W-:Y:S02]  /*2270*/  IADD3.X R5, RZ, UR15, RZ, P0, !PT ;  /* 0x0000000fff057c10 */ /* 0x000fe400087fe4ff */
[----:B------:R-:W-:Y:S02]  /*2280*/  IADD3.X R11, RZ, UR15, RZ, P2, !PT ;  /* 0x0000000fff0b7c10 */ /* 0x000fe400097fe4ff */
[----:B-1----:R-:W-:Y:S02]  /*2290*/  SHF.R.U32.HI R13, RZ, 0x8, R22 ;  /* 0x00000008ff0d7819 */ /* 0x002fe40000011616 */
[----:B--2---:R-:W-:Y:S01]  /*22a0*/  SHF.R.U32.HI R7, RZ, 0x8, R9 ;  /* 0x00000008ff077819 */ /* 0x004fe20000011609 */
[----:B------:R-:W-:Y:S01]  /*22b0*/  IMAD.X R9, RZ, RZ, UR15, P1 ;  /* 0x0000000fff097e24 */ /* 0x000fe200088e06ff */
[----:B------:R-:W-:-:S03]  /*22c0*/  IADD3 R21, R19, 0x10, RZ ;  /* 0x0000001013157810 */ /* 0x000fc60007ffe0ff */
[----:B------:R0:W-:Y:S01]  /*22d0*/  STG.E.U8 desc[UR6][R4.64], R7 ;  /* 0x0000000704007986 */ /* 0x0001e2000c101106 */
[----:B------:R-:W-:-:S03]  /*22e0*/  ISETP.GT.U32.AND P0, PT, R21, R0, PT ;  /* 0x000000001500720c */ /* 0x000fc60003f04070 */
[----:B------:R0:W-:Y:S04]  /*22f0*/  STG.E.U8 desc[UR6][R8.64], R6 ;  /* 0x0000000608007986 */ /* 0x0001e8000c101106 */
[----:B------:R0:W-:Y:S06]  /*2300*/  STG.E.U8 desc[UR6][R10.64], R13 ;  /* 0x0000000d0a007986 */ /* 0x0001ec000c101106 */
[----:B------:R-:W-:Y:S05]  /*2310*/  @!P0 BRA `(.L_x_434) ;  /* 0xffffffdc00c08947 */ /* 0x000fea000383ffff */
.L_x_433:
[----:B------:R-:W-:Y:S05]  /*2320*/  BSYNC B0 ;  /* 0x0000000000007941 */ /* 0x000fea0003800000 */
.L_x_432:
[----:B------:R-:W-:-:S13]  /*2330*/  ISETP.GT.U32.AND P0, PT, R0, R19, PT ;  /* 0x000000130000720c */ /* 0x000fda0003f04070 */
[----:B------:R-:W-:Y:S05]  /*2340*/  @!P0 EXIT ;  /* 0x000000000000894d */ /* 0x000fea0003800000 */
[----:B0-----:R-:W-:Y:S01]  /*2350*/  IMAD.IADD R4, R0, 0x1, -R19 ;  /* 0x0000000100047824 */ /* 0x001fe200078e0a13 */
[----:B------:R-:W-:Y:S01]  /*2360*/  ULDC UR5, c[0x0][0xf70] ;  /* 0x0003dc0000057ab9 */ /* 0x000fe20000000800 */
[----:B------:R-:W-:Y:S01]  /*2370*/  ULDC UR10, c[0x0][0xf7c] ;  /* 0x0003df00000a7ab9 */ /* 0x000fe20000000800 */
[----:B------:R-:W-:Y:S01]  /*2380*/  ULDC.64 UR8, c[0x0][0xf68] ;  /* 0x0003da0000087ab9 */ /* 0x000fe20000000a00 */
[----:B------:R-:W-:Y:S01]  /*2390*/  ULDC.64 UR12, c[0x0][0x210] ;  /* 0x00008400000c7ab9 */ /* 0x000fe20000000a00 */
[----:B------:R-:W-:Y:S01]  /*23a0*/  LOP3.LUT P0, R7, R4, 0x3, RZ, 0xc0, !PT ;  /* 0x0000000304077812 */ /* 0x000fe2000780c0ff */
[----:B------:R-:W-:Y:S01]  /*23b0*/  BSSY B0, `(.L_x_435) ;  /* 0x0000043000007945 */ /* 0x000fe20003800000 */
        /* <DEDUP_REMOVED lines=9> */
[----:B------:R-:W-:Y:S01]  /*2450*/  IMAD.MOV R13, RZ, RZ, -R6 ;  /* 0x000000ffff0d7224 */ /* 0x000fe200078e0a06 */
[----:B------:R-:W-:Y:S02]  /*2460*/  SEL R4, R15, UR4, !P0 ;  /* 0x000000040f047c07 */ /* 0x000fe4000c000000 */
        /* <DEDUP_REMOVED lines=17> */
[----:B------:R-:W-:-:S04]  /*2580*/  IMAD.HI.U32 R18, R11, R5, R10 ;  /* 0x000000050b127227 */ /* 0x000fc800078e000a */
[----:B------:R-:W-:-:S07]  /*2590*/  IMAD.MOV.U32 R5, RZ, RZ, R19 ;  /* 0x000000ffff057224 */ /* 0x000fce00078e0013 */
.L_x_437:
[----:B0--3--:R-:W-:-:S04]  /*25a0*/  IADD3 R10, P2, R2, R5, RZ ;  /* 0x00000005020a7210 */ /* 0x009fc80007f5e0ff */
[----:B------:R-:W-:-:S05]  /*25b0*/  IADD3.X R11, RZ, R3, RZ, P2, !PT ;  /* 0x00000003ff0b7210 */ /* 0x000fca00017fe4ff */
[----:B------:R0:W3:Y:S01]  /*25c0*/  LDG.E.U8 R17, desc[UR6][R10.64] ;  /* 0x000000060a117981 */ /* 0x0000e2000c1e1100 */
        /* <DEDUP_REMOVED lines=14> */
[----:B------:R-:W-:Y:S02]  /*26b0*/  IMAD R10, R6, R10, R5 ;  /* 0x0000000a060a7224 */ /* 0x000fe400078e0205 */
[----:B------:R-:W-:Y:S01]  /*26c0*/  VIADD R5, R5, 0x1 ;  /* 0x0000000105057836 */ /* 0x000fe20000000000 */
        /* <DEDUP_REMOVED lines=11> */
[----:B--2---:R-:W-:-:S05]  /*2780*/  IMAD R9, R16, UR10, R9 ;  /* 0x0000000a10097c24 */ /* 0x004fca000f8e0209 */
[----:B------:R-:W-:-:S05]  /*2790*/  IADD3 R10, P2, R9, UR12, RZ ;  /* 0x0000000c090a7c10 */ /* 0x000fca000ff5e0ff */
[----:B------:R-:W-:Y:S01]  /*27a0*/  IMAD.X R11, RZ, RZ, UR13, P2 ;  /* 0x0000000dff0b7e24 */ /* 0x000fe200090e06ff */
[----:B------:R-:W-:-:S04]  /*27b0*/  ISETP.NE.AND P2, PT, R7, RZ, PT ;  /* 0x000000ff0700720c */ /* 0x000fc80003f45270 */
[----:B---3--:R0:W-:Y:S09]  /*27c0*/  STG.E.U8 desc[UR6][R10.64], R17 ;  /* 0x000000110a007986 */ /* 0x0081f2000c101106 */
[----:B------:R-:W-:Y:S05]  /*27d0*/  @P2 BRA `(.L_x_437) ;  /* 0xfffffffc00702947 */ /* 0x000fea000383ffff */
.L_x_436:
[----:B------:R-:W-:Y:S05]  /*27e0*/  BSYNC B0 ;  /* 0x0000000000007941 */ /* 0x000fea0003800000 */
.L_x_435:
[----:B------:R-:W-:-:S04]  /*27f0*/  LOP3.LUT R7, RZ, R19, RZ, 0x33, !PT ;  /* 0x00000013ff077212 */ /* 0x000fc800078e33ff */
[----:B------:R-:W-:-:S04]  /*2800*/  IADD3 R7, R0, R7, RZ ;  /* 0x0000000700077210 */ /* 0x000fc80007ffe0ff */
[----:B------:R-:W-:-:S13]  /*2810*/  ISETP.GE.U32.AND P0, PT, R7, 0x3, PT ;  /* 0x000000030700780c */ /* 0x000fda0003f06070 */
[----:B------:R-:W-:Y:S05]  /*2820*/  @!P0 EXIT ;  /* 0x000000000000894d */ /* 0x000fea0003800000 */
[----:B------:R-:W4:Y:S01]  /*2830*/  LDC R6, c[0x0][0xf78] ;  /* 0x0003de00ff067b82 */ /* 0x000f220000000800 */
[----:B------:R-:W-:Y:S01]  /*2840*/  ULDC UR4, c[0x0][0xf70] ;  /* 0x0003dc0000047ab9 */ /* 0x000fe20000000800 */
[----:B------:R-:W-:Y:S01]  /*2850*/  ULDC UR5, c[0x0][0xf7c] ;  /* 0x0003df0000057ab9 */ /* 0x000fe20000000800 */
[----:B------:R-:W-:Y:S01]  /*2860*/  ULDC.64 UR8, c[0x0][0xf68] ;  /* 0x0003da0000087ab9 */ /* 0x000fe20000000a00 */
[----:B------:R-:W-:-:S04]  /*2870*/  ULDC.64 UR10, c[0x0][0x210] ;  /* 0x00008400000a7ab9 */ /* 0x000fc80000000a00 */
[----:B------:R-:W1:Y:S01]  /*2880*/  LDC R4, c[0x0][0xf60] ;  /* 0x0003d800ff047b82 */ /* 0x000e620000000800 */
[C---:B----4-:R-:W-:Y:S02]  /*2890*/  ISETP.NE.AND P1, PT, R6.reuse, 0x1, PT ;  /* 0x000000010600780c */ /* 0x050fe40003f25270 */
[----:B------:R-:W-:-:S04]  /*28a0*/  ISETP.NE.AND P0, PT, R6, 0x2, PT ;  /* 0x000000020600780c */ /* 0x000fc80003f05270 */
[----:B-1----:R-:W-:-:S04]  /*28b0*/  SEL R4, R15, R4, !P0 ;  /* 0x000000040f047207 */ /* 0x002fc80004000000 */
[----:B0-----:R-:W0:Y:S03]  /*28c0*/  I2F.U32.RP R10, R4 ;  /* 0x00000004000a7306 */ /* 0x001e260000209000 */
[----:B------:R-:W1:Y:S01]  /*28d0*/  @P1 LDC R15, c[0x0][0xf5c] ;  /* 0x0003d700ff0f1b82 */ /* 0x000e620000000800 */
[----:B------:R-:W-:Y:S01]  /*28e0*/  IMAD.MOV R11, RZ, RZ, -R4 ;  /* 0x000000ffff0b7224 */ /* 0x000fe200078e0a04 */
[----:B------:R-:W-:-:S03]  /*28f0*/  ISETP.NE.U32.AND P0, PT, R4, RZ, PT ;  /* 0x000000ff0400720c */ /* 0x000fc60003f05070 */
[----:B0-----:R-:W0:Y:S08]  /*2900*/  MUFU.RCP R10, R10 ;  /* 0x0000000a000a7308 */ /* 0x001e300000001000 */
[----:B-1----:R-:W1:Y:S01]  /*2910*/  I2F.U32.RP R12, R15 ;  /* 0x0000000f000c7306 */ /* 0x002e620000209000 */
[----:B------:R-:W-:Y:S02]  /*2920*/  ISETP.NE.U32.AND P1, PT, R15, RZ, PT ;  /* 0x000000ff0f00720c */ /* 0x000fe40003f25070 */
[----:B0-----:R-:W-:-:S06]  /*2930*/  IADD3 R7, R10, 0xffffffe, RZ ;  /* 0x0ffffffe0a077810 */ /* 0x001fcc0007ffe0ff */
[----:B------:R-:W0:Y:S08]  /*2940*/  F2I.FTZ.U32.TRUNC.NTZ R7, R7 ;  /* 0x0000000700077305 */ /* 0x000e30000021f000 */
[----:B-1----:R-:W1:Y:S01]  /*2950*/  MUFU.RCP R12, R12 ;  /* 0x0000000c000c7308 */ /* 0x002e620000001000 */
[----:B0-----:R-:W-:Y:S02]  /*2960*/  IMAD R11, R11, R7, RZ ;  /* 0x000000070b0b7224 */ /* 0x001fe400078e02ff */
[----:B-1----:R-:W-:-:S05]  /*2970*/  VIADD R8, R12, 0xffffffe ;  /* 0x0ffffffe0c087836 */ /* 0x002fca0000000000 */
[----:B------:R0:W1:Y:S02]  /*2980*/  F2I.FTZ.U32.TRUNC.NTZ R9, R8 ;  /* 0x0000000800097305 */ /* 0x000064000021f000 */
[----:B0-----:R-:W-:Y:S01]  /*2990*/  MOV R8, RZ ;  /* 0x000000ff00087202 */ /* 0x001fe20000000f00 */
[----:B-1----:R-:W-:-:S05]  /*29a0*/  IMAD R6, R15, R9, RZ ;  /* 0x000000090f067224 */ /* 0x002fca00078e02ff */
[----:B------:R-:W-:Y:S01]  /*29b0*/  IADD3 R13, -R6, RZ, RZ ;  /* 0x000000ff060d7210 */ /* 0x000fe20007ffe1ff */
[----:B------:R-:W-:-:S04]  /*29c0*/  IMAD.MOV.U32 R6, RZ, RZ, RZ ;  /* 0x000000ffff067224 */ /* 0x000fc800078e00ff */
[----:B------:R-:W-:Y:S01]  /*29d0*/  IMAD.HI.U32 R6, R7, R11, R6 ;  /* 0x0000000b07067227 */ /* 0x000fe200078e0006 */
[----:B------:R-:W-:-:S03]  /*29e0*/  LOP3.LUT R7, RZ, R15, RZ, 0x33, !PT ;  /* 0x0000000fff077212 */ /* 0x000fc600078e33ff */
[----:B------:R-:W-:Y:S01]  /*29f0*/  IMAD.HI.U32 R8, R9, R13, R8 ;  /* 0x0000000d09087227 */ /* 0x000fe200078e0008 */
[----:B------:R-:W-:-:S07]  /*2a00*/  LOP3.LUT R9, RZ, R4, RZ, 0x33, !PT ;  /* 0x00000004ff097212 */ /* 0x000fce00078e33ff */
.L_x_438:
        /* <DEDUP_REMOVED lines=28> */
[----:B------:R-:W-:-:S03]  /*2bd0*/  IADD3 R10, P2, R2, R23, RZ ;  /* 0x00000017020a7210 */ /* 0x000fc60007f5e0ff */
[----:B------:R-:W-:-:S04]  /*2be0*/  IMAD R11, R14, UR8, R11 ;  /* 0x000000080e0b7c24 */ /* 0x000fc8000f8e020b */
[----:B--2---:R-:W-:-:S05]  /*2bf0*/  IMAD R11, R16, UR5, R11 ;  /* 0x00000005100b7c24 */ /* 0x004fca000f8e020b */
[----:B------:R-:W-:Y:S02]  /*2c00*/  IADD3 R12, P3, R11, UR10, RZ ;  /* 0x0000000a0b0c7c10 */ /* 0x000fe4000ff7e0ff */
[----:B------:R-:W-:-:S03]  /*2c10*/  IADD3.X R11, RZ, R3, RZ, P2, !PT ;  /* 0x00000003ff0b7210 */ /* 0x000fc600017fe4ff */
[----:B------:R-:W-:Y:S02]  /*2c20*/  IMAD.X R13, RZ, RZ, UR11, P3 ;  /* 0x0000000bff0d7e24 */ /* 0x000fe400098e06ff */
[----:B------:R-:W-:-:S03]  /*2c30*/  IMAD.HI.U32 R14, R6, R23, RZ ;  /* 0x00000017060e7227 */ /* 0x000fc600078e00ff */
[----:B---3--:R0:W-:Y:S04]  /*2c40*/  STG.E.U8 desc[UR6][R12.64], R17 ;  /* 0x000000110c007986 */ /* 0x0081e8000c101106 */
[----:B------:R1:W2:Y:S01]  /*2c50*/  LDG.E.U8 R21, desc[UR6][R10.64] ;  /* 0x000000060a157981 */ /* 0x0002a2000c1e1100 */
[----:B------:R-:W-:-:S05]  /*2c60*/  IADD3 R19, -R14, RZ, RZ ;  /* 0x000000ff0e137210 */ /* 0x000fca0007ffe1ff */
        /* <DEDUP_REMOVED lines=9> */
[----:B-1----:R-:W-:Y:S01]  /*2d00*/  IMAD.MOV R11, RZ, RZ, -R14 ;  /* 0x000000ffff0b7224 */ /* 0x002fe200078e0a0e */
[----:B------:R-:W-:-:S05]  /*2d10*/  IADD3 R10, -R12, RZ, RZ ;  /* 0x000000ff0c0a7210 */ /* 0x000fca0007ffe1ff */
[----:B------:R-:W-:-:S05]  /*2d20*/  IMAD R10, R15, R10, R14 ;  /* 0x0000000a0f0a7224 */ /* 0x000fca00078e020e */
[----:B------:R-:W-:-:S13]  /*2d30*/  ISETP.GE.U32.AND P2, PT, R10, R15, PT ;  /* 0x0000000f0a00720c */ /* 0x000fda0003f46070 */
[----:B------:R-:W-:Y:S01]  /*2d40*/  @P2 IMAD.IADD R10, R10, 0x1, -R15 ;  /* 0x000000010a0a2824 */ /* 0x000fe200078e0a0f */
[----:B------:R-:W-:-:S04]  /*2d50*/  @P2 IADD3 R12, R12, 0x1, RZ ;  /* 0x000000010c0c2810 */ /* 0x000fc80007ffe0ff */
[----:B------:R-:W-:Y:S01]  /*2d60*/  ISETP.GE.U32.AND P3, PT, R10, R15, PT ;  /* 0x0000000f0a00720c */ /* 0x000fe20003f66070 */
[----:B------:R-:W-:-:S04]  /*2d70*/  IMAD R10, R4, R11, R23 ;  /* 0x0000000b040a7224 */ /* 0x000fc800078e0217 */
[----:B------:R-:W-:-:S08]  /*2d80*/  IMAD R10, R10, UR4, RZ ;  /* 0x000000040a0a7c24 */ /* 0x000fd0000f8e02ff */
[----:B------:R-:W-:-:S04]  /*2d90*/  @P3 IADD3 R12, R12, 0x1, RZ ;  /* 0x000000010c0c3810 */ /* 0x000fc80007ffe0ff */
[----:B------:R-:W-:-:S04]  /*2da0*/  SEL R12, R7, R12, !P1 ;  /* 0x0000000c070c7207 */ /* 0x000fc80004800000 */
[----:B------:R-:W-:-:S05]  /*2db0*/  IADD3 R11, -R12, RZ, RZ ;  /* 0x000000ff0c0b7210 */ /* 0x000fca0007ffe1ff */
[----:B------:R-:W-:-:S04]  /*2dc0*/  IMAD R11, R15, R11, R14 ;  /* 0x0000000b0f0b7224 */ /* 0x000fc800078e020e */
[----:B------:R-:W-:-:S04]  /*2dd0*/  IMAD R11, R11, UR9, R10 ;  /* 0x000000090b0b7c24 */ /* 0x000fc8000f8e020a */
[----:B------:R-:W-:Y:S01]  /*2de0*/  IMAD R11, R12, UR8, R11 ;  /* 0x000000080c0b7c24 */ /* 0x000fe2000f8e020b */
[----:B------:R-:W-:-:S03]  /*2df0*/  IADD3 R12, P3, R2, R17, RZ ;  /* 0x00000011020c7210 */ /* 0x000fc60007f7e0ff */
[----:B------:R-:W-:Y:S02]  /*2e00*/  IMAD R11, R16, UR5, R11 ;  /* 0x00000005100b7c24 */ /* 0x000fe4000f8e020b */
[----:B------:R-:W-:-:S03]  /*2e10*/  IMAD.X R13, RZ, RZ, R3, P3 ;  /* 0x000000ffff0d7224 */ /* 0x000fc600018e0603 */
[----:B------:R-:W-:-:S04]  /*2e20*/  IADD3 R10, P2, R11, UR10, RZ ;  /* 0x0000000a0b0a7c10 */ /* 0x000fc8000ff5e0ff */
[----:B------:R-:W-:Y:S01]  /*2e30*/  IADD3.X R11, RZ, UR11, RZ, P2, !PT ;  /* 0x0000000bff0b7c10 */ /* 0x000fe200097fe4ff */
[----:B------:R-:W-:-:S04]  /*2e40*/  IMAD.HI.U32 R14, R6, R17, RZ ;  /* 0x00000011060e7227 */ /* 0x000fc800078e00ff */
[----:B--2---:R0:W-:Y:S04]  /*2e50*/  STG.E.U8 desc[UR6][R10.64], R21 ;  /* 0x000000150a007986 */ /* 0x0041e8000c101106 */
[----:B------:R1:W2:Y:S01]  /*2e60*/  LDG.E.U8 R23, desc[UR6][R12.64] ;  /* 0x000000060c177981 */ /* 0x0002a2000c1e1100 */
[----:B------:R-:W-:-:S05]  /*2e70*/  IADD3 R19, -R14, RZ, RZ ;  /* 0x000000ff0e137210 */ /* 0x000fca0007ffe1ff */
[----:B------:R-:W-:-:S05]  /*2e80*/  IMAD R19, R4, R19, R17 ;  /* 0x0000001304137224 */ /* 0x000fca00078e0211 */
[----:B------:R-:W-:-:S13]  /*2e90*/  ISETP.GE.U32.AND P2, PT, R19, R4, PT ;  /* 0x000000041300720c */ /* 0x000fda0003f46070 */
[----:B------:R-:W-:Y:S01]  /*2ea0*/  @P2 IMAD.IADD R19, R19, 0x1, -R4 ;  /* 0x0000000113132824 */ /* 0x000fe200078e0a04 */
[----:B------:R-:W-:-:S04]  /*2eb0*/  @P2 IADD3 R14, R14, 0x1, RZ ;  /* 0x000000010e0e2810 */ /* 0x000fc80007ffe0ff */
[----:B------:R-:W-:Y:S01]  /*2ec0*/  ISETP.GE.U32.AND P3, PT, R19, R4, PT ;  /* 0x000000041300720c */ /* 0x000fe20003f66070 */
[----:B------:R-:W-:-:S12]  /*2ed0*/  VIADD R19, R5, 0x3 ;  /* 0x0000000305137836 */ /* 0x000fd80000000000 */
[----:B------:R-:W-:-:S04]  /*2ee0*/  @P3 IADD3 R14, R14, 0x1, RZ ;  /* 0x000000010e0e3810 */ /* 0x000fc80007ffe0ff */
[----:B------:R-:W-:-:S04]  /*2ef0*/  SEL R14, R9, R14, !P0 ;  /* 0x0000000e090e7207 */ /* 0x000fc80004000000 */
[----:B0-----:R-:W-:Y:S01]  /*2f00*/  IADD3 R11, -R14, RZ, RZ ;  /* 0x000000ff0e0b7210 */ /* 0x001fe20007ffe1ff */
        /* <DEDUP_REMOVED lines=8> */
[----:B------:R-:W-:-:S13]  /*2f90*/  ISETP.GE.U32.AND P3, PT, R12, R15, PT ;  /* 0x0000000f0c00720c */ /* 0x000fda0003f66070 */
[----:B------:R-:W-:Y:S01]  /*2fa0*/  @P3 VIADD R10, R10, 0x1 ;  /* 0x000000010a0a3836 */ /* 0x000fe20000000000 */
[----:B------:R-:W-:-:S04]  /*2fb0*/  IADD3 R12, P3, R2, R19, RZ ;  /* 0x00000013020c7210 */ /* 0x000fc80007f7e0ff */
[----:B------:R-:W-:Y:S02]  /*2fc0*/  SEL R10, R7, R10, !P1 ;  /* 0x0000000a070a7207 */ /* 0x000fe40004800000 */
[----:B------:R-:W-:Y:S02]  /*2fd0*/  IADD3.X R13, RZ, R3, RZ, P3, !PT ;  /* 0x00000003ff0d7210 */ /* 0x000fe40001ffe4ff */
[----:B------:R-:W-:-:S05]  /*2fe0*/  IADD3 R11, -R10, RZ, RZ ;  /* 0x000000ff0a0b7210 */ /* 0x000fca0007ffe1ff */
[----:B------:R-:W-:-:S04]  /*2ff0*/  IMAD R14, R15, R11, R14 ;  /* 0x0000000b0f0e7224 */ /* 0x000fc800078e020e */
[----:B------:R-:W-:-:S04]  /*3000*/  IMAD R17, R14, UR9, R17 ;  /* 0x000000090e117c24 */ /* 0x000fc8000f8e0211 */
[----:B------:R-:W-:-:S04]  /*3010*/  IMAD R17, R10, UR8, R17 ;  /* 0x000000080a117c24 */ /* 0x000fc8000f8e0211 */
[----:B------:R-:W-:-:S05]  /*3020*/  IMAD R17, R16, UR5, R17 ;  /* 0x0000000510117c24 */ /* 0x000fca000f8e0211 */
[----:B------:R-:W-:-:S04]  /*3030*/  IADD3 R10, P2, R17, UR10, RZ ;  /* 0x0000000a110a7c10 */ /* 0x000fc8000ff5e0ff */
        /* <DEDUP_REMOVED lines=36> */
.L_x_439:
        /* <DEDUP_REMOVED lines=16> */
.L_x_1068:


//--------------------- .text._ZN2at6native40_GLOBAL__N__2351210d_8_Shape_cu_49f7391c30CatArrayBatchedCopy_vectorizedINS1_10OpaqueTypeILj1EEEjLi3ELi64ELi64ELi16ELi16EEEvPcNS1_25CatArrInputTensorMetadataIT_T0_XT2_EXT3_EEENS1_16TensorSizeStrideIS8_Lj4EEEiS8_ --------------------------
	.section	.text._ZN2at6native40_GLOBAL__N__2351210d_8_Shape_cu_49f7391c30CatArrayBatchedCopy_vectorizedINS1_10OpaqueTypeILj1EEEjLi3ELi64ELi64ELi16ELi16EEEvPcNS1_25CatArrInputTensorMetadataIT_T0_XT2_EXT3_EEENS1_16TensorSizeStrideIS8_Lj4EEEiS8_,"ax",@progbits
	.align	128
.text._ZN2at6native40_GLOBAL__N__2351210d_8_Shape_cu_49f7391c30CatArrayBatchedCopy_vectorizedINS1_10OpaqueTypeILj1EEEjLi3ELi64ELi64ELi16ELi16EEEvPcNS1_25CatArrInputTensorMetadataIT_T0_XT2_EXT3_EEENS1_16TensorSizeStrideIS8_Lj4EEEiS8_:
        .type           _ZN2at6native40_GLOBAL__N__2351210d_8_Shape_cu_49f7391c30CatArrayBatchedCopy_vectorizedINS1_10OpaqueTypeILj1EEEjLi3ELi64ELi64ELi16ELi16EEEvPcNS1_25CatArrInputTensorMetadataIT_T0_XT2_EXT3_EEENS1_16TensorSizeStrideIS8_Lj4EEEiS8_,@function
        .size           _ZN2at6native40_GLOBAL__N__2351210d_8_Shape_cu_49f7391c30CatArrayBatchedCopy_vectorizedINS1_10OpaqueTypeILj1EEEjLi3ELi64ELi64ELi16ELi16EEEvPcNS1_25CatArrInputTensorMetadataIT_T0_XT2_EXT3_EEENS1_16TensorSizeStrideIS8_Lj4EEEiS8_,(.L_x_1069 - _ZN2at6native40_GLOBAL__N__2351210d_8_Shape_cu_49f7391c30CatArrayBatchedCopy_vectorizedINS1_10OpaqueTypeILj1EEEjLi3ELi64ELi64ELi16ELi16EEEvPcNS1_25CatArrInputTensorMetadataIT_T0_XT2_EXT3_EEENS1_16TensorSizeStrideIS8_Lj4EEEiS8_)
        .other          _ZN2at6native40_GLOBAL__N__2351210d_8_Shape_cu_49f7391c30CatArrayBatchedCopy_vectorizedINS1_10OpaqueTypeILj1EEEjLi3ELi64ELi64ELi16ELi16EEEvPcNS1_25CatArrInputTensorMetadataIT_T0_XT2_EXT3_EEENS1_16TensorSizeStrideIS8_Lj4EEEiS8_,@"STO_CUDA_ENTRY STV_DEFAULT"
_ZN2at6native40_GLOBAL__N__2351210d_8_Shape_cu_49f7391c30CatArrayBatchedCopy_vectorizedINS1_10OpaqueTypeILj1EEEjLi3ELi64ELi64ELi16ELi16EEEvPcNS1_25CatArrInputTensorMetadataIT_T0_XT2_EXT3_EEENS1_16TensorSizeStrideIS8_Lj4EEEiS8_:
        /* <DEDUP_REMOVED lines=12> */
[----:B------:R-:W0:Y:S01]  /*00c0*/  LDC.64 R6, c[0x0][0xf78] ;  /* 0x0003de00ff067b82 */ /* 0x000e220000000a00 */
[----:B------:R-:W-:Y:S01]  /*00d0*/  SHF.L.U32 R3, R3, 0x3, RZ ;  /* 0x0000000303037819 */ /* 0x000fe200000006ff */
[----:B------:R-:W-:Y:S01]  /*00e0*/  HFMA2.MMA R12, -RZ, RZ, 0, 0 ;  /* 0x00000000ff0c7435 */ /* 0x000fe200000001ff */
[----:B------:R-:W-:Y:S01]  /*00f0*/  ULDC UR5, c[0x0][0xc] ;  /* 0x0000030000057ab9 */ /* 0x000fe20000000800 */
[----:B------:R-:W-:Y:S01]  /*0100*/  ULDC.64 UR6, c[0x0][0x208] ;  /* 0x0000820000067ab9 */ /* 0x000fe20000000a00 */
[----:B------:R-:W-:Y:S01]  /*0110*/  UIMAD UR4, UR4, UR5, URZ ;  /* 0x00000005040472a4 */ /* 0x000fe2000f8e023f */
[----:B------:R-:W-:Y:S02]  /*0120*/  ULDC.64 UR8, c[0x0][0xf68] ;  /* 0x0003da0000087ab9 */ /* 0x000fe40000000a00 */
[----:B------:R1:W2:Y:S01]  /*0130*/  LDC R2, c[0x0][R4+0x510] ;  /* 0x0001440004027b82 */ /* 0x0002a20000000800 */
[----:B------:R-:W-:Y:S01]  /*0140*/  ULDC UR5, c[0x0][0xf70] ;  /* 0x0003dc0000057ab9 */ /* 0x000fe20000000800 */
[----:B------:R-:W-:-:S06]  /*0150*/  ULDC.64 UR10, c[0x0][0x210] ;  /* 0x00008400000a7ab9 */ /* 0x000fcc0000000a00 */
        /* <DEDUP_REMOVED lines=9> */
[----:B------:R-:W-:Y:S01]  /*01f0*/  IMAD.MOV R9, RZ, RZ, -R11 ;  /* 0x000000ffff097224 */ /* 0x000fe200078e0a0b */
[----:B------:R-:W-:Y:S02]  /*0200*/  ISETP.NE.U32.AND P0, PT, R11, RZ, PT ;  /* 0x000000ff0b00720c */ /* 0x000fe40003f05070 */
[----:B------:R-:W-:-:S04]  /*0210*/  LOP3.LUT R16, RZ, R11, RZ, 0x33, !PT ;  /* 0x0000000bff107212 */ /* 0x000fc800078e33ff */
[----:B--2---:R-:W2:Y:S01]  /*0220*/  MUFU.RCP R6, R6 ;  /* 0x0000000600067308 */ /* 0x004ea20000001000 */
[----:B-1----:R-:W-:-:S07]  /*0230*/  ISETP.NE.U32.AND P1, PT, R10, RZ, PT ;  /* 0x000000ff0a00720c */ /* 0x002fce0003f25070 */
[----:B------:R-:W1:Y:S01]  /*0240*/  I2F.U32.RP R2, R10 ;  /* 0x0000000a00027306 */ /* 0x000e620000209000 */
[----:B------:R-:W-:Y:S02]  /*0250*/  LOP3.LUT R14, RZ, R10, RZ, 0x33, !PT ;  /* 0x0000000aff0e7212 */ /* 0x000fe400078e33ff */
[----:B--2---:R-:W-:-:S05]  /*0260*/  IADD3 R13, R6, 0xffffffe, RZ ;  /* 0x0ffffffe060d7810 */ /* 0x004fca0007ffe0ff */
[----:B-1----:R-:W1:Y:S08]  /*0270*/  MUFU.RCP R2, R2 ;  /* 0x0000000200027308 */ /* 0x002e700000001000 */
[----:B------:R-:W2:Y:S01]  /*0280*/  F2I.FTZ.U32.TRUNC.NTZ R13, R13 ;  /* 0x0000000d000d7305 */ /* 0x000ea2000021f000 */
[----:B-1----:R-:W-:Y:S02]  /*0290*/  VIADD R5, R2, 0xffffffe ;  /* 0x0ffffffe02057836 */ /* 0x002fe40000000000 */
[----:B------:R-:W1:Y:S05]  /*02a0*/  LDC.64 R2, c[0x0][R3+0x218] ;  /* 0x0000860003027b82 */ /* 0x000e6a0000000a00 */
[----:B------:R-:W3:Y:S01]  /*02b0*/  F2I.FTZ.U32.TRUNC.NTZ R5, R5 ;  /* 0x0000000500057305 */ /* 0x000ee2000021f000 */
[----:B--2---:R-:W-:-:S04]  /*02c0*/  IMAD R9, R9, R13, RZ ;  /* 0x0000000d09097224 */ /* 0x004fc800078e02ff */
[----:B------:R-:W-:Y:S01]  /*02d0*/  IMAD.HI.U32 R12, R13, R9, R12 ;  /* 0x000000090d0c7227 */ /* 0x000fe200078e000c */
[----:B------:R-:W-:-:S03]  /*02e0*/  MOV R9, RZ ;  /* 0x000000ff00097202 */ /* 0x000fc60000000f00 */
[----:B---3--:R-:W-:-:S04]  /*02f0*/  IMAD R8, R10, R5, RZ ;  /* 0x000000050a087224 */ /* 0x008fc800078e02ff */
[----:B------:R-:W-:Y:S02]  /*0300*/  IMAD.MOV R17, RZ, RZ, -R8 ;  /* 0x000000ffff117224 */ /* 0x000fe400078e0a08 */
[----:B0-----:R-:W-:Y:S02]  /*0310*/  IMAD R8, R4, R7, RZ ;  /* 0x0000000704087224 */ /* 0x001fe400078e02ff */
[----:B------:R-:W-:-:S03]  /*0320*/  IMAD.MOV.U32 R4, RZ, RZ, RZ ;  /* 0x000000ffff047224 */ /* 0x000fc600078e00ff */
[----:B------:R-:W-:Y:S01]  /*0330*/  LOP3.LUT R8, R8, 0xfffffff0, RZ, 0xc0, !PT ;  /* 0xfffffff008087812 */ /* 0x000fe200078ec0ff */
[----:B------:R-:W-:-:S07]  /*0340*/  IMAD.HI.U32 R13, R5, R17, R4 ;  /* 0x00000011050d7227 */ /* 0x000fce00078e0004 */
.L_x_440:
        /* <DEDUP_REMOVED lines=16> */
[----:B------:R-:W-:Y:S01]  /*0450*/  VIADD R15, R15, UR4 ;  /* 0x000000040f0f7c36 */ /* 0x000fe20008000000 */
        /* <DEDUP_REMOVED lines=18> */
.L_x_441:
        /* <DEDUP_REMOVED lines=16> */
.L_x_1069:


//--------------------- .text._ZN2at6native40_GLOBAL__N__2351210d_8_Shape_cu_49f7391c19CatArrayBatchedCopyINS1_10OpaqueTypeILj1EEEjLi2ELi64ELi64EEEvPT_NS1_25CatArrInputTensorMetadataIS5_T0_XT2_EXT3_EEENS1_16TensorSizeStrideIS8_Lj4EEEiS8_ --------------------------
	.section	.text._ZN2at6native40_GLOBAL__N__2351210d_8_Shape_cu_49f7391c19CatArrayBatchedCopyINS1_10OpaqueTypeILj1EEEjLi2ELi64ELi64EEEvPT_NS1_25CatArrInputTensorMetadataIS5_T0_XT2_EXT3_EEENS1_16TensorSizeStrideIS8_Lj4EEEiS8_,"ax",@progbits
	.align	128
.text._ZN2at6native40_GLOBAL__N__2351210d_8_Shape_cu_49f7391c19CatArrayBatchedCopyINS1_10OpaqueTypeILj1EEEjLi2ELi64ELi64EEEvPT_NS1_25CatArrInputTensorMetadataIS5_T0_XT2_EXT3_EEENS1_16TensorSizeStrideIS8_Lj4EEEiS8_:
        .type           _ZN2at6native40_GLOBAL__N__2351210d_8_Shape_cu_49f7391c19CatArrayBatchedCopyINS1_10OpaqueTypeILj1EEEjLi2ELi64ELi64EEEvPT_NS1_25CatArrInputTensorMetadataIS5_T0_XT2_EXT3_EEENS1_16TensorSizeStrideIS8_Lj4EEEiS8_,@function
        .size           _ZN2at6native40_GLOBAL__N__2351210d_8_Shape_cu_49f7391c19CatArrayBatchedCopyINS1_10OpaqueTypeILj1EEEjLi2ELi64ELi64EEEvPT_NS1_25CatArrInputTensorMetadataIS5_T0_XT2_EXT3_EEENS1_16TensorSizeStrideIS8_Lj4EEEiS8_,(.L_x_1070 - _ZN2at6native40_GLOBAL__N__2351210d_8_Shape_cu_49f7391c19CatArrayBatchedCopyINS1_10OpaqueTypeILj1EEEjLi2ELi64ELi64EEEvPT_NS1_25CatArrInputTensorMetadataIS5_T0_XT2_EXT3_EEENS1_16TensorSizeStrideIS8_Lj4EEEiS8_)
        .other          _ZN2at6native40_GLOBAL__N__2351210d_8_Shape_cu_49f7391c19CatArrayBatchedCopyINS1_10OpaqueTypeILj1EEEjLi2ELi64ELi64EEEvPT_NS1_25CatArrInputTensorMetadataIS5_T0_XT2_EXT3_EEENS1_16TensorSizeStrideIS8_Lj4EEEiS8_,@"STO_CUDA_ENTRY STV_DEFAULT"
_ZN2at6native40_GLOBAL__N__2351210d_8_Shape_cu_49f7391c19CatArrayBatchedCopyINS1_10OpaqueTypeILj1EEEjLi2ELi64ELi64EEEvPT_NS1_25CatArrInputTensorMetadataIS5_T0_XT2_EXT3_EEENS1_16TensorSizeStrideIS8_Lj4EEEiS8_:
        /* <DEDUP_REMOVED lines=17> */
[----:B------:R-:W-:Y:S01]  /*0110*/  UISETP.NE.AND UP0, UPT, UR11, 0x1, UPT ;  /* 0x000000010b00788c */ /* 0x000fe2000bf05270 */
[----:B------:R-:W-:Y:S01]  /*0120*/  ULDC UR13, c[0x0][UR4+0x510] ;  /* 0x00014400040d7abb */ /* 0x000fe20008000800 */
[----:B------:R-:W-:Y:S01]  /*0130*/  ULDC UR8, c[0x0][0xf5c] ;  /* 0x0003d70000087ab9 */ /* 0x000fe20000000800 */
[----:B------:R-:W-:-:S02]  /*0140*/  UIMAD UR7, UR7, UR6, URZ ;  /* 0x00000006070772a4 */ /* 0x000fc4000f8e023f */
[----:B------:R-:W-:Y:S01]  /*0150*/  USEL UR8, UR13, UR8, !UP0 ;  /* 0x000000080d087287 */ /* 0x000fe2000c000000 */
[----:B------:R-:W-:Y:S01]  /*0160*/  ULDC UR6, c[0x0][UR4+0x410] ;  /* 0x0001040004067abb */ /* 0x000fe20008000800 */
[----:B------:R-:W-:Y:S01]  /*0170*/  ULDC.64 UR14, c[0x0][0x208] ;  /* 0x00008200000e7ab9 */ /* 0x000fe20000000a00 */
[----:B------:R-:W-:-:S04]  /*0180*/  ULDC.64 UR4, c[0x0][UR9+0x218] ;  /* 0x0000860009047abb */ /* 0x000fc80008000a00 */
[----:B------:R-:W-:Y:S05]  /*0190*/  @!P0 BRA `(.L_x_442) ;  /* 0x0000000000948947 */ /* 0x000fea0003800000 */
[----:B------:R-:W0:Y:S01]  /*01a0*/  I2F.U32.RP R4, UR8 ;  /* 0x0000000800047d06 */ /* 0x000e220008209000 */
[----:B------:R-:W1:Y:S01]  /*01b0*/  LDC R8, c[0x0][0xf7c] ;  /* 0x0003df00ff087b82 */ /* 0x000e620000000800 */
[----:B------:R-:W-:Y:S01]  /*01c0*/  IMAD R5, RZ, RZ, -UR8 ;  /* 0x80000008ff057e24 */ /* 0x000fe2000f8e02ff */
[----:B------:R-:W-:Y:S01]  /*01d0*/  ISETP.NE.U32.AND P0, PT, RZ, UR8, PT ;  /* 0x00000008ff007c0c */ /* 0x000fe2000bf05070 */
[----:B------:R-:W-:Y:S01]  /*01e0*/  ULDC.64 UR10, c[0x0][0xf68] ;  /* 0x0003da00000a7ab9 */ /* 0x000fe20000000a00 */
[----:B------:R-:W-:Y:S01]  /*01f0*/  LOP3.LUT R7, RZ, UR8, RZ, 0x33, !PT ;  /* 0x00000008ff077c12 */ /* 0x000fe2000f8e33ff */
[----:B------:R-:W-:Y:S02]  /*0200*/  ULDC.64 UR16, c[0x0][0x210] ;  /* 0x0000840000107ab9 */ /* 0x000fe40000000a00 */
[----:B0-----:R-:W0:Y:S02]  /*0210*/  MUFU.RCP R4, R4 ;  /* 0x0000000400047308 */ /* 0x001e240000001000 */
[----:B0-----:R-:W-:-:S06]  /*0220*/  IADD3 R2, R4, 0xffffffe, RZ ;  /* 0x0ffffffe04027810 */ /* 0x001fcc0007ffe0ff */
[----:B------:R0:W2:Y:S02]  /*0230*/  F2I.FTZ.U32.TRUNC.NTZ R3, R2 ;  /* 0x0000000200037305 */ /* 0x0000a4000021f000 */
[----:B0-----:R-:W-:Y:S01]  /*0240*/  HFMA2.MMA R2, -RZ, RZ, 0, 0 ;  /* 0x00000000ff027435 */ /* 0x001fe200000001ff */
[----:B--2---:R-:W-:-:S09]  /*0250*/  IMAD R5, R5, R3, RZ ;  /* 0x0000000305057224 */ /* 0x004fd200078e02ff */
[----:B-1----:R-:W-:-:S07]  /*0260*/  IMAD.HI.U32 R5, R3, R5, R2 ;  /* 0x0000000503057227 */ /* 0x002fce00078e0002 */
.L_x_443:
        /* <DEDUP_REMOVED lines=12> */
[----:B------:R-:W-:-:S05]  /*0330*/  IADD3 R11, -R4, RZ, RZ ;  /* 0x000000ff040b7210 */ /* 0x000fca0007ffe1ff */
[----:B0-----:R-:W-:Y:S01]  /*0340*/  IMAD R2, R11, UR8, R0 ;  /* 0x000000080b027c24 */ /* 0x001fe2000f8e0200 */
[----:B------:R-:W-:-:S03]  /*0350*/  IADD3 R0, R0, UR7, RZ ;  /* 0x0000000700007c10 */ /* 0x000fc6000fffe0ff */
[----:B------:R-:W-:-:S04]  /*0360*/  IMAD R3, R2, UR11, RZ ;  /* 0x0000000b02037c24 */ /* 0x000fc8000f8e02ff */
[----:B------:R-:W-:-:S04]  /*0370*/  IMAD R3, R4, UR10, R3 ;  /* 0x0000000a04037c24 */ /* 0x000fc8000f8e0203 */
[----:B------:R-:W-:-:S05]  /*0380*/  IMAD R3, R8, UR6, R3 ;  /* 0x0000000608037c24 */ /* 0x000fca000f8e0203 */
[----:B------:R-:W-:-:S05]  /*0390*/  IADD3 R2, P1, R3, UR16, RZ ;  /* 0x0000001003027c10 */ /* 0x000fca000ff3e0ff */
[----:B------:R-:W-:Y:S01]  /*03a0*/  IMAD.X R3, RZ, RZ, UR17, P1 ;  /* 0x00000011ff037e24 */ /* 0x000fe200088e06ff */
[----:B------:R-:W-:-:S04]  /*03b0*/  ISETP.GE.U32.AND P1, PT, R0, UR12, PT ;  /* 0x0000000c00007c0c */ /* 0x000fc8000bf26070 */
[----:B--2---:R0:W-:Y:S09]  /*03c0*/  STG.E.U8 desc[UR14][R2.64], R9 ;  /* 0x0000000902007986 */ /* 0x0041f2000c10110e */
[----:B------:R-:W-:Y:S05]  /*03d0*/  @!P1 BRA `(.L_x_443) ;  /* 0xfffffffc00a49947 */ /* 0x000fea000383ffff */
[----:B------:R-:W-:Y:S05]  /*03e0*/  EXIT ;  /* 0x000000000000794d */ /* 0x000fea0003800000 */
.L_x_442:
[----:B------:R-:W-:Y:S01]  /*03f0*/  @UP0 ULDC UR13, c[0x0][UR10+0x75c] ;  /* 0x0001d7000a0d0abb */ /* 0x000fe20008000800 */
[----:B------:R-:W0:Y:S01]  /*0400*/  I2F.U32.RP R8, UR8 ;  /* 0x0000000800087d06 */ /* 0x000e220008209000 */
[----:B------:R-:W1:Y:S01]  /*0410*/  LDC R2, c[0x0][0xf7c] ;  /* 0x0003df00ff027b82 */ /* 0x000e620000000800 */
[----:B------:R-:W-:Y:S01]  /*0420*/  IMAD R9, RZ, RZ, -UR8 ;  /* 0x80000008ff097e24 */ /* 0x000fe2000f8e02ff */
[----:B------:R-:W-:Y:S01]  /*0430*/  BSSY B0, `(.L_x_444) ;  /* 0x000003a000007945 */ /* 0x000fe20003800000 */
[----:B------:R-:W-:Y:S01]  /*0440*/  ISETP.NE.U32.AND P0, PT, RZ, UR8, PT ;  /* 0x00000008ff007c0c */ /* 0x000fe2000bf05070 */
[----:B------:R-:W-:Y:S01]  /*0450*/  ULDC.64 UR10, c[0x0][UR10+0x768] ;  /* 0x0001da000a0a7abb */ /* 0x000fe20008000a00 */
[----:B------:R-:W-:Y:S01]  /*0460*/  ISETP.NE.U32.AND P1, PT, RZ, UR13, PT ;  /* 0x0000000dff007c0c */ /* 0x000fe2000bf25070 */
[----:B------:R-:W-:Y:S01]  /*0470*/  ULDC.64 UR16, c[0x0][0xf68] ;  /* 0x0003da0000107ab9 */ /* 0x000fe20000000a00 */
[----:B------:R-:W2:Y:S01]  /*0480*/  I2F.U32.RP R3, UR13 ;  /* 0x0000000d00037d06 */ /* 0x000ea20008209000 */
[----:B------:R-:W-:-:S07]  /*0490*/  ULDC.64 UR18, c[0x0][0x210] ;  /* 0x0000840000127ab9 */ /* 0x000fce0000000a00 */
[----:B0-----:R-:W0:Y:S08]  /*04a0*/  MUFU.RCP R8, R8 ;  /* 0x0000000800087308 */ /* 0x001e300000001000 */
[----:B--2---:R-:W2:Y:S01]  /*04b0*/  MUFU.RCP R3, R3 ;  /* 0x0000000300037308 */ /* 0x004ea20000001000 */
[----:B0-----:R-:W-:-:S07]  /*04c0*/  IADD3 R5, R8, 0xffffffe, RZ ;  /* 0x0ffffffe08057810 */ /* 0x001fce0007ffe0ff */
[----:B------:R-:W0:Y:S01]  /*04d0*/  F2I.FTZ.U32.TRUNC.NTZ R5, R5 ;  /* 0x0000000500057305 */ /* 0x000e22000021f000 */
[----:B--2---:R-:W-:-:S07]  /*04e0*/  VIADD R6, R3, 0xffffffe ;  /* 0x0ffffffe03067836 */ /* 0x004fce0000000000 */
[----:B------:R2:W3:Y:S01]  /*04f0*/  F2I.FTZ.U32.TRUNC.NTZ R7, R6 ;  /* 0x0000000600077305 */ /* 0x0004e2000021f000 */
[----:B0-----:R-:W-:Y:S01]  /*0500*/  IMAD R3, R9, R5, RZ ;  /* 0x0000000509037224 */ /* 0x001fe200078e02ff */
[----:B--2---:R-:W-:Y:S01]  /*0510*/  HFMA2.MMA R6, -RZ, RZ, 0, 0 ;  /* 0x00000000ff067435 */ /* 0x004fe200000001ff */
[----:B---3--:R-:W-:-:S05]  /*0520*/  IMAD R4, R7, UR13, RZ ;  /* 0x0000000d07047c24 */ /* 0x008fca000f8e02ff */
[----:B------:R-:W-:Y:S01]  /*0530*/  IADD3 R9, -R4, RZ, RZ ;  /* 0x000000ff04097210 */ /* 0x000fe20007ffe1ff */
[----:B------:R-:W-:-:S04]  /*0540*/  IMAD.MOV.U32 R4, RZ, RZ, RZ ;  /* 0x000000ffff047224 */ /* 0x000fc800078e00ff */
[----:B------:R-:W-:Y:S01]  /*0550*/  IMAD.HI.U32 R7, R7, R9, R6 ;  /* 0x0000000907077227 */ /* 0x000fe200078e0006 */
[----:B------:R-:W-:Y:S02]  /*0560*/  LOP3.LUT R6, RZ, UR8, RZ, 0x33, !PT ;  /* 0x00000008ff067c12 */ /* 0x000fe4000f8e33ff */
[----:B------:R-:W-:Y:S01]  /*0570*/  LOP3.LUT R9, RZ, UR13, RZ, 0x33, !PT ;  /* 0x0000000dff097c12 */ /* 0x000fe2000f8e33ff */
[----:B-1----:R-:W-:-:S07]  /*0580*/  IMAD.HI.U32 R3, R5, R3, R4 ;  /* 0x0000000305037227 */ /* 0x002fce00078e0004 */
.L_x_445:
[----:B0-----:R-:W-:-:S04]  /*0590*/  IMAD.HI.U32 R4, R7, R0, RZ ;  /* 0x0000000007047227 */ /* 0x001fc800078e00ff */
        /* <DEDUP_REMOVED lines=10> */
[----:B------:R-:W-:-:S04]  /*0640*/  IMAD R5, R5, UR11, RZ ;  /* 0x0000000b05057c24 */ /* 0x000fc8000f8e02ff */
        /* <DEDUP_REMOVED lines=14> */
[----:B------:R-:W-:Y:S01]  /*0730*/  IMAD R15, R15, UR8, R0 ;  /* 0x000000080f0f7c24 */ /* 0x000fe2000f8e0200 */
[----:B------:R-:W-:-:S03]  /*0740*/  IADD3 R0, R0, UR7, RZ ;  /* 0x0000000700007c10 */ /* 0x000fc6000fffe0ff */
[----:B0-----:R-:W-:-:S04]  /*0750*/  IMAD R4, R15, UR17, RZ ;  /* 0x000000110f047c24 */ /* 0x001fc8000f8e02ff */
        /* <DEDUP_REMOVED lines=8> */
.L_x_444:
[----:B------:R-:W-:Y:S05]  /*07e0*/  EXIT ;  /* 0x000000000000794d */ /* 0x000fea0003800000 */
.L_x_446:
        /* <DEDUP_REMOVED lines=9> */
.L_x_1070:


//--------------------- .text._ZN2at6native40_GLOBAL__N__2351210d_8_Shape_cu_49f7391c26CatArrayBatchedCopy_contigINS1_10OpaqueTypeILj1EEEjLi2ELi64ELi64EEEvPT_NS1_25CatArrInputTensorMetadataIS5_T0_XT2_EXT3_EEENS1_16TensorSizeStrideIS8_Lj4EEEiS8_ --------------------------
	.section	.text._ZN2at6native40_GLOBAL__N__2351210d_8_Shape_cu_49f7391c26CatArrayBatchedCopy_contigINS1_10OpaqueTypeILj1EEEjLi2ELi64ELi64EEEvPT_NS1_25CatArrInputTensorMetadataIS5_T0_XT2_EXT3_EEENS1_16TensorSizeStrideIS8_Lj4EEEiS8_,"ax",@progbits
	.align	128
.text._ZN2at6native40_GLOBAL__N__2351210d_8_Shape_cu_49f7391c26CatArrayBatchedCopy_contigINS1_10OpaqueTypeILj1EEEjLi2ELi64ELi64EEEvPT_NS1_25CatArrInputTensorMetadataIS5_T0_XT2_EXT3_EEENS1_16TensorSizeStrideIS8_Lj4EEEiS8_:
        .type           _ZN2at6native40_GLOBAL__N__2351210d_8_Shape_cu_49f7391c26CatArrayBatchedCopy_contigINS1_10OpaqueTypeILj1EEEjLi2ELi64ELi64EEEvPT_NS1_25CatArrInputTensorMetadataIS5_T0_XT2_EXT3_EEENS1_16TensorSizeStrideIS8_Lj4EEEiS8_,@function
        .size           _ZN2at6native40_GLOBAL__N__2351210d_8_Shape_cu_49f7391c26CatArrayBatchedCopy_contigINS1_10OpaqueTypeILj1EEEjLi2ELi64ELi64EEEvPT_NS1_25CatArrInputTensorMetadataIS5_T0_XT2_EXT3_EEENS1_16TensorSizeStrideIS8_Lj4EEEiS8_,(.L_x_1071 - _ZN2at6native40_GLOBAL__N__2351210d_8_Shape_cu_49f7391c26CatArrayBatchedCopy_contigINS1_10OpaqueTypeILj1EEEjLi2ELi64ELi64EEEvPT_NS1_25CatArrInputTensorMetadataIS5_T0_XT2_EXT3_EEENS1_16TensorSizeStrideIS8_Lj4EEEiS8_)
        .other          _ZN2at6native40_GLOBAL__N__2351210d_8_Shape_cu_49f7391c26CatArrayBatchedCopy_contigINS1_10OpaqueTypeILj1EEEjLi2ELi64ELi64EEEvPT_NS1_25CatArrInputTensorMetadataIS5_T0_XT2_EXT3_EEENS1_16TensorSizeStrideIS8_Lj4EEEiS8_,@"STO_CUDA_ENTRY STV_DEFAULT"
_ZN2at6native40_GLOBAL__N__2351210d_8_Shape_cu_49f7391c26CatArrayBatchedCopy_contigINS1_10OpaqueTypeILj1EEEjLi2ELi64ELi64EEEvPT_NS1_25CatArrInputTensorMetadataIS5_T0_XT2_EXT3_EEENS1_16TensorSizeStrideIS8_Lj4EEEiS8_:
        /* <DEDUP_REMOVED lines=11> */
[----:B------:R-:W-:Y:S01]  /*00b0*/  ULDC.64 UR10, c[0x0][0xf78] ;  /* 0x0003de00000a7ab9 */ /* 0x000fe20000000a00 */
[----:B------:R-:W-:Y:S01]  /*00c0*/  ULDC UR9, c[0x0][UR4+0x510] ;  /* 0x0001440004097abb */ /* 0x000fe20008000800 */
[----:B------:R-:W-:Y:S01]  /*00d0*/  UISETP.NE.AND UP0, UPT, UR10, 0x1, UPT ;  /* 0x000000010a00788c */ /* 0x000fe2000bf05270 */
[----:B------:R-:W0:Y:S01]  /*00e0*/  LDC.64 R2, c[0x0][0xf68] ;  /* 0x0003da00ff027b82 */ /* 0x000e220000000a00 */
[----:B------:R-:W-:Y:S01]  /*00f0*/  USHF.L.U32 UR5, UR5, 0x3, URZ ;  /* 0x0000000305057899 */ /* 0x000fe2000800063f */
[----:B------:R-:W-:Y:S01]  /*0100*/  ULDC UR4, c[0x0][UR4+0x410] ;  /* 0x0001040004047abb */ /* 0x000fe20008000800 */
[----:B------:R-:W-:Y:S01]  /*0110*/  ULDC.64 UR12, c[0x0][0x210] ;  /* 0x00008400000c7ab9 */ /* 0x000fe20000000a00 */
[----:B------:R-:W-:-:S03]  /*0120*/  UIMAD UR6, UR4, UR11, URZ ;  /* 0x0000000b040672a4 */ /* 0x000fc6000f8e023f */
[----:B------:R-:W-:Y:S01]  /*0130*/  ULDC UR4, c[0x0][0xc] ;  /* 0x0000030000047ab9 */ /* 0x000fe20000000800 */
[----:B------:R-:W-:Y:S02]  /*0140*/  ULDC.64 UR10, c[0x0][0x208] ;  /* 0x00008200000a7ab9 */ /* 0x000fe40000000a00 */
[----:B------:R-:W-:Y:S01]  /*0150*/  @UP0 ULDC UR9, c[0x0][0xf5c] ;  /* 0x0003d70000090ab9 */ /* 0x000fe20000000800 */
[----:B------:R-:W-:Y:S01]  /*0160*/  UIMAD UR7, UR7, UR4, URZ ;  /* 0x00000004070772a4 */ /* 0x000fe2000f8e023f */
[----:B------:R-:W1:Y:S01]  /*0170*/  I2F.U32.RP R6, UR9 ;  /* 0x0000000900067d06 */ /* 0x000e620008209000 */
[----:B------:R-:W-:Y:S01]  /*0180*/  ISETP.NE.U32.AND P0, PT, RZ, UR9, PT ;  /* 0x00000009ff007c0c */ /* 0x000fe2000bf05070 */
[----:B------:R-:W-:Y:S01]  /*0190*/  ULDC.64 UR4, c[0x0][UR5+0x218] ;  /* 0x0000860005047abb */ /* 0x000fe20008000a00 */
[----:B------:R-:W-:-:S05]  /*01a0*/  LOP3.LUT R9, RZ, UR9, RZ, 0x33, !PT ;  /* 0x00000009ff097c12 */ /* 0x000fca000f8e33ff */
[----:B-1----:R-:W1:Y:S02]  /*01b0*/  MUFU.RCP R6, R6 ;  /* 0x0000000600067308 */ /* 0x002e640000001000 */
[----:B-1----:R-:W-:-:S06]  /*01c0*/  VIADD R4, R6, 0xffffffe ;  /* 0x0ffffffe06047836 */ /* 0x002fcc0000000000 */
[----:B------:R1:W2:Y:S02]  /*01d0*/  F2I.FTZ.U32.TRUNC.NTZ R5, R4 ;  /* 0x0000000400057305 */ /* 0x0002a4000021f000 */
[----:B-1----:R-:W-:Y:S02]  /*01e0*/  IMAD.MOV.U32 R4, RZ, RZ, RZ ;  /* 0x000000ffff047224 */ /* 0x002fe400078e00ff */
[----:B--2---:R-:W-:-:S05]  /*01f0*/  IMAD R7, R5, UR9, RZ ;  /* 0x0000000905077c24 */ /* 0x004fca000f8e02ff */
[----:B------:R-:W-:-:S05]  /*0200*/  IADD3 R7, -R7, RZ, RZ ;  /* 0x000000ff07077210 */ /* 0x000fca0007ffe1ff */
[----:B0-----:R-:W-:-:S07]  /*0210*/  IMAD.HI.U32 R7, R5, R7, R4 ;  /* 0x0000000705077227 */ /* 0x001fce00078e0004 */
.L_x_447:
        /* <DEDUP_REMOVED lines=13> */
[----:B0-----:R-:W-:Y:S02]  /*02f0*/  IMAD R4, R15, UR9, R0 ;  /* 0x000000090f047c24 */ /* 0x001fe4000f8e0200 */
[----:B------:R-:W-:Y:S02]  /*0300*/  VIADD R0, R0, UR7 ;  /* 0x0000000700007c36 */ /* 0x000fe40008000000 */
[----:B------:R-:W-:-:S04]  /*0310*/  IMAD R4, R4, R3, UR6 ;  /* 0x0000000604047e24 */ /* 0x000fc8000f8e0203 */
[----:B------:R-:W-:-:S05]  /*0320*/  IMAD R4, R11, R2, R4 ;  /* 0x000000020b047224 */ /* 0x000fca00078e0204 */
[----:B------:R-:W-:-:S04]  /*0330*/  IADD3 R4, P1, R4, UR12, RZ ;  /* 0x0000000c04047c10 */ /* 0x000fc8000ff3e0ff */
[----:B------:R-:W-:Y:S02]  /*0340*/  IADD3.X R5, RZ, UR13, RZ, P1, !PT ;  /* 0x0000000dff057c10 */ /* 0x000fe40008ffe4ff */
[----:B------:R-:W-:-:S03]  /*0350*/  ISETP.GE.U32.AND P1, PT, R0, UR8, PT ;  /* 0x0000000800007c0c */ /* 0x000fc6000bf26070 */
[----:B--2---:R0:W-:Y:S10]  /*0360*/  STG.E.U8 desc[UR10][R4.64], R13 ;  /* 0x0000000d04007986 */ /* 0x0041f4000c10110a */
[----:B------:R-:W-:Y:S05]  /*0370*/  @!P1 BRA `(.L_x_447) ;  /* 0xfffffffc00a89947 */ /* 0x000fea000383ffff */
[----:B------:R-:W-:Y:S05]  /*0380*/  EXIT ;  /* 0x000000000000794d */ /* 0x000fea0003800000 */
.L_x_448:
        /* <DEDUP_REMOVED lines=15> */
.L_x_1071:


//--------------------- .text._ZN2at6native40_GLOBAL__N__2351210d_8_Shape_cu_49f7391c35CatArrayBatchedCopy_alignedK_contigINS1_10OpaqueTypeILj1EEEjLi2ELi64ELi64ELi8EEEvPT_NS1_25CatArrInputTensorMetadataIS5_T0_XT2_EXT3_EEENS1_16TensorSizeStrideIS8_Lj4EEEiS8_ --------------------------
	.section	.text._ZN2at6native40_GLOBAL__N__2351210d_8_Shape_cu_49f7391c35CatArrayBatchedCopy_alignedK_contigINS1_10OpaqueTypeILj1EEEjLi2ELi64ELi64ELi8EEEvPT_NS1_25CatArrInputTensorMetadataIS5_T0_XT2_EXT3_EEENS1_16TensorSizeStrideIS8_Lj4EEEiS8_,"ax",@progbits
	.align	128
.text._ZN2at6native40_GLOBAL__N__2351210d_8_Shape_cu_49f7391c35CatArrayBatchedCopy_alignedK_contigINS1_10OpaqueTypeILj1EEEjLi2ELi64ELi64ELi8EEEvPT_NS1_25CatArrInputTensorMetadataIS5_T0_XT2_EXT3_EEENS1_16TensorSizeStrideIS8_Lj4EEEiS8_:
        .type           _ZN2at6native40_GLOBAL__N__2351210d_8_Shape_cu_49f7391c35CatArrayBatchedCopy_alignedK_contigINS1_10OpaqueTypeILj1EEEjLi2ELi64ELi64ELi8EEEvPT_NS1_25CatArrInputTensorMetadataIS5_T0_XT2_EXT3_EEENS1_16TensorSizeStrideIS8_Lj4EEEiS8_,@function
        .size           _ZN2at6native40_GLOBAL__N__2351210d_8_Shape_cu_49f7391c35CatArrayBatchedCopy_alignedK_contigINS1_10OpaqueTypeILj1EEEjLi2ELi64ELi64ELi8EEEvPT_NS1_25CatArrInputTensorMetadataIS5_T0_XT2_EXT3_EEENS1_16TensorSizeStrideIS8_Lj4EEEiS8_,(.L_x_1072 - _ZN2at6native40_GLOBAL__N__2351210d_8_Shape_cu_49f7391c35CatArrayBatchedCopy_alignedK_contigINS1_10OpaqueTypeILj1EEEjLi2ELi64ELi64ELi8EEEvPT_NS1_25CatArrInputTensorMetadataIS5_T0_XT2_EXT3_EEENS1_16TensorSizeStrideIS8_Lj4EEEiS8_)
        .other          _ZN2at6native40_GLOBAL__N__2351210d_8_Shape_cu_49f7391c35CatArrayBatchedCopy_alignedK_contigINS1_10OpaqueTypeILj1EEEjLi2ELi64ELi64ELi8EEEvPT_NS1_25CatArrInputTensorMetadataIS5_T0_XT2_EXT3_EEENS1_16TensorSizeStrideIS8_Lj4EEEiS8_,@"STO_CUDA_ENTRY STV_DEFAULT"
_ZN2at6native40_GLOBAL__N__2351210d_8_Shape_cu_49f7391c35CatArrayBatchedCopy_alignedK_contigINS1_10OpaqueTypeILj1EEEjLi2ELi64ELi64ELi8EEEvPT_NS1_25CatArrInputTensorMetadataIS5_T0_XT2_EXT3_EEENS1_16TensorSizeStrideIS8_Lj4EEEiS8_:
        /* <DEDUP_REMOVED lines=30> */
.L_x_451:
[----:B---3--:R-:W-:-:S04]  /*01e0*/  IADD3 R4, P0, R2, R11, RZ ;  /* 0x0000000b02047210 */ /* 0x008fc80007f1e0ff */
[----:B0-----:R-:W-:-:S06]  /*01f0*/  IADD3.X R5, RZ, R3, RZ, P0, !PT ;  /* 0x00000003ff057210 */ /* 0x001fcc00007fe4ff */
[----:B------:R-:W3:Y:S01]  /*0200*/  LDG.E.64 R4, desc[UR6][R4.64] ;  /* 0x0000000604047981 */ /* 0x000ee2000c1e1b00 */
[----:B------:R-:W0:Y:S01]  /*0210*/  I2F.U32.RP R15, R6 ;  /* 0x00000006000f7306 */ /* 0x000e220000209000 */
[----:B------:R-:W-:Y:S01]  /*0220*/  IADD3 R17, RZ, -R6, RZ ;  /* 0x80000006ff117210 */ /* 0x000fe20007ffe0ff */
[C---:B------:R-:W-:Y:S01]  /*0230*/  VIADD R18, R11.reuse, 0x2 ;  /* 0x000000020b127836 */ /* 0x040fe20000000000 */
[C---:B------:R-:W-:Y:S02]  /*0240*/  IADD3 R14, R11.reuse, 0x1, RZ ;  /* 0x000000010b0e7810 */ /* 0x040fe40007ffe0ff */
[C---:B------:R-:W-:Y:S02]  /*0250*/  IADD3 R27, R11.reuse, 0x3, RZ ;  /* 0x000000030b1b7810 */ /* 0x040fe40007ffe0ff */
[----:B------:R-:W-:Y:S01]  /*0260*/  IADD3 R23, R11, 0x4, RZ ;  /* 0x000000040b177810 */ /* 0x000fe20007ffe0ff */
[----:B0-----:R-:W0:Y:S02]  /*0270*/  MUFU.RCP R15, R15 ;  /* 0x0000000f000f7308 */ /* 0x001e240000001000 */
[----:B0-----:R-:W-:-:S06]  /*0280*/  VIADD R12, R15, 0xffffffe ;  /* 0x0ffffffe0f0c7836 */ /* 0x001fcc0000000000 */
[----:B------:R0:W1:Y:S02]  /*0290*/  F2I.FTZ.U32.TRUNC.NTZ R13, R12 ;  /* 0x0000000c000d7305 */ /* 0x000064000021f000 */
[----:B0-----:R-:W-:Y:S02]  /*02a0*/  IMAD.MOV.U32 R12, RZ, RZ, RZ ;  /* 0x000000ffff0c7224 */ /* 0x001fe400078e00ff */
[----:B-1----:R-:W-:-:S04]  /*02b0*/  IMAD R17, R17, R13, RZ ;  /* 0x0000000d11117224 */ /* 0x002fc800078e02ff */
[----:B------:R-:W-:-:S06]  /*02c0*/  IMAD.HI.U32 R10, R13, R17, R12 ;  /* 0x000000110d0a7227 */ /* 0x000fcc00078e000c */
[----:B------:R-:W-:-:S04]  /*02d0*/  IMAD.HI.U32 R17, R10, R14, RZ ;  /* 0x0000000e0a117227 */ /* 0x000fc800078e00ff */
[----:B------:R-:W-:Y:S01]  /*02e0*/  IMAD.HI.U32 R13, R10, R11, RZ ;  /* 0x0000000b0a0d7227 */ /* 0x000fe200078e00ff */
[----:B------:R-:W-:-:S03]  /*02f0*/  IADD3 R25, -R17, RZ, RZ ;  /* 0x000000ff11197210 */ /* 0x000fc60007ffe1ff */
[----:B------:R-:W-:Y:S02]  /*0300*/  IMAD.MOV R16, RZ, RZ, -R13 ;  /* 0x000000ffff107224 */ /* 0x000fe400078e0a0d */
[C---:B------:R-:W-:Y:S02]  /*0310*/  IMAD R25, R6.reuse, R25, R14 ;  /* 0x0000001906197224 */ /* 0x040fe400078e020e */
[----:B------:R-:W-:Y:S02]  /*0320*/  IMAD R15, R6, R16, R11 ;  /* 0x00000010060f7224 */ /* 0x000fe400078e020b */
[C---:B------:R-:W-:Y:S01]  /*0330*/  IMAD.HI.U32 R16, R10.reuse, R27, RZ ;  /* 0x0000001b0a107227 */ /* 0x040fe200078e00ff */
[-C--:B------:R-:W-:Y:S02]  /*0340*/  ISETP.GE.U32.AND P5, PT, R25, R6.reuse, PT ;  /* 0x000000061900720c */ /* 0x080fe40003fa6070 */
[----:B------:R-:W-:Y:S01]  /*0350*/  ISETP.GE.U32.AND P3, PT, R15, R6, PT ;  /* 0x000000060f00720c */ /* 0x000fe20003f66070 */
[----:B------:R-:W-:Y:S01]  /*0360*/  IMAD.HI.U32 R29, R10, R23, RZ ;  /* 0x000000170a1d7227 */ /* 0x000fe200078e00ff */
[----:B------:R-:W-:-:S03]  /*0370*/  IADD3 R12, -R16, RZ, RZ ;  /* 0x000000ff100c7210 */ /* 0x000fc60007ffe1ff */
[----:B------:R-:W-:-:S04]  /*0380*/  IMAD.HI.U32 R19, R10, R18, RZ ;  /* 0x000000120a137227 */ /* 0x000fc800078e00ff */
[C---:B------:R-:W-:Y:S02]  /*0390*/  IMAD R12, R6.reuse, R12, R27 ;  /* 0x0000000c060c7224 */ /* 0x040fe400078e021b */
[----:B------:R-:W-:Y:S01]  /*03a0*/  IMAD.MOV R20, RZ, RZ, -R29 ;  /* 0x000000ffff147224 */ /* 0x000fe200078e0a1d */
[----:B------:R-:W-:Y:S01]  /*03b0*/  @P5 IADD3 R25, -R6, R25, RZ ;  /* 0x0000001906195210 */ /* 0x000fe20007ffe1ff */
[----:B------:R-:W-:Y:S01]  /*03c0*/  @P3 IMAD.IADD R15, R15, 0x1, -R6 ;  /* 0x000000010f0f3824 */ /* 0x000fe200078e0a06 */
[-C--:B------:R-:W-:Y:S01]  /*03d0*/  ISETP.GE.U32.AND P1, PT, R12, R6.reuse, PT ;  /* 0x000000060c00720c */ /* 0x080fe20003f26070 */
[----:B------:R-:W-:Y:S01]  /*03e0*/  IMAD.MOV R21, RZ, RZ, -R19 ;  /* 0x000000ffff157224 */ /* 0x000fe200078e0a13 */
[----:B------:R-:W-:Y:S01]  /*03f0*/  ISETP.GE.U32.AND P6, PT, R25, R6, PT ;  /* 0x000000061900720c */ /* 0x000fe20003fc6070 */
[C---:B------:R-:W-:Y:S01]  /*0400*/  IMAD R20, R6.reuse, R20, R23 ;  /* 0x0000001406147224 */ /* 0x040fe200078e0217 */
[-C--:B------:R-:W-:Y:S01]  /*0410*/  ISETP.GE.U32.AND P4, PT, R15, R6.reuse, PT ;  /* 0x000000060f00720c */ /* 0x080fe20003f86070 */
[----:B------:R-:W-:Y:S01]  /*0420*/  IMAD R21, R6, R21, R18 ;  /* 0x0000001506157224 */ /* 0x000fe200078e0212 */
[----:B------:R-:W-:Y:S01]  /*0430*/  @P3 IADD3 R13, R13, 0x1, RZ ;  /* 0x000000010d0d3810 */ /* 0x000fe20007ffe0ff */
[----:B------:R-:W-:Y:S01]  /*0440*/  VIADD R15, R11, 0x5 ;  /* 0x000000050b0f7836 */ /* 0x000fe20000000000 */
[-C--:B------:R-:W-:Y:S01]  /*0450*/  ISETP.GE.U32.AND P2, PT, R20, R6.reuse, PT ;  /* 0x000000061400720c */ /* 0x080fe20003f46070 */
[----:B------:R-:W-:Y:S01]  /*0460*/  @P5 VIADD R17, R17, 0x1 ;  /* 0x0000000111115836 */ /* 0x000fe20000000000 */
[----:B------:R-:W-:Y:S01]  /*0470*/  ISETP.GE.U32.AND P0, PT, R21, R6, PT ;  /* 0x000000061500720c */ /* 0x000fe20003f06070 */
[----:B------:R-:W-:-:S02]  /*0480*/  IMAD.HI.U32 R25, R10, R15, RZ ;  /* 0x0000000f0a197227 */ /* 0x000fc400078e00ff */
[----:B------:R-:W-:Y:S02]  /*0490*/  @P1 IADD3 R12, -R6, R12, RZ ;  /* 0x0000000c060c1210 */ /* 0x000fe40007ffe1ff */
[----:B------:R-:W-:Y:S01]  /*04a0*/  @P6 VIADD R17, R17, 0x1 ;  /* 0x0000000111116836 */ /* 0x000fe20000000000 */
[----:B------:R-:W-:Y:S01]  /*04b0*/  IADD3 R24, -R25, RZ, RZ ;  /* 0x000000ff19187210 */ /* 0x000fe20007ffe1ff */
[----:B------:R-:W-:Y:S01]  /*04c0*/  @P4 VIADD R13, R13, 0x1 ;  /* 0x000000010d0d4836 */ /* 0x000fe20000000000 */
[----:B------:R-:W-:Y:S02]  /*04d0*/  ISETP.GE.U32.AND P5, PT, R12, R6, PT ;  /* 0x000000060c00720c */ /* 0x000fe40003fa6070 */
[C---:B------:R-:W-:Y:S01]  /*04e0*/  ISETP.NE.U32.AND P6, PT, R6.reuse, RZ, PT ;  /* 0x000000ff0600720c */ /* 0x040fe20003fc5070 */
[C---:B------:R-:W-:Y:S01]  /*04f0*/  IMAD R24, R6.reuse, R24, R15 ;  /* 0x0000001806187224 */ /* 0x040fe200078e020f */
[----:B------:R-:W-:Y:S01]  /*0500*/  LOP3.LUT R12, RZ, R6, RZ, 0x33, !PT ;  /* 0x00000006ff0c7212 */ /* 0x000fe200078e33ff */
[----:B------:R-:W-:Y:S01]  /*0510*/  @P0 IMAD.IADD R21, R21, 0x1, -R6 ;  /* 0x0000000115150824 */ /* 0x000fe200078e0a06 */
[----:B------:R-:W-:Y:S01]  /*0520*/  @P2 IADD3 R20, -R6, R20, RZ ;  /* 0x0000001406142210 */ /* 0x000fe20007ffe1ff */
[----:B------:R-:W-:Y:S01]  /*0530*/  @P2 VIADD R29, R29, 0x1 ;  /* 0x000000011d1d2836 */ /* 0x000fe20000000000 */
[----:B------:R-:W-:-:S02]  /*0540*/  SEL R22, R12, R17, !P6 ;  /* 0x000000110c167207 */ /* 0x000fc40007000000 */
[----:B------:R-:W-:Y:S02]  /*0550*/  IADD3 R17, R11, 0x6, RZ ;  /* 0x000000060b117810 */ /* 0x000fe40007ffe0ff */
[----:B------:R-:W-:Y:S02]  /*0560*/  @P0 IADD3 R19, R19, 0x1, RZ ;  /* 0x0000000113130810 */ /* 0x000fe40007ffe0ff */
[-C--:B------:R-:W-:Y:S02]  /*0570*/  ISETP.GE.U32.AND P4, PT, R24, R6.reuse, PT ;  /* 0x000000061800720c */ /* 0x080fe40003f86070 */
[-C--:B------:R-:W-:Y:S02]  /*0580*/  ISETP.GE.U32.AND P0, PT, R20, R6.reuse, PT ;  /* 0x000000061400720c */ /* 0x080fe40003f06070 */
[----:B------:R-:W-:Y:S02]  /*0590*/  IADD3 R20, -R22, RZ, RZ ;  /* 0x000000ff16147210 */ /* 0x000fe40007ffe1ff */
[----:B------:R-:W-:Y:S01]  /*05a0*/  ISETP.GE.U32.AND P3, PT, R21, R6, PT ;  /* 0x000000061500720c */ /* 0x000fe20003f66070 */
[----:B------:R-:W-:Y:S01]  /*05b0*/  IMAD.HI.U32 R21, R10, R17, RZ ;  /* 0x000000110a157227 */ /* 0x000fe200078e00ff */
[----:B------:R-:W-:-:S03]  /*05c0*/  @P1 IADD3 R16, R16, 0x1, RZ ;  /* 0x0000000110101810 */ /* 0x000fc60007ffe0ff */
[----:B------:R-:W-:Y:S02]  /*05d0*/  IMAD R20, R6, R20, R14 ;  /* 0x0000001406147224 */ /* 0x000fe400078e020e */
[----:B------:R-:W-:Y:S01]  /*05e0*/  IMAD.MOV R14, RZ, RZ, -R21 ;  /* 0x000000ffff0e7224 */ /* 0x000fe200078e0a15 */
[----:B------:R-:W-:Y:S01]  /*05f0*/  @P4 IADD3 R25, R25, 0x1, RZ ;  /* 0x0000000119194810 */ /* 0x000fe20007ffe0ff */
[----:B------:R-:W-:Y:S01]  /*0600*/  @P4 IMAD.IADD R24, R24, 0x1, -R6 ;  /* 0x0000000118184824 */ /* 0x000fe200078e0a06 */
[----:B------:R-:W-:Y:S01]  /*0610*/  @P0 IADD3 R29, R29, 0x1, RZ ;  /* 0x000000011d1d0810 */ /* 0x000fe20007ffe0ff */
[----:B------:R-:W-:Y:S02]  /*0620*/  IMAD R14, R6, R14, R17 ;  /* 0x0000000e060e7224 */ /* 0x000fe400078e0211 */
[----:B------:R-:W-:Y:S01]  /*0630*/  @P3 VIADD R19, R19, 0x1 ;  /* 0x0000000113133836 */ /* 0x000fe20000000000 */
[-C--:B------:R-:W-:Y:S01]  /*0640*/  ISETP.GE.U32.AND P3, PT, R24, R6.reuse, PT ;  /* 0x000000061800720c */ /* 0x080fe20003f66070 */
[----:B------:R-:W-:Y:S01]  /*0650*/  IMAD R24, R20, UR9, RZ ;  /* 0x0000000914187c24 */ /* 0x000fe2000f8e02ff */
[----:B------:R-:W-:Y:S01]  /*0660*/  ISETP.GE.U32.AND P1, PT, R14, R6, PT ;  /* 0x000000060e00720c */ /* 0x000fe20003f26070 */
[----:B------:R-:W-:Y:S01]  /*0670*/  @P5 VIADD R16, R16, 0x1 ;  /* 0x0000000110105836 */ /* 0x000fe20000000000 */
[----:B------:R-:W-:Y:S01]  /*0680*/  SEL R20, R12, R13, !P6 ;  /* 0x0000000d0c147207 */ /* 0x000fe20007000000 */
[----:B------:R-:W-:-:S03]  /*0690*/  IMAD R13, R22, UR8, R24 ;  /* 0x00000008160d7c24 */ /* 0x000fc6000f8e0218 */
[----:B------:R-:W-:Y:S01]  /*06a0*/  SEL R16, R12, R16, !P6 ;  /* 0x000000100c107207 */ /* 0x000fe20007000000 */
[----:B------:R-:W-:-:S04]  /*06b0*/  IMAD.MOV R22, RZ, RZ, -R20 ;  /* 0x000000ffff167224 */ /* 0x000fc800078e0a14 */
[C---:B------:R-:W-:Y:S02]  /*06c0*/  IMAD R22, R6.reuse, R22, R11 ;  /* 0x0000001606167224 */ /* 0x040fe400078e020b */
[----:B------:R-:W-:Y:S01]  /*06d0*/  @P1 IADD3 R14, -R6, R14, RZ ;  /* 0x0000000e060e1210 */ /* 0x000fe20007ffe1ff */
[----:B------:R-:W-:Y:S02]  /*06e0*/  @P3 VIADD R25, R25, 0x1 ;  /* 0x0000000119193836 */ /* 0x000fe40000000000 */
[----:B------:R-:W-:Y:S01]  /*06f0*/  IMAD R22, R22, UR9, RZ ;  /* 0x0000000916167c24 */ /* 0x000fe2000f8e02ff */
[----:B------:R-:W-:Y:S01]  /*0700*/  ISETP.GE.U32.AND P5, PT, R14, R6, PT ;  /* 0x000000060e00720c */ /* 0x000fe20003fa6070 */
[----:B------:R-:W-:Y:S01]  /*0710*/  @P1 VIADD R21, R21, 0x1 ;  /* 0x0000000115151836 */ /* 0x000fe20000000000 */
[----:B------:R-:W-:Y:S01]  /*0720*/  SEL R14, R12, R19, !P6 ;  /* 0x000000130c0e7207 */ /* 0x000fe20007000000 */
[----:B------:R-:W-:Y:S01]  /*0730*/  IMAD R19, R20, UR8, R22 ;  /* 0x0000000814137c24 */ /* 0x000fe2000f8e0216 */
[----:B------:R-:W-:Y:S01]  /*0740*/  SEL R25, R12, R25, !P6 ;  /* 0x000000190c197207 */ /* 0x000fe20007000000 */
[----:B------:R-:W-:Y:S01]  /*0750*/  IMAD.MOV R22, RZ, RZ, -R16 ;  /* 0x000000ffff167224 */ /* 0x000fe200078e0a10 */
[----:B------:R-:W-:-:S03]  /*0760*/  IADD3 R20, -R14, RZ, RZ ;  /* 0x000000ff0e147210 */ /* 0x000fc60007ffe1ff */
[C---:B------:R-:W-:Y:S01]  /*0770*/  IMAD R22, R6.reuse, R22, R27 ;  /* 0x0000001606167224 */ /* 0x040fe200078e021b */
[----:B------:R-:W-:Y:S01]  /*0780*/  IADD3 R27, R11, 0x7, RZ ;  /* 0x000000070b1b7810 */ /* 0x000fe20007ffe0ff */
[----:B------:R-:W-:Y:S01]  /*0790*/  IMAD R18, R6, R20, R18 ;  /* 0x0000001406127224 */ /* 0x000fe200078e0212 */
[----:B------:R-:W-:Y:S01]  /*07a0*/  SEL R20, R12, R29, !P6 ;  /* 0x0000001d0c147207 */ /* 0x000fe20007000000 */
[----:B------:R-:W-:Y:S01]  /*07b0*/  IMAD R11, R9, 0x8, R11 ;  /* 0x00000008090b7824 */ /* 0x000fe200078e020b */
[----:B------:R-:W-:Y:S02]  /*07c0*/  @P5 IADD3 R21, R21, 0x1, RZ ;  /* 0x0000000115155810 */ /* 0x000fe40007ffe0ff */
[----:B------:R-:W-:Y:S02]  /*07d0*/  IADD3 R24, -R20, RZ, RZ ;  /* 0x000000ff14187210 */ /* 0x000fe40007ffe1ff */
[----:B------:R-:W-:-:S03]  /*07e0*/  SEL R21, R12, R21, !P6 ;  /* 0x000000150c157207 */ /* 0x000fc60007000000 */
[----:B------:R-:W-:Y:S02]  /*07f0*/  IMAD R23, R6, R24, R23 ;  /* 0x0000001806177224 */ /* 0x000fe400078e0217 */
[----:B------:R-:W-:-:S04]  /*0800*/  IMAD.MOV R24, RZ, RZ, -R25 ;  /* 0x000000ffff187224 */ /* 0x000fc800078e0a19 */
[----:B------:R-:W-:Y:S02]  /*0810*/  IMAD R24, R6, R24, R15 ;  /* 0x0000001806187224 */ /* 0x000fe400078e020f */
[----:B------:R-:W-:-:S04]  /*0820*/  IMAD.HI.U32 R15, R10, R27, RZ ;  /* 0x0000001b0a0f7227 */ /* 0x000fc800078e00ff */
[----:B------:R-:W-:Y:S01]  /*0830*/  IMAD.MOV R10, RZ, RZ, -R21 ;  /* 0x000000ffff0a7224 */ /* 0x000fe200078e0a15 */
[----:B------:R-:W-:Y:S01]  /*0840*/  IADD3 R29, -R15, RZ, RZ ;  /* 0x000000ff0f1d7210 */ /* 0x000fe20007ffe1ff */
[----:B------:R-:W-:Y:S02]  /*0850*/  IMAD R24, R24, UR9, RZ ;  /* 0x0000000918187c24 */ /* 0x000fe4000f8e02ff */
[C---:B------:R-:W-:Y:S02]  /*0860*/  IMAD R17, R6.reuse, R10, R17 ;  /* 0x0000000a06117224 */ /* 0x040fe400078e0211 */
[----:B------:R-:W-:Y:S02]  /*0870*/  IMAD R29, R6, R29, R27 ;  /* 0x0000001d061d7224 */ /* 0x000fe400078e021b */
[----:B------:R-:W-:-:S03]  /*0880*/  IMAD R25, R25, UR8, R24 ;  /* 0x0000000819197c24 */ /* 0x000fc6000f8e0218 */
[----:B------:R-:W-:Y:S01]  /*0890*/  ISETP.GE.U32.AND P0, PT, R29, R6, PT ;  /* 0x000000061d00720c */ /* 0x000fe20003f06070 */
[----:B--2---:R-:W-:-:S12]  /*08a0*/  IMAD R25, R8, UR10, R25 ;  /* 0x0000000a08197c24 */ /* 0x004fd8000f8e0219 */
[----:B------:R-:W-:Y:S01]  /*08b0*/  @P0 IMAD.IADD R29, R29, 0x1, -R6 ;  /* 0x000000011d1d0824 */ /* 0x000fe200078e0a06 */
[----:B------:R-:W-:-:S04]  /*08c0*/  @P0 IADD3 R15, R15, 0x1, RZ ;  /* 0x000000010f0f0810 */ /* 0x000fc80007ffe0ff */
[----:B------:R-:W-:Y:S01]  /*08d0*/  ISETP.GE.U32.AND P1, PT, R29, R6, PT ;  /* 0x000000061d00720c */ /* 0x000fe20003f26070 */
[----:B------:R-:W-:-:S12]  /*08e0*/  IMAD R29, R22, UR9, RZ ;  /* 0x00000009161d7c24 */ /* 0x000fd8000f8e02ff */
[----:B------:R-:W-:-:S05]  /*08f0*/  @P1 VIADD R15, R15, 0x1 ;  /* 0x000000010f0f1836 */ /* 0x000fca0000000000 */
[----:B------:R-:W-:Y:S01]  /*0900*/  SEL R10, R12, R15, !P6 ;  /* 0x0000000f0c0a7207 */ /* 0x000fe20007000000 */
[----:B------:R-:W-:Y:S02]  /*0910*/  IMAD R12, R23, UR9, RZ ;  /* 0x00000009170c7c24 */ /* 0x000fe4000f8e02ff */
[----:B------:R-:W-:Y:S01]  /*0920*/  IMAD R23, R16, UR8, R29 ;  /* 0x0000000810177c24 */ /* 0x000fe2000f8e021d */
[----:B------:R-:W-:Y:S01]  /*0930*/  IADD3 R15, -R10, RZ, RZ ;  /* 0x000000ff0a0f7210 */ /* 0x000fe20007ffe1ff */
[C---:B------:R-:W-:Y:S02]  /*0940*/  IMAD R16, R8.reuse, UR10, R13 ;  /* 0x0000000a08107c24 */ /* 0x040fe4000f8e020d */
[----:B------:R-:W-:Y:S02]  /*0950*/  IMAD R23, R8, UR10, R23 ;  /* 0x0000000a08177c24 */ /* 0x000fe4000f8e0217 */
[----:B------:R-:W-:Y:S02]  /*0960*/  IMAD R15, R6, R15, R27 ;  /* 0x0000000f060f7224 */ /* 0x000fe400078e021b */
[----:B------:R-:W-:-:S02]  /*0970*/  IMAD R27, R18, UR9, RZ ;  /* 0x00000009121b7c24 */ /* 0x000fc4000f8e02ff */
[----:B------:R-:W-:Y:S02]  /*0980*/  IMAD R18, R8, UR10, R19 ;  /* 0x0000000a08127c24 */ /* 0x000fe4000f8e0213 */
[----:B------:R-:W-:Y:S02]  /*0990*/  IMAD R19, R14, UR8, R27 ;  /* 0x000000080e137c24 */ /* 0x000fe4000f8e021b */
[----:B------:R-:W-:Y:S01]  /*09a0*/  IMAD R27, R20, UR8, R12 ;  /* 0x00000008141b7c24 */ /* 0x000fe2000f8e020c */
[----:B------:R-:W-:Y:S01]  /*09b0*/  IADD3 R12, P0, R18, UR12, RZ ;  /* 0x0000000c120c7c10 */ /* 0x000fe2000ff1e0ff */
[----:B------:R-:W-:Y:S02]  /*09c0*/  IMAD R14, R17, UR9, RZ ;  /* 0x00000009110e7c24 */ /* 0x000fe4000f8e02ff */
[----:B------:R-:W-:Y:S02]  /*09d0*/  IMAD R15, R15, UR9, RZ ;  /* 0x000000090f0f7c24 */ /* 0x000fe4000f8e02ff */
[----:B------:R-:W-:-:S02]  /*09e0*/  IMAD.X R13, RZ, RZ, UR13, P0 ;  /* 0x0000000dff0d7e24 */ /* 0x000fc400080e06ff */
[----:B------:R-:W-:Y:S01]  /*09f0*/  IMAD R21, R21, UR8, R14 ;  /* 0x0000000815157c24 */ /* 0x000fe2000f8e020e */
[----:B------:R-:W-:Y:S01]  /*0a00*/  IADD3 R14, P0, R16, UR12, RZ ;  /* 0x0000000c100e7c10 */ /* 0x000fe2000ff1e0ff */
[----:B------:R-:W-:Y:S01]  /*0a10*/  IMAD R19, R8, UR10, R19 ;  /* 0x0000000a08137c24 */ /* 0x000fe2000f8e0213 */
[----:B------:R-:W-:Y:S01]  /*0a20*/  IADD3 R16, P1, R23, UR12, RZ ;  /* 0x0000000c17107c10 */ /* 0x000fe2000ff3e0ff */
[----:B------:R-:W-:Y:S01]  /*0a30*/  IMAD R29, R10, UR8, R15 ;  /* 0x000000080a1d7c24 */ /* 0x000fe2000f8e020f */
[----:B------:R-:W-:Y:S01]  /*0a40*/  IADD3.X R15, RZ, UR13, RZ, P0, !PT ;  /* 0x0000000dff0f7c10 */ /* 0x000fe200087fe4ff */
[C---:B------:R-:W-:Y:S01]  /*0a50*/  IMAD R27, R8.reuse, UR10, R27 ;  /* 0x0000000a081b7c24 */ /* 0x040fe2000f8e021b */
[----:B------:R-:W-:Y:S01]  /*0a60*/  IADD3 R18, P0, R19, UR12, RZ ;  /* 0x0000000c13127c10 */ /* 0x000fe2000ff1e0ff */
[C---:B------:R-:W-:Y:S01]  /*0a70*/  IMAD R21, R8.reuse, UR10, R21 ;  /* 0x0000000a08157c24 */ /* 0x040fe2000f8e0215 */
[----:B------:R-:W-:Y:S01]  /*0a80*/  IADD3.X R17, RZ, UR13, RZ, P1, !PT ;  /* 0x0000000dff117c10 */ /* 0x000fe20008ffe4ff */
[----:B------:R-:W-:-:S02]  /*0a90*/  IMAD R29, R8, UR10, R29 ;  /* 0x0000000a081d7c24 */ /* 0x000fc4000f8e021d */
[----:B------:R-:W-:Y:S01]  /*0aa0*/  IMAD.X R19, RZ, RZ, UR13, P0 ;  /* 0x0000000dff137e24 */ /* 0x000fe200080e06ff */
[C---:B---3--:R-:W-:Y:S01]  /*0ab0*/  LOP3.LUT R10, R4.reuse, 0xffff, RZ, 0xc0, !PT ;  /* 0x0000ffff040a7812 */ /* 0x048fe200078ec0ff */
[----:B------:R0:W-:Y:S01]  /*0ac0*/  STG.E.U8 desc[UR6][R12.64], R4 ;  /* 0x000000040c007986 */ /* 0x0001e2000c101106 */
[----:B------:R-:W-:Y:S02]  /*0ad0*/  PRMT R20, R4, 0x7732, RZ ;  /* 0x0000773204147816 */ /* 0x000fe400000000ff */
[----:B------:R-:W-:Y:S02]  /*0ae0*/  SHF.R.U32.HI R10, RZ, 0x8, R10 ;  /* 0x00000008ff0a7819 */ /* 0x000fe4000001160a */
[----:B------:R-:W-:Y:S02]  /*0af0*/  SHF.R.U32.HI R23, RZ, 0x8, R20 ;  /* 0x00000008ff177819 */ /* 0x000fe40000011614 */
[C---:B------:R-:W-:Y:S01]  /*0b00*/  LOP3.LUT R20, R5.reuse, 0xffff, RZ, 0xc0, !PT ;  /* 0x0000ffff05147812 */ /* 0x040fe200078ec0ff */
[----:B------:R1:W-:Y:S01]  /*0b10*/  STG.E.U8 desc[UR6][R14.64], R10 ;  /* 0x0000000a0e007986 */ /* 0x0003e2000c101106 */
[----:B------:R-:W-:-:S02]  /*0b20*/  PRMT R22, R5, 0x7732, RZ ;  /* 0x0000773205167816 */ /* 0x000fc400000000ff */
[----:B0-----:R-:W-:Y:S02]  /*0b30*/  IADD3 R12, P2, R27, UR12, RZ ;  /* 0x0000000c1b0c7c10 */ /* 0x001fe4000ff5e0ff */
[----:B------:R-:W-:-:S03]  /*0b40*/  PRMT R4, R4, 0x7632, R4 ;  /* 0x0000763204047816 */ /* 0x000fc60000000004 */
[----:B------:R-:W-:Y:S02]  /*0b50*/  IMAD.X R13, RZ, RZ, UR13, P2 ;  /* 0x0000000dff0d7e24 */ /* 0x000fe400090e06ff */
[----:B------:R0:W-:Y:S01]  /*0b60*/  STG.E.U8 desc[UR6][R18.64], R4 ;  /* 0x0000000412007986 */ /* 0x0001e2000c101106 */
[----:B-1----:R-:W-:Y:S02]  /*0b70*/  IADD3 R14, P0, R25, UR12, RZ ;  /* 0x0000000c190e7c10 */ /* 0x002fe4000ff1e0ff */
[----:B------:R-:W-:Y:S01]  /*0b80*/  PRMT R10, R5, 0x7632, R10 ;  /* 0x00007632050a7816 */ /* 0x000fe2000000000a */
[----:B------:R1:W-:Y:S01]  /*0b90*/  STG.E.U8 desc[UR6][R16.64], R23 ;  /* 0x0000001710007986 */ /* 0x0003e2000c101106 */
[----:B------:R-:W-:-:S03]  /*0ba0*/  IADD3.X R15, RZ, UR13, RZ, P0, !PT ;  /* 0x0000000dff0f7c10 */ /* 0x000fc600087fe4ff */
[----:B------:R2:W-:Y:S01]  /*0bb0*/  STG.E.U8 desc[UR6][R12.64], R5 ;  /* 0x000000050c007986 */ /* 0x0005e2000c101106 */
[----:B0-----:R-:W-:Y:S02]  /*0bc0*/  IADD3 R18, P1, R21, UR12, RZ ;  /* 0x0000000c15127c10 */ /* 0x001fe4000ff3e0ff */
[----:B------:R-:W-:Y:S02]  /*0bd0*/  IADD3 R21, R11, 0x8, RZ ;  /* 0x000000080b157810 */ /* 0x000fe40007ffe0ff */
[----:B-1----:R-:W-:Y:S01]  /*0be0*/  IADD3 R16, P2, R29, UR12, RZ ;  /* 0x0000000c1d107c10 */ /* 0x002fe2000ff5e0ff */
[----:B------:R-:W-:Y:S01]  /*0bf0*/  IMAD.X R19, RZ, RZ, UR13, P1 ;  /* 0x0000000dff137e24 */ /* 0x000fe200088e06ff */
[----:B------:R-:W-:Y:S02]  /*0c00*/  ISETP.GT.U32.AND P0, PT, R21, R0, PT ;  /* 0x000000001500720c */ /* 0x000fe40003f04070 */
[----:B--2---:R-:W-:Y:S02]  /*0c10*/  SHF.R.U32.HI R5, RZ, 0x8, R20 ;  /* 0x00000008ff057819 */ /* 0x004fe40000011614 */
[----:B------:R-:W-:-:S02]  /*0c20*/  IADD3.X R17, RZ, UR13, RZ, P2, !PT ;  /* 0x0000000dff117c10 */ /* 0x000fc400097fe4ff */
[----:B------:R-:W-:Y:S01]  /*0c30*/  SHF.R.U32.HI R13, RZ, 0x8, R22 ;  /* 0x00000008ff0d7819 */ /* 0x000fe20000011616 */
[----:B------:R0:W-:Y:S04]  /*0c40*/  STG.E.U8 desc[UR6][R14.64], R5 ;  /* 0x000000050e007986 */ /* 0x0001e8000c101106 */
[----:B------:R0:W-:Y:S04]  /*0c50*/  STG.E.U8 desc[UR6][R18.64], R10 ;  /* 0x0000000a12007986 */ /* 0x0001e8000c101106 */
[----:B------:R0:W-:Y:S01]  /*0c60*/  STG.E.U8 desc[UR6][R16.64], R13 ;  /* 0x0000000d10007986 */ /* 0x0001e2000c101106 */
[----:B------:R-:W-:Y:S05]  /*0c70*/  @!P0 BRA `(.L_x_451) ;  /* 0xfffffff400588947 */ /* 0x000fea000383ffff */
.L_x_450:
[----:B------:R-:W-:Y:S05]  /*0c80*/  BSYNC B0 ;  /* 0x0000000000007941 */ /* 0x000fea0003800000 */
.L_x_449:
        /* <DEDUP_REMOVED lines=13> */
[----:B-1----:R-:W-:-:S04]  /*0d60*/  SEL R4, R7, UR4, !P0 ;  /* 0x0000000407047c07 */ /* 0x002fc8000c000000 */
[----:B------:R-:W0:Y:S01]  /*0d70*/  I2F.U32.RP R9, R4 ;  /* 0x0000000400097306 */ /* 0x000e220000209000 */
[-C--:B------:R-:W-:Y:S02]  /*0d80*/  IADD3 R5, RZ, -R4.reuse, RZ ;  /* 0x80000004ff057210 */ /* 0x080fe40007ffe0ff */
[----:B------:R-:W-:Y:S02]  /*0d90*/  ISETP.NE.U32.AND P2, PT, R4, RZ, PT ;  /* 0x000000ff0400720c */ /* 0x000fe40003f45070 */
[----:B------:R-:W-:-:S03]  /*0da0*/  LOP3.LUT R16, RZ, R4, RZ, 0x33, !PT ;  /* 0x00000004ff107212 */ /* 0x000fc600078e33ff */
[----:B0-----:R-:W0:Y:S02]  /*0db0*/  MUFU.RCP R9, R9 ;  /* 0x0000000900097308 */ /* 0x001e240000001000 */
[----:B0-----:R-:W-:-:S06]  /*0dc0*/  VIADD R12, R9, 0xffffffe ;  /* 0x0ffffffe090c7836 */ /* 0x001fcc0000000000 */
[----:B------:R0:W1:Y:S02]  /*0dd0*/  F2I.FTZ.U32.TRUNC.NTZ R13, R12 ;  /* 0x0000000c000d7305 */ /* 0x000064000021f000 */
[----:B0-----:R-:W-:Y:S02]  /*0de0*/  IMAD.MOV.U32 R12, RZ, RZ, RZ ;  /* 0x000000ffff0c7224 */ /* 0x001fe400078e00ff */
[----:B-1----:R-:W-:-:S04]  /*0df0*/  IMAD R5, R5, R13, RZ ;  /* 0x0000000d05057224 */ /* 0x002fc800078e02ff */
[----:B------:R-:W-:Y:S01]  /*0e00*/  IMAD.HI.U32 R14, R13, R5, R12 ;  /* 0x000000050d0e7227 */ /* 0x000fe200078e000c */
[----:B------:R-:W-:-:S07]  /*0e10*/  MOV R5, R11 ;  /* 0x0000000b00057202 */ /* 0x000fce0000000f00 */
.L_x_454:
[----:B0--3--:R-:W-:-:S05]  /*0e20*/  IADD3 R12, P0, R2, R5, RZ ;  /* 0x00000005020c7210 */ /* 0x009fca0007f1e0ff */
[----:B------:R-:W-:-:S05]  /*0e30*/  IMAD.X R13, RZ, RZ, R3, P0 ;  /* 0x000000ffff0d7224 */ /* 0x000fca00000e0603 */
[----:B------:R0:W3:Y:S01]  /*0e40*/  LDG.E.U8 R17, desc[UR6][R12.64] ;  /* 0x000000060c117981 */ /* 0x0000e2000c1e1100 */
        /* <DEDUP_REMOVED lines=13> */
[----:B------:R-:W-:-:S04]  /*0f20*/  IMAD R10, R10, UR9, RZ ;  /* 0x000000090a0a7c24 */ /* 0x000fc8000f8e02ff */
[----:B------:R-:W-:-:S04]  /*0f30*/  IMAD R9, R9, UR8, R10 ;  /* 0x0000000809097c24 */ /* 0x000fc8000f8e020a */
[----:B--2---:R-:W-:-:S05]  /*0f40*/  IMAD R9, R8, UR5, R9 ;  /* 0x0000000508097c24 */ /* 0x004fca000f8e0209 */
[----:B0-----:R-:W-:-:S05]  /*0f50*/  IADD3 R12, P0, R9, UR10, RZ ;  /* 0x0000000a090c7c10 */ /* 0x001fca000ff1e0ff */
[----:B------:R-:W-:Y:S01]  /*0f60*/  IMAD.X R13, RZ, RZ, UR11, P0 ;  /* 0x0000000bff0d7e24 */ /* 0x000fe200080e06ff */
[----:B------:R-:W-:-:S04]  /*0f70*/  ISETP.NE.AND P0, PT, R6, RZ, PT ;  /* 0x000000ff0600720c */ /* 0x000fc80003f05270 */
[----:B---3--:R0:W-:Y:S09]  /*0f80*/  STG.E.U8 desc[UR6][R12.64], R17 ;  /* 0x000000110c007986 */ /* 0x0081f2000c101106 */
[----:B------:R-:W-:Y:S05]  /*0f90*/  @P0 BRA `(.L_x_454) ;  /* 0xfffffffc00a00947 */ /* 0x000fea000383ffff */
.L_x_453:
[----:B------:R-:W-:Y:S05]  /*0fa0*/  BSYNC B0 ;  /* 0x0000000000007941 */ /* 0x000fea0003800000 */
.L_x_452:
        /* <DEDUP_REMOVED lines=8> */
[----:B----4-:R-:W-:-:S13]  /*1030*/  ISETP.NE.AND P0, PT, R4, 0x1, PT ;  /* 0x000000010400780c */ /* 0x010fda0003f05270 */
[----:B-1----:R-:W1:Y:S02]  /*1040*/  @P0 LDC R7, c[0x0][0xf5c] ;  /* 0x0003d700ff070b82 */ /* 0x002e640000000800 */
[----:B-1----:R-:W1:Y:S01]  /*1050*/  I2F.U32.RP R9, R7 ;  /* 0x0000000700097306 */ /* 0x002e620000209000 */
[----:B------:R-:W-:-:S07]  /*1060*/  ISETP.NE.U32.AND P0, PT, R7, RZ, PT ;  /* 0x000000ff0700720c */ /* 0x000fce0003f05070 */
[----:B-1----:R-:W1:Y:S02]  /*1070*/  MUFU.RCP R9, R9 ;  /* 0x0000000900097308 */ /* 0x002e640000001000 */
[----:B-1----:R-:W-:-:S06]  /*1080*/  VIADD R10, R9, 0xffffffe ;  /* 0x0ffffffe090a7836 */ /* 0x002fcc0000000000 */
[----:B------:R1:W4:Y:S02]  /*1090*/  F2I.FTZ.U32.TRUNC.NTZ R11, R10 ;  /* 0x0000000a000b7305 */ /* 0x000324000021f000 */
[----:B-1----:R-:W-:Y:S02]  /*10a0*/  IMAD.MOV.U32 R10, RZ, RZ, RZ ;  /* 0x000000ffff0a7224 */ /* 0x002fe400078e00ff */
[----:B----4-:R-:W-:-:S05]  /*10b0*/  IMAD R4, R7, R11, RZ ;  /* 0x0000000b07047224 */ /* 0x010fca00078e02ff */
[----:B0-----:R-:W-:Y:S02]  /*10c0*/  IADD3 R13, -R4, RZ, RZ ;  /* 0x000000ff040d7210 */ /* 0x001fe40007ffe1ff */
[----:B------:R-:W-:-:S03]  /*10d0*/  LOP3.LUT R4, RZ, R7, RZ, 0x33, !PT ;  /* 0x00000007ff047212 */ /* 0x000fc600078e33ff */
[----:B------:R-:W-:-:S07]  /*10e0*/  IMAD.HI.U32 R6, R11, R13, R10 ;  /* 0x0000000d0b067227 */ /* 0x000fce00078e000a */
.L_x_455:
        /* <DEDUP_REMOVED lines=9> */
[----:B------:R-:W-:Y:S01]  /*1180*/  @P1 VIADD R13, R13, 0x1 ;  /* 0x000000010d0d1836 */ /* 0x000fe20000000000 */
[----:B0-----:R-:W-:Y:S02]  /*1190*/  IADD3 R10, P1, R2, R19, RZ ;  /* 0x00000013020a7210 */ /* 0x001fe40007f3e0ff */
[----:B------:R-:W-:-:S03]  /*11a0*/  ISETP.GE.U32.AND P2, PT, R12, R7, PT ;  /* 0x000000070c00720c */ /* 0x000fc60003f46070 */
[----:B------:R-:W-:-:S10]  /*11b0*/  IMAD.X R11, RZ, RZ, R3, P1 ;  /* 0x000000ffff0b7224 */ /* 0x000fd400008e0603 */
[----:B------:R-:W-:-:S04]  /*11c0*/  @P2 IADD3 R13, R13, 0x1, RZ ;  /* 0x000000010d0d2810 */ /* 0x000fc80007ffe0ff */
[----:B------:R-:W-:-:S05]  /*11d0*/  SEL R13, R4, R13, !P0 ;  /* 0x0000000d040d7207 */ /* 0x000fca0004000000 */
[----:B------:R-:W-:-:S04]  /*11e0*/  IMAD.MOV R12, RZ, RZ, -R13 ;  /* 0x000000ffff0c7224 */ /* 0x000fc800078e0a0d */
[----:B------:R-:W-:-:S04]  /*11f0*/  IMAD R12, R7, R12, R5 ;  /* 0x0000000c070c7224 */ /* 0x000fc800078e0205 */
[----:B------:R-:W-:-:S04]  /*1200*/  IMAD R12, R12, UR5, RZ ;  /* 0x000000050c0c7c24 */ /* 0x000fc8000f8e02ff */
[----:B------:R-:W-:-:S04]  /*1210*/  IMAD R13, R13, UR4, R12 ;  /* 0x000000040d0d7c24 */ /* 0x000fc8000f8e020c */
[----:B--2---:R-:W-:-:S05]  /*1220*/  IMAD R13, R8, UR8, R13 ;  /* 0x00000008080d7c24 */ /* 0x004fca000f8e020d */
[----:B------:R-:W-:-:S04]  /*1230*/  IADD3 R12, P2, R13, UR10, RZ ;  /* 0x0000000a0d0c7c10 */ /* 0x000fc8000ff5e0ff */
[----:B------:R-:W-:Y:S01]  /*1240*/  IADD3.X R13, RZ, UR11, RZ, P2, !PT ;  /* 0x0000000bff0d7c10 */ /* 0x000fe200097fe4ff */
[----:B------:R-:W-:-:S04]  /*1250*/  IMAD.HI.U32 R15, R6, R19, RZ ;  /* 0x00000013060f7227 */ /* 0x000fc800078e00ff */
[----:B---3--:R0:W-:Y:S04]  /*1260*/  STG.E.U8 desc[UR6][R12.64], R9 ;  /* 0x000000090c007986 */ /* 0x0081e8000c101106 */
[----:B------:R1:W2:Y:S01]  /*1270*/  LDG.E.U8 R17, desc[UR6][R10.64] ;  /* 0x000000060a117981 */ /* 0x0002a2000c1e1100 */
        /* <DEDUP_REMOVED lines=8> */
[----:B0-----:R-:W-:-:S04]  /*1300*/  IMAD.MOV R12, RZ, RZ, -R15 ;  /* 0x000000ffff0c7224 */ /* 0x001fc800078e0a0f */
[----:B------:R-:W-:-:S04]  /*1310*/  IMAD R9, R7, R12, R19 ;  /* 0x0000000c07097224 */ /* 0x000fc800078e0213 */
[----:B-1----:R-:W-:Y:S01]  /*1320*/  IMAD R10, R9, UR5, RZ ;  /* 0x00000005090a7c24 */ /* 0x002fe2000f8e02ff */
[----:B------:R-:W-:-:S03]  /*1330*/  IADD3 R9, R5, 0x2, RZ ;  /* 0x0000000205097810 */ /* 0x000fc60007ffe0ff */
        /* <DEDUP_REMOVED lines=19> */
[----:B------:R-:W-:Y:S01]  /*1470*/  IMAD R10, R9, UR5, RZ ;  /* 0x00000005090a7c24 */ /* 0x000fe2000f8e02ff */
[----:B------:R-:W-:-:S03]  /*1480*/  IADD3 R9, R5, 0x3, RZ ;  /* 0x0000000305097810 */ /* 0x000fc60007ffe0ff */
[----:B------:R-:W-:Y:S01]  /*1490*/  IMAD R15, R15, UR4, R10 ;  /* 0x000000040f0f7c24 */ /* 0x000fe2000f8e020a */
[----:B-1----:R-:W-:-:S03]  /*14a0*/  IADD3 R12, P2, R2, R9, RZ ;  /* 0x00000009020c7210 */ /* 0x002fc60007f5e0ff */
[----:B------:R-:W-:Y:S02]  /*14b0*/  IMAD R15, R8, UR8, R15 ;  /* 0x00000008080f7c24 */ /* 0x000fe4000f8e020f */
[----:B------:R-:W-:-:S03]  /*14c0*/  IMAD.X R13, RZ, RZ, R3, P2 ;  /* 0x000000ffff0d7224 */ /* 0x000fc600010e0603 */
[----:B------:R-:W-:-:S04]  /*14d0*/  IADD3 R10, P1, R15, UR10, RZ ;  /* 0x0000000a0f0a7c10 */ /* 0x000fc8000ff3e0ff */
[----:B------:R-:W-:Y:S01]  /*14e0*/  IADD3.X R11, RZ, UR11, RZ, P1, !PT ;  /* 0x0000000bff0b7c10 */ /* 0x000fe20008ffe4ff */
[----:B------:R-:W-:-:S04]  /*14f0*/  IMAD.HI.U32 R15, R6, R9, RZ ;  /* 0x00000009060f7227 */ /* 0x000fc800078e00ff */
[----:B--2---:R0:W-:Y:S04]  /*1500*/  STG.E.U8 desc[UR6][R10.64], R19 ;  /* 0x000000130a007986 */ /* 0x0041e8000c101106 */
[----:B------:R-:W2:Y:S01]  /*1510*/  LDG.E.U8 R13, desc[UR6][R12.64] ;  /* 0x000000060c0d7981 */ /* 0x000ea2000c1e1100 */
        /* <DEDUP_REMOVED lines=11> */
[----:B------:R-:W-:-:S04]  /*15d0*/  IMAD R10, R9, UR5, RZ ;  /* 0x00000005090a7c24 */ /* 0x000fc8000f8e02ff */
        /* <DEDUP_REMOVED lines=8> */
.L_x_456:
        /* <DEDUP_REMOVED lines=10> */
.L_x_1072:


//--------------------- .text._ZN2at6native40_GLOBAL__N__2351210d_8_Shape_cu_49f7391c35CatArrayBatchedCopy_alignedK_contigINS1_10OpaqueTypeILj1EEEjLi2ELi64ELi64ELi16EEEvPT_NS1_25CatArrInputTensorMetadataIS5_T0_XT2_EXT3_EEENS1_16TensorSizeStrideIS8_Lj4EEEiS8_ --------------------------
	.section	.text._ZN2at6native40_GLOBAL__N__2351210d_8_Shape_cu_49f7391c35CatArrayBatchedCopy_alignedK_contigINS1_10OpaqueTypeILj1EEEjLi2ELi64ELi64ELi16EEEvPT_NS1_25CatArrInputTensorMetadataIS5_T0_XT2_EXT3_EEENS1_16TensorSizeStrideIS8_Lj4EEEiS8_,"ax",@progbits
	.align	128
.text._ZN2at6native40_GLOBAL__N__2351210d_8_Shape_cu_49f7391c35CatArrayBatchedCopy_alignedK_contigINS1_10OpaqueTypeILj1EEEjLi2ELi64ELi64ELi16EEEvPT_NS1_25CatArrInputTensorMetadataIS5_T0_XT2_EXT3_EEENS1_16TensorSizeStrideIS8_Lj4EEEiS8_:
        .type           _ZN2at6native40_GLOBAL__N__2351210d_8_Shape_cu_49f7391c35CatArrayBatchedCopy_alignedK_contigINS1_10OpaqueTypeILj1EEEjLi2ELi64ELi64ELi16EEEvPT_NS1_25CatArrInputTensorMetadataIS5_T0_XT2_EXT3_EEENS1_16TensorSizeStrideIS8_Lj4EEEiS8_,@function
        .size           _ZN2at6native40_GLOBAL__N__2351210d_8_Shape_cu_49f7391c35CatArrayBatchedCopy_alignedK_contigINS1_10OpaqueTypeILj1EEEjLi2ELi64ELi64ELi16EEEvPT_NS1_25CatArrInputTensorMetadataIS5_T0_XT2_EXT3_EEENS1_16TensorSizeStrideIS8_Lj4EEEiS8_,(.L_x_1073 - _ZN2at6native40_GLOBAL__N__2351210d_8_Shape_cu_49f7391c35CatArrayBatchedCopy_alignedK_contigINS1_10OpaqueTypeILj1EEEjLi2ELi64ELi64ELi16EEEvPT_NS1_25CatArrInputTensorMetadataIS5_T0_XT2_EXT3_EEENS1_16TensorSizeStrideIS8_Lj4EEEiS8_)
        .other          _ZN2at6native40_GLOBAL__N__2351210d_8_Shape_cu_49f7391c35CatArrayBatchedCopy_alignedK_contigINS1_10OpaqueTypeILj1EEEjLi2ELi64ELi64ELi16EEEvPT_NS1_25CatArrInputTensorMetadataIS5_T0_XT2_EXT3_EEENS1_16TensorSizeStrideIS8_Lj4EEEiS8_,@"STO_CUDA_ENTRY STV_DEFAULT"
_ZN2at6native40_GLOBAL__N__2351210d_8_Shape_cu_49f7391c35CatArrayBatchedCopy_alignedK_contigINS1_10OpaqueTypeILj1EEEjLi2ELi64ELi64ELi16EEEvPT_NS1_25CatArrInputTensorMetadataIS5_T0_XT2_EXT3_EEENS1_16TensorSizeStrideIS8_Lj4EEEiS8_:
        /* <DEDUP_REMOVED lines=30> */
.L_x_459:
[----:B---3--:R-:W-:-:S05]  /*01e0*/  IADD3 R4, P0, R2, R15, RZ ;  /* 0x0000000f02047210 */ /* 0x008fca0007f1e0ff */
[----:B0-----:R-:W-:-:S06]  /*01f0*/  IMAD.X R5, RZ, RZ, R3, P0 ;  /* 0x000000ffff057224 */ /* 0x001fcc00000e0603 */
[----:B------:R-:W3:Y:S01]  /*0200*/  LDG.E.128 R4, desc[UR6][R4.64] ;  /* 0x0000000604047981 */ /* 0x000ee2000c1e1d00 */
[----:B------:R-:W0:Y:S01]  /*0210*/  I2F.U32.RP R17, R10 ;  /* 0x0000000a00117306 */ /* 0x000e220000209000 */
[----:B------:R-:W-:Y:S01]  /*0220*/  IMAD.MOV R19, RZ, RZ, -R10 ;  /* 0x000000ffff137224 */ /* 0x000fe200078e0a0a */
[----:B------:R-:W-:Y:S01]  /*0230*/  LOP3.LUT R20, RZ, R10, RZ, 0x33, !PT ;  /* 0x0000000aff147212 */ /* 0x000fe200078e33ff */
[C---:B------:R-:W-:Y:S02]  /*0240*/  VIADD R16, R15.reuse, 0x1 ;  /* 0x000000010f107836 */ /* 0x040fe40000000000 */
[----:B------:R-:W-:-:S03]  /*0250*/  VIADD R27, R15, 0x2 ;  /* 0x000000020f1b7836 */ /* 0x000fc60000000000 */
[----:B0-----:R-:W0:Y:S02]  /*0260*/  MUFU.RCP R17, R17 ;  /* 0x0000001100117308 */ /* 0x001e240000001000 */
[----:B0-----:R-:W-:-:S06]  /*0270*/  IADD3 R8, R17, 0xffffffe, RZ ;  /* 0x0ffffffe11087810 */ /* 0x001fcc0007ffe0ff */
[----:B------:R0:W1:Y:S02]  /*0280*/  F2I.FTZ.U32.TRUNC.NTZ R9, R8 ;  /* 0x0000000800097305 */ /* 0x000064000021f000 */
[----:B0-----:R-:W-:Y:S01]  /*0290*/  HFMA2.MMA R8, -RZ, RZ, 0, 0 ;  /* 0x00000000ff087435 */ /* 0x001fe200000001ff */
[----:B-1----:R-:W-:-:S09]  /*02a0*/  IMAD R19, R19, R9, RZ ;  /* 0x0000000913137224 */ /* 0x002fd200078e02ff */
[----:B------:R-:W-:Y:S01]  /*02b0*/  IMAD.HI.U32 R14, R9, R19, R8 ;  /* 0x00000013090e7227 */ /* 0x000fe200078e0008 */
[----:B------:R-:W-:-:S03]  /*02c0*/  IADD3 R19, R15, 0x4, RZ ;  /* 0x000000040f137810 */ /* 0x000fc60007ffe0ff */
[----:B------:R-:W-:Y:S02]  /*02d0*/  VIADD R9, R15, 0x3 ;  /* 0x000000030f097836 */ /* 0x000fe40000000000 */
[----:B------:R-:W-:-:S04]  /*02e0*/  IMAD.HI.U32 R21, R14, R16, RZ ;  /* 0x000000100e157227 */ /* 0x000fc800078e00ff */
[----:B------:R-:W-:Y:S01]  /*02f0*/  IMAD.HI.U32 R29, R14, R9, RZ ;  /* 0x000000090e1d7227 */ /* 0x000fe200078e00ff */
[----:B------:R-:W-:-:S03]  /*0300*/  IADD3 R25, -R21, RZ, RZ ;  /* 0x000000ff15197210 */ /* 0x000fc60007ffe1ff */
[----:B------:R-:W-:-:S04]  /*0310*/  IMAD.HI.U32 R17, R14, R15, RZ ;  /* 0x0000000f0e117227 */ /* 0x000fc800078e00ff */
[----:B------:R-:W-:Y:S01]  /*0320*/  IMAD R25, R10, R25, R16 ;  /* 0x000000190a197224 */ /* 0x000fe200078e0210 */
[----:B------:R-:W-:Y:S01]  /*0330*/  IADD3 R23, -R17, RZ, RZ ;  /* 0x000000ff11177210 */ /* 0x000fe20007ffe1ff */
[----:B------:R-:W-:Y:S02]  /*0340*/  IMAD.MOV R22, RZ, RZ, -R29 ;  /* 0x000000ffff167224 */ /* 0x000fe400078e0a1d */
[----:B------:R-:W-:Y:S01]  /*0350*/  IMAD.HI.U32 R8, R14, R27, RZ ;  /* 0x0000001b0e087227 */ /* 0x000fe200078e00ff */
[----:B------:R-:W-:-:S03]  /*0360*/  ISETP.GE.U32.AND P0, PT, R25, R10, PT ;  /* 0x0000000a1900720c */ /* 0x000fc60003f06070 */
[C---:B------:R-:W-:Y:S02]  /*0370*/  IMAD R22, R10.reuse, R22, R9 ;  /* 0x000000160a167224 */ /* 0x040fe400078e0209 */
[----:B------:R-:W-:Y:S02]  /*0380*/  IMAD.MOV R18, RZ, RZ, -R8 ;  /* 0x000000ffff127224 */ /* 0x000fe400078e0a08 */
[----:B------:R-:W-:Y:S01]  /*0390*/  IMAD R23, R10, R23, R15 ;  /* 0x000000170a177224 */ /* 0x000fe200078e020f */
[----:B------:R-:W-:Y:S01]  /*03a0*/  ISETP.GE.U32.AND P2, PT, R22, R10, PT ;  /* 0x0000000a1600720c */ /* 0x000fe20003f46070 */
[----:B------:R-:W-:-:S03]  /*03b0*/  IMAD R18, R10, R18, R27 ;  /* 0x000000120a127224 */ /* 0x000fc600078e021b */
[-C--:B------:R-:W-:Y:S02]  /*03c0*/  ISETP.GE.U32.AND P5, PT, R23, R10.reuse, PT ;  /* 0x0000000a1700720c */ /* 0x080fe40003fa6070 */
[----:B------:R-:W-:Y:S02]  /*03d0*/  @P0 IADD3 R25, -R10, R25, RZ ;  /* 0x000000190a190210 */ /* 0x000fe40007ffe1ff */
[-C--:B------:R-:W-:Y:S02]  /*03e0*/  ISETP.GE.U32.AND P1, PT, R18, R10.reuse, PT ;  /* 0x0000000a1200720c */ /* 0x080fe40003f26070 */
[----:B------:R-:W-:Y:S01]  /*03f0*/  ISETP.GE.U32.AND P6, PT, R25, R10, PT ;  /* 0x0000000a1900720c */ /* 0x000fe20003fc6070 */
[----:B------:R-:W-:Y:S01]  /*0400*/  IMAD.HI.U32 R25, R14, R19, RZ ;  /* 0x000000130e197227 */ /* 0x000fe200078e00ff */
[----:B------:R-:W-:Y:S02]  /*0410*/  @P0 IADD3 R21, R21, 0x1, RZ ;  /* 0x0000000115150810 */ /* 0x000fe40007ffe0ff */
[----:B------:R-:W-:Y:S01]  /*0420*/  ISETP.NE.U32.AND P0, PT, R10, RZ, PT ;  /* 0x000000ff0a00720c */ /* 0x000fe20003f05070 */
[--C-:B------:R-:W-:Y:S01]  /*0430*/  @P2 IMAD.IADD R22, R22, 0x1, -R10.reuse ;  /* 0x0000000116162824 */ /* 0x100fe200078e0a0a */
[----:B------:R-:W-:Y:S01]  /*0440*/  IADD3 R24, -R25, RZ, RZ ;  /* 0x000000ff19187210 */ /* 0x000fe20007ffe1ff */
[----:B------:R-:W-:Y:S01]  /*0450*/  @P5 IMAD.IADD R23, R23, 0x1, -R10 ;  /* 0x0000000117175824 */ /* 0x000fe200078e0a0a */
[----:B------:R-:W-:Y:S01]  /*0460*/  @P2 IADD3 R29, R29, 0x1, RZ ;  /* 0x000000011d1d2810 */ /* 0x000fe20007ffe0ff */
[----:B------:R-:W-:-:S02]  /*0470*/  @P5 VIADD R17, R17, 0x1 ;  /* 0x0000000111115836 */ /* 0x000fc40000000000 */
[C---:B------:R-:W-:Y:S01]  /*0480*/  @P1 IADD3 R18, -R10.reuse, R18, RZ ;  /* 0x000000120a121210 */ /* 0x040fe20007ffe1ff */
[----:B------:R-:W-:Y:S01]  /*0490*/  IMAD R24, R10, R24, R19 ;  /* 0x000000180a187224 */ /* 0x000fe200078e0213 */
[----:B------:R-:W-:Y:S02]  /*04a0*/  @P6 IADD3 R21, R21, 0x1, RZ ;  /* 0x0000000115156810 */ /* 0x000fe40007ffe0ff */
[-C--:B------:R-:W-:Y:S02]  /*04b0*/  ISETP.GE.U32.AND P6, PT, R22, R10.reuse, PT ;  /* 0x0000000a1600720c */ /* 0x080fe40003fc6070 */
[----:B------:R-:W-:Y:S02]  /*04c0*/  SEL R22, R20, R21, !P0 ;  /* 0x0000001514167207 */ /* 0x000fe40004000000 */
[----:B------:R-:W-:Y:S02]  /*04d0*/  IADD3 R21, R15, 0x5, RZ ;  /* 0x000000050f157810 */ /* 0x000fe40007ffe0ff */
[----:B------:R-:W-:-:S02]  /*04e0*/  ISETP.GE.U32.AND P5, PT, R18, R10, PT ;  /* 0x0000000a1200720c */ /* 0x000fc40003fa6070 */
[----:B------:R-:W-:Y:S02]  /*04f0*/  IADD3 R18, -R22, RZ, RZ ;  /* 0x000000ff16127210 */ /* 0x000fe40007ffe1ff */
[-C--:B------:R-:W-:Y:S01]  /*0500*/  ISETP.GE.U32.AND P3, PT, R23, R10.reuse, PT ;  /* 0x0000000a1700720c */ /* 0x080fe20003f66070 */
[----:B------:R-:W-:Y:S01]  /*0510*/  IMAD.HI.U32 R23, R14, R21, RZ ;  /* 0x000000150e177227 */ /* 0x000fe200078e00ff */
[----:B------:R-:W-:Y:S02]  /*0520*/  ISETP.GE.U32.AND P4, PT, R24, R10, PT ;  /* 0x0000000a1800720c */ /* 0x000fe40003f86070 */
[----:B------:R-:W-:Y:S01]  /*0530*/  @P1 IADD3 R8, R8, 0x1, RZ ;  /* 0x0000000108081810 */ /* 0x000fe20007ffe0ff */
[----:B------:R-:W-:Y:S02]  /*0540*/  IMAD R18, R10, R18, R16 ;  /* 0x000000120a127224 */ /* 0x000fe400078e0210 */
[----:B------:R-:W-:Y:S02]  /*0550*/  IMAD.MOV R16, RZ, RZ, -R23 ;  /* 0x000000ffff107224 */ /* 0x000fe400078e0a17 */
[----:B------:R-:W-:-:S02]  /*0560*/  @P5 VIADD R8, R8, 0x1 ;  /* 0x0000000108085836 */ /* 0x000fc40000000000 */
[----:B------:R-:W-:Y:S02]  /*0570*/  IMAD R16, R10, R16, R21 ;  /* 0x000000100a107224 */ /* 0x000fe400078e0215 */
[----:B------:R-:W-:Y:S01]  /*0580*/  @P3 VIADD R17, R17, 0x1 ;  /* 0x0000000111113836 */ /* 0x000fe20000000000 */
[----:B------:R-:W-:Y:S01]  /*0590*/  SEL R8, R20, R8, !P0 ;  /* 0x0000000814087207 */ /* 0x000fe20004000000 */
[----:B------:R-:W-:Y:S01]  /*05a0*/  @P4 IMAD.IADD R24, R24, 0x1, -R10 ;  /* 0x0000000118184824 */ /* 0x000fe200078e0a0a */
[-C--:B------:R-:W-:Y:S01]  /*05b0*/  ISETP.GE.U32.AND P1, PT, R16, R10.reuse, PT ;  /* 0x0000000a1000720c */ /* 0x080fe20003f26070 */
[----:B------:R-:W-:Y:S02]  /*05c0*/  @P4 VIADD R25, R25, 0x1 ;  /* 0x0000000119194836 */ /* 0x000fe40000000000 */
[----:B------:R-:W-:Y:S01]  /*05d0*/  @P6 VIADD R29, R29, 0x1 ;  /* 0x000000011d1d6836 */ /* 0x000fe20000000000 */
[----:B------:R-:W-:Y:S01]  /*05e0*/  ISETP.GE.U32.AND P3, PT, R24, R10, PT ;  /* 0x0000000a1800720c */ /* 0x000fe20003f66070 */
[----:B------:R-:W-:Y:S01]  /*05f0*/  IMAD R24, R18, UR9, RZ ;  /* 0x0000000912187c24 */ /* 0x000fe2000f8e02ff */
[----:B------:R-:W-:-:S03]  /*0600*/  SEL R18, R20, R17, !P0 ;  /* 0x0000001114127207 */ /* 0x000fc60004000000 */
[----:B------:R-:W-:Y:S02]  /*0610*/  IMAD R17, R22, UR8, R24 ;  /* 0x0000000816117c24 */ /* 0x000fe4000f8e0218 */
[----:B------:R-:W-:Y:S02]  /*0620*/  IMAD.MOV R22, RZ, RZ, -R18 ;  /* 0x000000ffff167224 */ /* 0x000fe400078e0a12 */
[----:B------:R-:W-:Y:S01]  /*0630*/  @P1 IADD3 R16, -R10, R16, RZ ;  /* 0x000000100a101210 */ /* 0x000fe20007ffe1ff */
[----:B--2---:R-:W-:Y:S01]  /*0640*/  IMAD R17, R12, UR10, R17 ;  /* 0x0000000a0c117c24 */ /* 0x004fe2000f8e0211 */
[----:B------:R-:W-:Y:S01]  /*0650*/  @P1 IADD3 R23, R23, 0x1, RZ ;  /* 0x0000000117171810 */ /* 0x000fe20007ffe0ff */
[----:B------:R-:W-:Y:S01]  /*0660*/  IMAD R22, R10, R22, R15 ;  /* 0x000000160a167224 */ /* 0x000fe200078e020f */
[----:B------:R-:W-:Y:S01]  /*0670*/  ISETP.GE.U32.AND P5, PT, R16, R10, PT ;  /* 0x0000000a1000720c */ /* 0x000fe20003fa6070 */
[----:B------:R-:W-:Y:S01]  /*0680*/  @P3 VIADD R25, R25, 0x1 ;  /* 0x0000000119193836 */ /* 0x000fe20000000000 */
[----:B------:R-:W-:Y:S01]  /*0690*/  IADD3 R16, -R8, RZ, RZ ;  /* 0x000000ff08107210 */ /* 0x000fe20007ffe1ff */
[----:B------:R-:W-:-:S03]  /*06a0*/  IMAD R22, R22, UR9, RZ ;  /* 0x0000000916167c24 */ /* 0x000fc6000f8e02ff */
[----:B------:R-:W-:Y:S01]  /*06b0*/  SEL R25, R20, R25, !P0 ;  /* 0x0000001914197207 */ /* 0x000fe20004000000 */
[----:B------:R-:W-:Y:S01]  /*06c0*/  IMAD R18, R18, UR8, R22 ;  /* 0x0000000812127c24 */ /* 0x000fe2000f8e0216 */
[----:B------:R-:W-:Y:S01]  /*06d0*/  SEL R22, R20, R29, !P0 ;  /* 0x0000001d14167207 */ /* 0x000fe20004000000 */
[----:B------:R-:W-:Y:S01]  /*06e0*/  IMAD R27, R10, R16, R27 ;  /* 0x000000100a1b7224 */ /* 0x000fe200078e021b */
[----:B------:R-:W-:Y:S01]  /*06f0*/  IADD3 R24, -R25, RZ, RZ ;  /* 0x000000ff19187210 */ /* 0x000fe20007ffe1ff */
[----:B------:R-:W-:Y:S02]  /*0700*/  IMAD R18, R12, UR10, R18 ;  /* 0x0000000a0c127c24 */ /* 0x000fe4000f8e0212 */
[----:B------:R-:W-:Y:S01]  /*0710*/  @P5 IADD3 R23, R23, 0x1, RZ ;  /* 0x0000000117175810 */ /* 0x000fe20007ffe0ff */
[----:B------:R-:W-:Y:S02]  /*0720*/  IMAD.MOV R16, RZ, RZ, -R22 ;  /* 0x000000ffff107224 */ /* 0x000fe400078e0a16 */
[----:B------:R-:W-:Y:S01]  /*0730*/  IMAD R24, R10, R24, R19 ;  /* 0x000000180a187224 */ /* 0x000fe200078e0213 */
[----:B------:R-:W-:Y:S01]  /*0740*/  SEL R23, R20, R23, !P0 ;  /* 0x0000001714177207 */ /* 0x000fe20004000000 */
[----:B------:R-:W-:Y:S01]  /*0750*/  IMAD R16, R10, R16, R9 ;  /* 0x000000100a107224 */ /* 0x000fe200078e0209 */
[----:B------:R-:W-:Y:S01]  /*0760*/  IADD3 R18, P1, R18, UR12, RZ ;  /* 0x0000000c12127c10 */ /* 0x000fe2000ff3e0ff */
[----:B------:R-:W-:-:S02]  /*0770*/  IMAD R24, R24, UR9, RZ ;  /* 0x0000000918187c24 */ /* 0x000fc4000f8e02ff */
[----:B------:R-:W-:Y:S02]  /*0780*/  IMAD.MOV R9, RZ, RZ, -R23 ;  /* 0x000000ffff097224 */ /* 0x000fe400078e0a17 */
[----:B------:R-:W-:Y:S02]  /*0790*/  IMAD R19, R16, UR9, RZ ;  /* 0x0000000910137c24 */ /* 0x000fe4000f8e02ff */
[----:B------:R-:W-:Y:S02]  /*07a0*/  IMAD R21, R10, R9, R21 ;  /* 0x000000090a157224 */ /* 0x000fe400078e0215 */
[----:B------:R-:W-:Y:S02]  /*07b0*/  IMAD R9, R27, UR9, RZ ;  /* 0x000000091b097c24 */ /* 0x000fe4000f8e02ff */
[----:B------:R-:W-:Y:S02]  /*07c0*/  IMAD R16, R21, UR9, RZ ;  /* 0x0000000915107c24 */ /* 0x000fe4000f8e02ff */
[----:B------:R-:W-:Y:S01]  /*07d0*/  IMAD R9, R8, UR8, R9 ;  /* 0x0000000808097c24 */ /* 0x000fe2000f8e0209 */
[----:B------:R-:W-:Y:S01]  /*07e0*/  IADD3 R8, P2, R17, UR12, RZ ;  /* 0x0000000c11087c10 */ /* 0x000fe2000ff5e0ff */
[----:B------:R-:W-:-:S02]  /*07f0*/  IMAD R29, R25, UR8, R24 ;  /* 0x00000008191d7c24 */ /* 0x000fc4000f8e0218 */
[----:B------:R-:W-:Y:S01]  /*0800*/  IMAD R22, R22, UR8, R19 ;  /* 0x0000000816167c24 */ /* 0x000fe2000f8e0213 */
[----:B------:R-:W-:Y:S01]  /*0810*/  IADD3.X R19, RZ, UR13, RZ, P1, !PT ;  /* 0x0000000dff137c10 */ /* 0x000fe20008ffe4ff */
[----:B------:R-:W-:Y:S01]  /*0820*/  IMAD R21, R23, UR8, R16 ;  /* 0x0000000817157c24 */ /* 0x000fe2000f8e0210 */
[C---:B------:R-:W-:Y:S01]  /*0830*/  IADD3 R23, R15.reuse, 0x6, RZ ;  /* 0x000000060f177810 */ /* 0x040fe20007ffe0ff */
[----:B------:R-:W-:Y:S02]  /*0840*/  IMAD R16, R12, UR10, R9 ;  /* 0x0000000a0c107c24 */ /* 0x000fe4000f8e0209 */
[----:B------:R-:W-:Y:S02]  /*0850*/  IMAD.X R9, RZ, RZ, UR13, P2 ;  /* 0x0000000dff097e24 */ /* 0x000fe400090e06ff */
[----:B------:R-:W-:Y:S01]  /*0860*/  VIADD R27, R15, 0x7 ;  /* 0x000000070f1b7836 */ /* 0x000fe20000000000 */
[----:B------:R-:W-:Y:S01]  /*0870*/  IADD3 R16, P1, R16, UR12, RZ ;  /* 0x0000000c10107c10 */ /* 0x000fe2000ff3e0ff */
[----:B------:R-:W-:-:S03]  /*0880*/  IMAD.HI.U32 R25, R14, R23, RZ ;  /* 0x000000170e197227 */ /* 0x000fc600078e00ff */
[----:B------:R-:W-:Y:S01]  /*0890*/  IADD3.X R17, RZ, UR13, RZ, P1, !PT ;  /* 0x0000000dff117c10 */ /* 0x000fe20008ffe4ff */
[C---:B------:R-:W-:Y:S02]  /*08a0*/  IMAD R22, R12.reuse, UR10, R22 ;  /* 0x0000000a0c167c24 */ /* 0x040fe4000f8e0216 */
[----:B------:R-:W-:Y:S01]  /*08b0*/  IMAD R21, R12, UR10, R21 ;  /* 0x0000000a0c157c24 */ /* 0x000fe2000f8e0215 */
[C---:B---3--:R-:W-:Y:S01]  /*08c0*/  LOP3.LUT R24, R4.reuse, 0xffff, RZ, 0xc0, !PT ;  /* 0x0000ffff04187812 */ /* 0x048fe200078ec0ff */
[----:B------:R0:W-:Y:S01]  /*08d0*/  STG.E.U8 desc[UR6][R18.64], R4 ;  /* 0x0000000412007986 */ /* 0x0001e2000c101106 */
[----:B------:R-:W-:Y:S02]  /*08e0*/  PRMT R26, R4, 0x7732, RZ ;  /* 0x00007732041a7816 */ /* 0x000fe400000000ff */
[----:B------:R-:W-:-:S05]  /*08f0*/  SHF.R.U32.HI R24, RZ, 0x8, R24 ;  /* 0x00000008ff187819 */ /* 0x000fca0000011618 */
[----:B------:R1:W-:Y:S01]  /*0900*/  STG.E.U8 desc[UR6][R8.64], R24 ;  /* 0x0000001808007986 */ /* 0x0003e2000c101106 */
[----:B0-----:R-:W-:Y:S01]  /*0910*/  IMAD.MOV R19, RZ, RZ, -R25 ;  /* 0x000000ffff137224 */ /* 0x001fe200078e0a19 */
[----:B------:R-:W-:Y:S02]  /*0920*/  IADD3 R18, P1, R22, UR12, RZ ;  /* 0x0000000c16127c10 */ /* 0x000fe4000ff3e0ff */
[----:B------:R-:W-:Y:S02]  /*0930*/  SHF.R.U32.HI R22, RZ, 0x8, R26 ;  /* 0x00000008ff167819 */ /* 0x000fe4000001161a */
[----:B------:R-:W-:Y:S01]  /*0940*/  LOP3.LUT R26, R5, 0xffff, RZ, 0xc0, !PT ;  /* 0x0000ffff051a7812 */ /* 0x000fe200078ec0ff */
[----:B-1----:R-:W-:Y:S01]  /*0950*/  IMAD R8, R12, UR10, R29 ;  /* 0x0000000a0c087c24 */ /* 0x002fe2000f8e021d */
[----:B------:R-:W-:Y:S01]  /*0960*/  PRMT R9, R4, 0x7632, R9 ;  /* 0x0000763204097816 */ /* 0x000fe20000000009 */
[----:B------:R-:W-:Y:S01]  /*0970*/  IMAD.HI.U32 R4, R14, R27, RZ ;  /* 0x0000001b0e047227 */ /* 0x000fe200078e00ff */
[----:B------:R-:W-:-:S02]  /*0980*/  SHF.R.U32.HI R26, RZ, 0x8, R26 ;  /* 0x00000008ff1a7819 */ /* 0x000fc4000001161a */
[----:B------:R-:W-:Y:S01]  /*0990*/  IADD3 R8, P2, R8, UR12, RZ ;  /* 0x0000000c08087c10 */ /* 0x000fe2000ff5e0ff */
[C---:B------:R-:W-:Y:S01]  /*09a0*/  IMAD R29, R10.reuse, R19, R23 ;  /* 0x000000130a1d7224 */ /* 0x040fe200078e0217 */
[----:B------:R0:W-:Y:S01]  /*09b0*/  STG.E.U8 desc[UR6][R16.64], R9 ;  /* 0x0000000910007986 */ /* 0x0001e2000c101106 */
[----:B------:R-:W-:Y:S01]  /*09c0*/  IMAD.MOV R24, RZ, RZ, -R4 ;  /* 0x000000ffff187224 */ /* 0x000fe200078e0a04 */
[----:B------:R-:W-:Y:S02]  /*09d0*/  IADD3.X R19, RZ, UR13, RZ, P1, !PT ;  /* 0x0000000dff137c10 */ /* 0x000fe40008ffe4ff */
[----:B------:R-:W-:Y:S01]  /*09e0*/  ISETP.GE.U32.AND P1, PT, R29, R10, PT ;  /* 0x0000000a1d00720c */ /* 0x000fe20003f26070 */
[----:B------:R-:W-:Y:S02]  /*09f0*/  IMAD R24, R10, R24, R27 ;  /* 0x000000180a187224 */ /* 0x000fe400078e021b */
[----:B------:R1:W-:Y:S01]  /*0a00*/  STG.E.U8 desc[UR6][R18.64], R22 ;  /* 0x0000001612007986 */ /* 0x0003e2000c101106 */
[----:B0-----:R-:W-:-:S02]  /*0a10*/  IADD3.X R9, RZ, UR13, RZ, P2, !PT ;  /* 0x0000000dff097c10 */ /* 0x001fc400097fe4ff */
[----:B------:R-:W-:Y:S01]  /*0a20*/  IADD3 R16, P3, R21, UR12, RZ ;  /* 0x0000000c15107c10 */ /* 0x000fe2000ff7e0ff */
[----:B------:R-:W-:Y:S01]  /*0a30*/  VIADD R21, R15, 0x8 ;  /* 0x000000080f157836 */ /* 0x000fe20000000000 */
[-C--:B------:R-:W-:Y:S01]  /*0a40*/  ISETP.GE.U32.AND P2, PT, R24, R10.reuse, PT ;  /* 0x0000000a1800720c */ /* 0x080fe20003f46070 */
[----:B------:R0:W-:Y:S04]  /*0a50*/  STG.E.U8 desc[UR6][R8.64], R5 ;  /* 0x0000000508007986 */ /* 0x0001e8000c101106 */
[----:B------:R-:W-:Y:S01]  /*0a60*/  @P1 IADD3 R29, -R10, R29, RZ ;  /* 0x0000001d0a1d1210 */ /* 0x000fe20007ffe1ff */
[----:B------:R-:W-:Y:S01]  /*0a70*/  IMAD.X R17, RZ, RZ, UR13, P3 ;  /* 0x0000000dff117e24 */ /* 0x000fe200098e06ff */
[----:B------:R-:W-:Y:S01]  /*0a80*/  @P1 IADD3 R25, R25, 0x1, RZ ;  /* 0x0000000119191810 */ /* 0x000fe20007ffe0ff */
[----:B-1----:R-:W-:Y:S01]  /*0a90*/  IMAD.HI.U32 R22, R14, R21, RZ ;  /* 0x000000150e167227 */ /* 0x002fe200078e00ff */
[----:B------:R-:W-:-:S02]  /*0aa0*/  ISETP.GE.U32.AND P5, PT, R29, R10, PT ;  /* 0x0000000a1d00720c */ /* 0x000fc40003fa6070 */
[----:B------:R1:W-:Y:S01]  /*0ab0*/  STG.E.U8 desc[UR6][R16.64], R26 ;  /* 0x0000001a10007986 */ /* 0x0003e2000c101106 */
[C---:B------:R-:W-:Y:S02]  /*0ac0*/  IADD3 R19, R15.reuse, 0x9, RZ ;  /* 0x000000090f137810 */ /* 0x040fe40007ffe0ff */
[----:B------:R-:W-:Y:S01]  /*0ad0*/  IADD3 R18, -R22, RZ, RZ ;  /* 0x000000ff16127210 */ /* 0x000fe20007ffe1ff */
[----:B0-----:R-:W-:Y:S01]  /*0ae0*/  VIADD R9, R15, 0xa ;  /* 0x0000000a0f097836 */ /* 0x001fe20000000000 */
[----:B------:R-:W-:Y:S01]  /*0af0*/  @P2 IADD3 R4, R4, 0x1, RZ ;  /* 0x0000000104042810 */ /* 0x000fe20007ffe0ff */
[----:B------:R-:W-:Y:S01]  /*0b00*/  @P2 IMAD.IADD R24, R24, 0x1, -R10 ;  /* 0x0000000118182824 */ /* 0x000fe200078e0a0a */
[----:B------:R-:W-:Y:S01]  /*0b10*/  PRMT R5, R5, 0x7632, R5 ;  /* 0x0000763205057816 */ /* 0x000fe20000000005 */
[----:B------:R-:W-:-:S03]  /*0b20*/  IMAD.HI.U32 R8, R14, R9, RZ ;  /* 0x000000090e087227 */ /* 0x000fc600078e00ff */
[----:B------:R-:W-:Y:S01]  /*0b30*/  @P5 IADD3 R25, R25, 0x1, RZ ;  /* 0x0000000119195810 */ /* 0x000fe20007ffe0ff */
[----:B-1----:R-:W-:Y:S01]  /*0b40*/  IMAD.MOV R16, RZ, RZ, -R8 ;  /* 0x000000ffff107224 */ /* 0x002fe200078e0a08 */
[----:B------:R-:W-:Y:S01]  /*0b50*/  ISETP.GE.U32.AND P4, PT, R24, R10, PT ;  /* 0x0000000a1800720c */ /* 0x000fe20003f86070 */
[----:B------:R-:W-:Y:S01]  /*0b60*/  IMAD R18, R10, R18, R21 ;  /* 0x000000120a127224 */ /* 0x000fe200078e0215 */
[----:B------:R-:W-:Y:S01]  /*0b70*/  SEL R17, R20, R25, !P0 ;  /* 0x0000001914117207 */ /* 0x000fe20004000000 */
[----:B------:R-:W-:Y:S01]  /*0b80*/  IMAD R16, R10, R16, R9 ;  /* 0x000000100a107224 */ /* 0x000fe200078e0209 */
[----:B------:R-:W-:Y:S01]  /*0b90*/  IADD3 R25, R15, 0xb, RZ ;  /* 0x0000000b0f197810 */ /* 0x000fe20007ffe0ff */
[----:B------:R-:W-:Y:S01]  /*0ba0*/  IMAD.HI.U32 R29, R14, R19, RZ ;  /* 0x000000130e1d7227 */ /* 0x000fe200078e00ff */
[-C--:B------:R-:W-:Y:S02]  /*0bb0*/  ISETP.GE.U32.AND P6, PT, R18, R10.reuse, PT ;  /* 0x0000000a1200720c */ /* 0x080fe40003fc6070 */
[----:B------:R-:W-:-:S02]  /*0bc0*/  ISETP.GE.U32.AND P1, PT, R16, R10, PT ;  /* 0x0000000a1000720c */ /* 0x000fc40003f26070 */
[----:B------:R-:W-:-:S03]  /*0bd0*/  IADD3 R24, -R29, RZ, RZ ;  /* 0x000000ff1d187210 */ /* 0x000fc60007ffe1ff */
[----:B------:R-:W-:Y:S02]  /*0be0*/  @P4 IADD3 R4, R4, 0x1, RZ ;  /* 0x0000000104044810 */ /* 0x000fe40007ffe0ff */
[----:B------:R-:W-:-:S04]  /*0bf0*/  IMAD R24, R10, R24, R19 ;  /* 0x000000180a187224 */ /* 0x000fc800078e0213 */
[--C-:B------:R-:W-:Y:S01]  /*0c00*/  @P6 IMAD.IADD R18, R18, 0x1, -R10.reuse ;  /* 0x0000000112126824 */ /* 0x100fe200078e0a0a */
[-C--:B------:R-:W-:Y:S01]  /*0c10*/  ISETP.GE.U32.AND P3, PT, R24, R10.reuse, PT ;  /* 0x0000000a1800720c */ /* 0x080fe20003f66070 */
[----:B------:R-:W-:Y:S02]  /*0c20*/  @P1 IMAD.IADD R16, R16, 0x1, -R10 ;  /* 0x0000000110101824 */ /* 0x000fe400078e0a0a */
[----:B------:R-:W-:Y:S01]  /*0c30*/  @P6 VIADD R22, R22, 0x1 ;  /* 0x0000000116166836 */ /* 0x000fe20000000000 */
[-C--:B------:R-:W-:Y:S01]  /*0c40*/  ISETP.GE.U32.AND P5, PT, R18, R10.reuse, PT ;  /* 0x0000000a1200720c */ /* 0x080fe20003fa6070 */
[----:B------:R-:W-:Y:S01]  /*0c50*/  IMAD.MOV R18, RZ, RZ, -R17 ;  /* 0x000000ffff127224 */ /* 0x000fe200078e0a11 */
[----:B------:R-:W-:Y:S01]  /*0c60*/  ISETP.GE.U32.AND P4, PT, R16, R10, PT ;  /* 0x0000000a1000720c */ /* 0x000fe20003f86070 */
[----:B------:R-:W-:Y:S01]  /*0c70*/  @P1 VIADD R8, R8, 0x1 ;  /* 0x0000000108081836 */ /* 0x000fe20000000000 */
[----:B------:R-:W-:Y:S01]  /*0c80*/  SEL R16, R20, R4, !P0 ;  /* 0x0000000414107207 */ /* 0x000fe20004000000 */
[----:B------:R-:W-:-:S02]  /*0c90*/  IMAD R23, R10, R18, R23 ;  /* 0x000000120a177224 */ /* 0x000fc400078e0217 */
[----:B------:R-:W-:-:S04]  /*0ca0*/  IMAD.HI.U32 R18, R14, R25, RZ ;  /* 0x000000190e127227 */ /* 0x000fc800078e00ff */
[----:B------:R-:W-:Y:S02]  /*0cb0*/  IMAD.MOV R4, RZ, RZ, -R16 ;  /* 0x000000ffff047224 */ /* 0x000fe400078e0a10 */
[----:B------:R-:W-:Y:S02]  /*0cc0*/  @P3 IMAD.IADD R24, R24, 0x1, -R10 ;  /* 0x0000000118183824 */ /* 0x000fe400078e0a0a */
[----:B------:R-:W-:Y:S01]  /*0cd0*/  IMAD R4, R10, R4, R27 ;  /* 0x000000040a047224 */ /* 0x000fe200078e021b */
[----:B------:R-:W-:Y:S01]  /*0ce0*/  IADD3 R27, -R18, RZ, RZ ;  /* 0x000000ff121b7210 */ /* 0x000fe20007ffe1ff */
[----:B------:R-:W-:Y:S01]  /*0cf0*/  @P5 VIADD R22, R22, 0x1 ;  /* 0x0000000116165836 */ /* 0x000fe20000000000 */
[----:B------:R-:W-:Y:S01]  /*0d00*/  ISETP.GE.U32.AND P2, PT, R24, R10, PT ;  /* 0x0000000a1800720c */ /* 0x000fe20003f46070 */
[----:B------:R-:W-:Y:S01]  /*0d10*/  IMAD R24, R23, UR9, RZ ;  /* 0x0000000917187c24 */ /* 0x000fe2000f8e02ff */
[----:B------:R-:W-:Y:S01]  /*0d20*/  @P4 IADD3 R8, R8, 0x1, RZ ;  /* 0x0000000108084810 */ /* 0x000fe20007ffe0ff */
[----:B------:R-:W-:Y:S01]  /*0d30*/  IMAD R27, R10, R27, R25 ;  /* 0x0000001b0a1b7224 */ /* 0x000fe200078e0219 */
[----:B------:R-:W-:Y:S01]  /*0d40*/  SEL R22, R20, R22, !P0 ;  /* 0x0000001614167207 */ /* 0x000fe20004000000 */
[----:B------:R-:W-:Y:S01]  /*0d50*/  IMAD R23, R4, UR9, RZ ;  /* 0x0000000904177c24 */ /* 0x000fe2000f8e02ff */
[----:B------:R-:W-:Y:S01]  /*0d60*/  IADD3 R4, R15, 0xc, RZ ;  /* 0x0000000c0f047810 */ /* 0x000fe20007ffe0ff */
[----:B------:R-:W-:Y:S01]  /*0d70*/  @P3 VIADD R29, R29, 0x1 ;  /* 0x000000011d1d3836 */ /* 0x000fe20000000000 */
[----:B------:R-:W-:Y:S01]  /*0d80*/  ISETP.GE.U32.AND P6, PT, R27, R10, PT ;  /* 0x0000000a1b00720c */ /* 0x000fe20003fc6070 */
[----:B------:R-:W-:-:S02]  /*0d90*/  IMAD R23, R16, UR8, R23 ;  /* 0x0000000810177c24 */ /* 0x000fc4000f8e0217 */
[----:B------:R-:W-:-:S04]  /*0da0*/  IMAD.HI.U32 R16, R14, R4, RZ ;  /* 0x000000040e107227 */ /* 0x000fc800078e00ff */
[----:B------:R-:W-:Y:S02]  /*0db0*/  @P2 VIADD R29, R29, 0x1 ;  /* 0x000000011d1d2836 */ /* 0x000fe40000000000 */
[----:B------:R-:W-:-:S04]  /*0dc0*/  IMAD R23, R12, UR10, R23 ;  /* 0x0000000a0c177c24 */ /* 0x000fc8000f8e0217 */
[----:B------:R-:W-:Y:S01]  /*0dd0*/  @P6 IADD3 R27, -R10, R27, RZ ;  /* 0x0000001b0a1b6210 */ /* 0x000fe20007ffe1ff */
[----:B------:R-:W-:-:S03]  /*0de0*/  @P6 VIADD R18, R18, 0x1 ;  /* 0x0000000112126836 */ /* 0x000fc60000000000 */
[----:B------:R-:W-:Y:S01]  /*0df0*/  ISETP.GE.U32.AND P5, PT, R27, R10, PT ;  /* 0x0000000a1b00720c */ /* 0x000fe20003fa6070 */
[----:B------:R-:W-:Y:S02]  /*0e00*/  IMAD R27, R17, UR8, R24 ;  /* 0x00000008111b7c24 */ /* 0x000fe4000f8e0218 */
[----:B------:R-:W-:-:S04]  /*0e10*/  IMAD.MOV R17, RZ, RZ, -R22 ;  /* 0x000000ffff117224 */ /* 0x000fc800078e0a16 */
[----:B------:R-:W-:Y:S01]  /*0e20*/  IMAD R21, R10, R17, R21 ;  /* 0x000000110a157224 */ /* 0x000fe200078e0215 */
[----:B------:R-:W-:-:S03]  /*0e30*/  IADD3 R17, -R16, RZ, RZ ;  /* 0x000000ff10117210 */ /* 0x000fc60007ffe1ff */
[----:B------:R-:W-:Y:S02]  /*0e40*/  IMAD R21, R21, UR9, RZ ;  /* 0x0000000915157c24 */ /* 0x000fe4000f8e02ff */
[----:B------:R-:W-:Y:S01]  /*0e50*/  IMAD R17, R10, R17, R4 ;  /* 0x000000110a117224 */ /* 0x000fe200078e0204 */
[----:B------:R-:W-:-:S04]  /*0e60*/  @P5 IADD3 R18, R18, 0x1, RZ ;  /* 0x0000000112125810 */ /* 0x000fc80007ffe0ff */
[----:B------:R-:W-:-:S13]  /*0e70*/  ISETP.GE.U32.AND P3, PT, R17, R10, PT ;  /* 0x0000000a1100720c */ /* 0x000fda0003f66070 */
[----:B------:R-:W-:Y:S02]  /*0e80*/  @P3 IADD3 R17, -R10, R17, RZ ;  /* 0x000000110a113210 */ /* 0x000fe40007ffe1ff */
[----:B------:R-:W-:Y:S02]  /*0e90*/  @P3 IADD3 R16, R16, 0x1, RZ ;  /* 0x0000000110103810 */ /* 0x000fe40007ffe0ff */
[----:B------:R-:W-:Y:S02]  /*0ea0*/  ISETP.GE.U32.AND P2, PT, R17, R10, PT ;  /* 0x0000000a1100720c */ /* 0x000fe40003f46070 */
[----:B------:R-:W-:Y:S01]  /*0eb0*/  SEL R17, R20, R29, !P0 ;  /* 0x0000001d14117207 */ /* 0x000fe20004000000 */
[----:B------:R-:W-:-:S03]  /*0ec0*/  IMAD R29, R22, UR8, R21 ;  /* 0x00000008161d7c24 */ /* 0x000fc6000f8e0215 */
[----:B------:R-:W-:-:S05]  /*0ed0*/  IADD3 R21, -R17, RZ, RZ ;  /* 0x000000ff11157210 */ /* 0x000fca0007ffe1ff */
[----:B------:R-:W-:Y:S01]  /*0ee0*/  IMAD R19, R10, R21, R19 ;  /* 0x000000150a137224 */ /* 0x000fe200078e0213 */
[----:B------:R-:W-:Y:S01]  /*0ef0*/  SEL R21, R20, R8, !P0 ;  /* 0x0000000814157207 */ /* 0x000fe20004000000 */
[----:B------:R-:W-:Y:S01]  /*0f00*/  @P2 VIADD R16, R16, 0x1 ;  /* 0x0000000110102836 */ /* 0x000fe20000000000 */
[----:B------:R-:W-:Y:S01]  /*0f10*/  IADD3 R8, R15, 0xd, RZ ;  /* 0x0000000d0f087810 */ /* 0x000fe20007ffe0ff */
[----:B------:R-:W-:Y:S01]  /*0f20*/  IMAD R22, R19, UR9, RZ ;  /* 0x0000000913167c24 */ /* 0x000fe2000f8e02ff */
[C---:B------:R-:W-:Y:S02]  /*0f30*/  SEL R19, R20.reuse, R18, !P0 ;  /* 0x0000001214137207 */ /* 0x040fe40004000000 */
[----:B------:R-:W-:Y:S01]  /*0f40*/  SEL R16, R20, R16, !P0 ;  /* 0x0000001014107207 */ /* 0x000fe20004000000 */
[----:B------:R-:W-:Y:S02]  /*0f50*/  IMAD R17, R17, UR8, R22 ;  /* 0x0000000811117c24 */ /* 0x000fe4000f8e0216 */
[----:B------:R-:W-:-:S02]  /*0f60*/  IMAD.MOV R22, RZ, RZ, -R21 ;  /* 0x000000ffff167224 */ /* 0x000fc400078e0a15 */
[----:B------:R-:W-:-:S04]  /*0f70*/  IMAD.HI.U32 R18, R14, R8, RZ ;  /* 0x000000080e127227 */ /* 0x000fc800078e00ff */
[----:B------:R-:W-:Y:S02]  /*0f80*/  IMAD R9, R10, R22, R9 ;  /* 0x000000160a097224 */ /* 0x000fe400078e0209 */
[----:B------:R-:W-:Y:S02]  /*0f90*/  IMAD.MOV R22, RZ, RZ, -R19 ;  /* 0x000000ffff167224 */ /* 0x000fe400078e0a13 */
[----:B------:R-:W-:Y:S02]  /*0fa0*/  IMAD R17, R12, UR10, R17 ;  /* 0x0000000a0c117c24 */ /* 0x000fe4000f8e0211 */
[----:B------:R-:W-:Y:S01]  /*0fb0*/  IMAD R25, R10, R22, R25 ;  /* 0x000000160a197224 */ /* 0x000fe200078e0219 */
[----:B------:R-:W-:-:S05]  /*0fc0*/  IADD3 R22, -R18, RZ, RZ ;  /* 0x000000ff12167210 */ /* 0x000fca0007ffe1ff */
[----:B------:R-:W-:-:S05]  /*0fd0*/  IMAD R22, R10, R22, R8 ;  /* 0x000000160a167224 */ /* 0x000fca00078e0208 */
[----:B------:R-:W-:-:S13]  /*0fe0*/  ISETP.GE.U32.AND P1, PT, R22, R10, PT ;  /* 0x0000000a1600720c */ /* 0x000fda0003f26070 */
[----:B------:R-:W-:Y:S01]  /*0ff0*/  @P1 IMAD.IADD R22, R22, 0x1, -R10 ;  /* 0x0000000116161824 */ /* 0x000fe200078e0a0a */
[----:B------:R-:W-:-:S04]  /*1000*/  @P1 IADD3 R18, R18, 0x1, RZ ;  /* 0x0000000112121810 */ /* 0x000fc80007ffe0ff */
[----:B------:R-:W-:Y:S01]  /*1010*/  ISETP.GE.U32.AND P4, PT, R22, R10, PT ;  /* 0x0000000a1600720c */ /* 0x000fe20003f86070 */
[----:B------:R-:W-:Y:S01]  /*1020*/  IMAD R22, R9, UR9, RZ ;  /* 0x0000000909167c24 */ /* 0x000fe2000f8e02ff */
[----:B------:R-:W-:-:S03]  /*1030*/  IADD3 R9, R15, 0xe, RZ ;  /* 0x0000000e0f097810 */ /* 0x000fc60007ffe0ff */
[----:B------:R-:W-:Y:S02]  /*1040*/  IMAD R21, R21, UR8, R22 ;  /* 0x0000000815157c24 */ /* 0x000fe4000f8e0216 */
[----:B------:R-:W-:Y:S02]  /*1050*/  IMAD R22, R25, UR9, RZ ;  /* 0x0000000919167c24 */ /* 0x000fe4000f8e02ff */
[----:B------:R-:W-:Y:S02]  /*1060*/  IMAD.MOV R25, RZ, RZ, -R16 ;  /* 0x000000ffff197224 */ /* 0x000fe400078e0a10 */
[----:B------:R-:W-:Y:S02]  /*1070*/  IMAD R19, R19, UR8, R22 ;  /* 0x0000000813137c24 */ /* 0x000fe4000f8e0216 */
[----:B------:R-:W-:-:S04]  /*1080*/  IMAD.HI.U32 R22, R14, R9, RZ ;  /* 0x000000090e167227 */ /* 0x000fc800078e00ff */
[----:B------:R-:W-:Y:S01]  /*1090*/  IMAD R4, R10, R25, R4 ;  /* 0x000000190a047224 */ /* 0x000fe200078e0204 */
[----:B------:R-:W-:Y:S01]  /*10a0*/  IADD3 R25, -R22, RZ, RZ ;  /* 0x000000ff16197210 */ /* 0x000fe20007ffe1ff */
[----:B------:R-:W-:Y:S02]  /*10b0*/  @P4 VIADD R18, R18, 0x1 ;  /* 0x0000000112124836 */ /* 0x000fe40000000000 */
[----:B------:R-:W-:Y:S02]  /*10c0*/  IMAD R21, R12, UR10, R21 ;  /* 0x0000000a0c157c24 */ /* 0x000fe4000f8e0215 */
[----:B------:R-:W-:Y:S02]  /*10d0*/  IMAD R25, R10, R25, R9 ;  /* 0x000000190a197224 */ /* 0x000fe400078e0209 */
[----:B------:R-:W-:-:S03]  /*10e0*/  IMAD R19, R12, UR10, R19 ;  /* 0x0000000a0c137c24 */ /* 0x000fc6000f8e0213 */
[----:B------:R-:W-:-:S13]  /*10f0*/  ISETP.GE.U32.AND P2, PT, R25, R10, PT ;  /* 0x0000000a1900720c */ /* 0x000fda0003f46070 */
[----:B------:R-:W-:Y:S01]  /*1100*/  @P2 IMAD.IADD R25, R25, 0x1, -R10 ;  /* 0x0000000119192824 */ /* 0x000fe200078e0a0a */
[----:B------:R-:W-:-:S04]  /*1110*/  @P2 IADD3 R22, R22, 0x1, RZ ;  /* 0x0000000116162810 */ /* 0x000fc80007ffe0ff */
[----:B------:R-:W-:Y:S01]  /*1120*/  ISETP.GE.U32.AND P3, PT, R25, R10, PT ;  /* 0x0000000a1900720c */ /* 0x000fe20003f66070 */
[----:B------:R-:W-:Y:S01]  /*1130*/  IMAD R25, R4, UR9, RZ ;  /* 0x0000000904197c24 */ /* 0x000fe2000f8e02ff */
[----:B------:R-:W-:Y:S01]  /*1140*/  SEL R4, R20, R18, !P0 ;  /* 0x0000001214047207 */ /* 0x000fe20004000000 */
[----:B------:R-:W-:Y:S02]  /*1150*/  VIADD R18, R15, 0xf ;  /* 0x0000000f0f127836 */ /* 0x000fe40000000000 */
[----:B------:R-:W-:Y:S01]  /*1160*/  IMAD R25, R16, UR8, R25 ;  /* 0x0000000810197c24 */ /* 0x000fe2000f8e0219 */
[----:B------:R-:W-:Y:S01]  /*1170*/  IADD3 R24, -R4, RZ, RZ ;  /* 0x000000ff04187210 */ /* 0x000fe20007ffe1ff */
[----:B------:R-:W-:-:S04]  /*1180*/  IMAD.HI.U32 R14, R14, R18, RZ ;  /* 0x000000120e0e7227 */ /* 0x000fc800078e00ff */
[----:B------:R-:W-:Y:S01]  /*1190*/  IMAD R8, R10, R24, R8 ;  /* 0x000000180a087224 */ /* 0x000fe200078e0208 */
[----:B------:R-:W-:Y:S01]  /*11a0*/  PRMT R24, R6, 0x7732, RZ ;  /* 0x0000773206187816 */ /* 0x000fe200000000ff */
[----:B------:R-:W-:Y:S02]  /*11b0*/  @P3 VIADD R22, R22, 0x1 ;  /* 0x0000000116163836 */ /* 0x000fe40000000000 */
[----:B------:R-:W-:Y:S02]  /*11c0*/  IMAD R25, R12, UR10, R25 ;  /* 0x0000000a0c197c24 */ /* 0x000fe4000f8e0219 */
[----:B------:R-:W-:Y:S01]  /*11d0*/  IMAD R15, R13, 0x10, R15 ;  /* 0x000000100d0f7824 */ /* 0x000fe200078e020f */
[----:B------:R-:W-:-:S04]  /*11e0*/  SEL R16, R20, R22, !P0 ;  /* 0x0000001614107207 */ /* 0x000fc80004000000 */
[----:B------:R-:W-:-:S05]  /*11f0*/  IADD3 R22, -R16, RZ, RZ ;  /* 0x000000ff10167210 */ /* 0x000fca0007ffe1ff */
[C---:B------:R-:W-:Y:S02]  /*1200*/  IMAD R9, R10.reuse, R22, R9 ;  /* 0x000000160a097224 */ /* 0x040fe400078e0209 */
[----:B------:R-:W-:Y:S02]  /*1210*/  IMAD.MOV R22, RZ, RZ, -R14 ;  /* 0x000000ffff167224 */ /* 0x000fe400078e0a0e */
[----:B------:R-:W-:Y:S02]  /*1220*/  IMAD R9, R9, UR9, RZ ;  /* 0x0000000909097c24 */ /* 0x000fe4000f8e02ff */
        /* <DEDUP_REMOVED lines=8> */
[----:B------:R-:W-:Y:S01]  /*12b0*/  SEL R20, R20, R14, !P0 ;  /* 0x0000000e14147207 */ /* 0x000fe20004000000 */
[----:B------:R-:W-:Y:S02]  /*12c0*/  IMAD R14, R12, UR10, R27 ;  /* 0x0000000a0c0e7c24 */ /* 0x000fe4000f8e021b */
[----:B------:R-:W-:Y:S02]  /*12d0*/  IMAD R27, R8, UR9, RZ ;  /* 0x00000009081b7c24 */ /* 0x000fe4000f8e02ff */
[----:B------:R-:W-:Y:S01]  /*12e0*/  IMAD.MOV R22, RZ, RZ, -R20 ;  /* 0x000000ffff167224 */ /* 0x000fe200078e0a14 */
[----:B------:R-:W-:Y:S01]  /*12f0*/  IADD3 R8, P0, R14, UR12, RZ ;  /* 0x0000000c0e087c10 */ /* 0x000fe2000ff1e0ff */
[----:B------:R-:W-:Y:S01]  /*1300*/  IMAD R27, R4, UR8, R27 ;  /* 0x00000008041b7c24 */ /* 0x000fe2000f8e021b */
[----:B------:R-:W-:Y:S01]  /*1310*/  PRMT R14, R5, 0x7732, RZ ;  /* 0x00007732050e7816 */ /* 0x000fe200000000ff */
[----:B------:R-:W-:Y:S01]  /*1320*/  IMAD R18, R10, R22, R18 ;  /* 0x000000160a127224 */ /* 0x000fe200078e0212 */
[----:B------:R-:W-:Y:S01]  /*1330*/  IADD3.X R9, RZ, UR13, RZ, P0, !PT ;  /* 0x0000000dff097c10 */ /* 0x000fe200087fe4ff */
[----:B------:R-:W-:Y:S01]  /*1340*/  IMAD R4, R12, UR10, R29 ;  /* 0x0000000a0c047c24 */ /* 0x000fe2000f8e021d */
[----:B------:R-:W-:Y:S01]  /*1350*/  IADD3 R22, P0, R23, UR12, RZ ;  /* 0x0000000c17167c10 */ /* 0x000fe2000ff1e0ff */
[----:B------:R-:W-:Y:S01]  /*1360*/  IMAD R29, R18, UR9, RZ ;  /* 0x00000009121d7c24 */ /* 0x000fe2000f8e02ff */
[----:B------:R-:W-:Y:S01]  /*1370*/  SHF.R.U32.HI R14, RZ, 0x8, R14 ;  /* 0x00000008ff0e7819 */ /* 0x000fe2000001160e */
[----:B------:R0:W-:Y:S01]  /*1380*/  STG.E.U8 desc[UR6][R8.64], R5 ;  /* 0x0000000508007986 */ /* 0x0001e2000c101106 */
[----:B------:R-:W-:Y:S01]  /*1390*/  IADD3 R4, P1, R4, UR12, RZ ;  /* 0x0000000c04047c10 */ /* 0x000fe2000ff3e0ff */
[----:B------:R-:W-:Y:S01]  /*13a0*/  IMAD.X R23, RZ, RZ, UR13, P0 ;  /* 0x0000000dff177e24 */ /* 0x000fe200080e06ff */
[----:B------:R-:W-:Y:S01]  /*13b0*/  LOP3.LUT R18, R6, 0xffff, RZ, 0xc0, !PT ;  /* 0x0000ffff06127812 */ /* 0x000fe200078ec0ff */
[----:B------:R-:W-:-:S02]  /*13c0*/  IMAD R29, R20, UR8, R29 ;  /* 0x00000008141d7c24 */ /* 0x000fc4000f8e021d */
[C---:B------:R-:W-:Y:S01]  /*13d0*/  IMAD R27, R12.reuse, UR10, R27 ;  /* 0x0000000a0c1b7c24 */ /* 0x040fe2000f8e021b */
[----:B------:R1:W-:Y:S01]  /*13e0*/  STG.E.U8 desc[UR6][R22.64], R14 ;  /* 0x0000000e16007986 */ /* 0x0003e2000c101106 */
[----:B------:R-:W-:Y:S01]  /*13f0*/  IMAD R29, R12, UR10, R29 ;  /* 0x0000000a0c1d7c24 */ /* 0x000fe2000f8e021d */
[----:B0-----:R-:W-:Y:S02]  /*1400*/  IADD3 R8, P0, R17, UR12, RZ ;  /* 0x0000000c11087c10 */ /* 0x001fe4000ff1e0ff */
[----:B------:R-:W-:Y:S02]  /*1410*/  IADD3.X R5, RZ, UR13, RZ, P1, !PT ;  /* 0x0000000dff057c10 */ /* 0x000fe40008ffe4ff */
[----:B------:R-:W-:Y:S01]  /*1420*/  SHF.R.U32.HI R17, RZ, 0x8, R18 ;  /* 0x00000008ff117819 */ /* 0x000fe20000011612 */
[----:B------:R-:W-:Y:S01]  /*1430*/  IMAD.X R9, RZ, RZ, UR13, P0 ;  /* 0x0000000dff097e24 */ /* 0x000fe200080e06ff */
[----:B------:R-:W-:Y:S01]  /*1440*/  IADD3 R20, P0, R21, UR12, RZ ;  /* 0x0000000c15147c10 */ /* 0x000fe2000ff1e0ff */
[----:B------:R0:W-:Y:S01]  /*1450*/  STG.E.U8 desc[UR6][R4.64], R6 ;  /* 0x0000000604007986 */ /* 0x0001e2000c101106 */
[----:B-1----:R-:W-:-:S02]  /*1460*/  MOV R23, R24 ;  /* 0x0000001800177202 */ /* 0x002fc40000000f00 */
[----:B------:R-:W-:Y:S01]  /*1470*/  IADD3 R18, P1, R19, UR12, RZ ;  /* 0x0000000c13127c10 */ /* 0x000fe2000ff3e0ff */
[----:B------:R-:W-:Y:S01]  /*1480*/  IMAD.X R21, RZ, RZ, UR13, P0 ;  /* 0x0000000dff157e24 */ /* 0x000fe200080e06ff */
[----:B------:R-:W-:Y:S01]  /*1490*/  SHF.R.U32.HI R23, RZ, 0x8, R23 ;  /* 0x00000008ff177819 */ /* 0x000fe20000011617 */
[----:B------:R1:W-:Y:S01]  /*14a0*/  STG.E.U8 desc[UR6][R8.64], R17 ;  /* 0x0000001108007986 */ /* 0x0003e2000c101106 */
[----:B------:R-:W-:Y:S02]  /*14b0*/  IADD3.X R19, RZ, UR13, RZ, P1, !PT ;  /* 0x0000000dff137c10 */ /* 0x000fe40008ffe4ff */
[----:B------:R-:W-:Y:S02]  /*14c0*/  LOP3.LUT R14, R7, 0xffff, RZ, 0xc0, !PT ;  /* 0x0000ffff070e7812 */ /* 0x000fe400078ec0ff */
[----:B------:R-:W-:Y:S02]  /*14d0*/  IADD3 R16, P1, R16, UR12, RZ ;  /* 0x0000000c10107c10 */ /* 0x000fe4000ff3e0ff */
[----:B0-----:R-:W-:-:S02]  /*14e0*/  IADD3 R4, P2, R25, UR12, RZ ;  /* 0x0000000c19047c10 */ /* 0x001fc4000ff5e0ff */
[----:B------:R-:W-:Y:S02]  /*14f0*/  PRMT R6, R6, 0x7632, R6 ;  /* 0x0000763206067816 */ /* 0x000fe40000000006 */
[----:B------:R-:W-:Y:S01]  /*1500*/  PRMT R22, R7, 0x7732, RZ ;  /* 0x0000773207167816 */ /* 0x000fe200000000ff */
[----:B------:R-:W-:Y:S01]  /*1510*/  IMAD.X R5, RZ, RZ, UR13, P2 ;  /* 0x0000000dff057e24 */ /* 0x000fe200090e06ff */
[----:B-1----:R-:W-:Y:S01]  /*1520*/  IADD3 R8, P0, R27, UR12, RZ ;  /* 0x0000000c1b087c10 */ /* 0x002fe2000ff1e0ff */
[----:B------:R0:W-:Y:S01]  /*1530*/  STG.E.U8 desc[UR6][R20.64], R6 ;  /* 0x0000000614007986 */ /* 0x0001e2000c101106 */
[----:B------:R-:W-:Y:S02]  /*1540*/  IMAD.X R17, RZ, RZ, UR13, P1 ;  /* 0x0000000dff117e24 */ /* 0x000fe400088e06ff */
[----:B------:R-:W-:Y:S01]  /*1550*/  IADD3.X R9, RZ, UR13, RZ, P0, !PT ;  /* 0x0000000dff097c10 */ /* 0x000fe200087fe4ff */
[----:B------:R1:W-:Y:S04]  /*1560*/  STG.E.U8 desc[UR6][R18.64], R23 ;  /* 0x0000001712007986 */ /* 0x0003e8000c101106 */
[----:B------:R2:W-:Y:S01]  /*1570*/  STG.E.U8 desc[UR6][R4.64], R7 ;  /* 0x0000000704007986 */ /* 0x0005e2000c101106 */
[----:B0-----:R-:W-:-:S02]  /*1580*/  SHF.R.U32.HI R21, RZ, 0x8, R22 ;  /* 0x00000008ff157819 */ /* 0x001fc40000011616 */
[----:B-1----:R-:W-:Y:S02]  /*1590*/  IADD3 R18, P2, R29, UR12, RZ ;  /* 0x0000000c1d127c10 */ /* 0x002fe4000ff5e0ff */
[----:B------:R-:W-:Y:S02]  /*15a0*/  IADD3 R23, R15, 0x10, RZ ;  /* 0x000000100f177810 */ /* 0x000fe40007ffe0ff */
[----:B--2---:R-:W-:Y:S02]  /*15b0*/  PRMT R5, R7, 0x7632, R5 ;  /* 0x0000763207057816 */ /* 0x004fe40000000005 */
[----:B------:R-:W-:Y:S02]  /*15c0*/  SHF.R.U32.HI R7, RZ, 0x8, R14 ;  /* 0x00000008ff077819 */ /* 0x000fe4000001160e */
[----:B------:R-:W-:Y:S02]  /*15d0*/  IADD3.X R19, RZ, UR13, RZ, P2, !PT ;  /* 0x0000000dff137c10 */ /* 0x000fe400097fe4ff */
[----:B------:R-:W-:Y:S01]  /*15e0*/  ISETP.GT.U32.AND P0, PT, R23, R0, PT ;  /* 0x000000001700720c */ /* 0x000fe20003f04070 */
[----:B------:R0:W-:Y:S04]  /*15f0*/  STG.E.U8 desc[UR6][R8.64], R7 ;  /* 0x0000000708007986 */ /* 0x0001e8000c101106 */
[----:B------:R0:W-:Y:S04]  /*1600*/  STG.E.U8 desc[UR6][R16.64], R5 ;  /* 0x0000000510007986 */ /* 0x0001e8000c101106 */
[----:B------:R0:W-:Y:S04]  /*1610*/  STG.E.U8 desc[UR6][R18.64], R21 ;  /* 0x0000001512007986 */ /* 0x0001e8000c101106 */
[----:B------:R-:W-:Y:S05]  /*1620*/  @!P0 BRA `(.L_x_459) ;  /* 0xffffffe800ec8947 */ /* 0x000fea000383ffff */
.L_x_458:
[----:B------:R-:W-:Y:S05]  /*1630*/  BSYNC B0 ;  /* 0x0000000000007941 */ /* 0x000fea0003800000 */
.L_x_457:
        /* <DEDUP_REMOVED lines=12> */
[----:B------:R-:W-:Y:S01]  /*1700*/  IMAD.MOV.U32 R8, RZ, RZ, R6 ;  /* 0x000000ffff087224 */ /* 0x000fe200078e0006 */
[----:B------:R-:W-:Y:S01]  /*1710*/  HFMA2.MMA R6, -RZ, RZ, 0, 0 ;  /* 0x00000000ff067435 */ /* 0x000fe200000001ff */
        /* <DEDUP_REMOVED lines=10> */
[----:B------:R-:W-:-:S04]  /*17c0*/  IMAD.HI.U32 R14, R7, R5, R6 ;  /* 0x00000005070e7227 */ /* 0x000fc800078e0006 */
[----:B------:R-:W-:-:S07]  /*17d0*/  IMAD.MOV.U32 R5, RZ, RZ, R15 ;  /* 0x000000ffff057224 */ /* 0x000fce00078e000f */
.L_x_462:
        /* <DEDUP_REMOVED lines=15> */
[----:B------:R-:W-:-:S03]  /*18d0*/  IADD3 R5, R5, 0x1, RZ ;  /* 0x0000000105057810 */ /* 0x000fc60007ffe0ff */
[----:B------:R-:W-:-:S04]  /*18e0*/  IMAD R6, R6, UR9, RZ ;  /* 0x0000000906067c24 */ /* 0x000fc8000f8e02ff */
[----:B------:R-:W-:-:S04]  /*18f0*/  IMAD R9, R9, UR8, R6 ;  /* 0x0000000809097c24 */ /* 0x000fc8000f8e0206 */
[----:B--2---:R-:W-:-:S05]  /*1900*/  IMAD R9, R12, UR5, R9 ;  /* 0x000000050c097c24 */ /* 0x004fca000f8e0209 */
[----:B------:R-:W-:-:S04]  /*1910*/  IADD3 R6, P0, R9, UR10, RZ ;  /* 0x0000000a09067c10 */ /* 0x000fc8000ff1e0ff */
[----:B------:R-:W-:Y:S02]  /*1920*/  IADD3.X R7, RZ, UR11, RZ, P0, !PT ;  /* 0x0000000bff077c10 */ /* 0x000fe400087fe4ff */
[----:B------:R-:W-:-:S03]  /*1930*/  ISETP.NE.AND P0, PT, R8, RZ, PT ;  /* 0x000000ff0800720c */ /* 0x000fc60003f05270 */
[----:B---3--:R0:W-:Y:S10]  /*1940*/  STG.E.U8 desc[UR6][R6.64], R17 ;  /* 0x0000001106007986 */ /* 0x0081f4000c101106 */
[----:B------:R-:W-:Y:S05]  /*1950*/  @P0 BRA `(.L_x_462) ;  /* 0xfffffffc00a00947 */ /* 0x000fea000383ffff */
.L_x_461:
[----:B------:R-:W-:Y:S05]  /*1960*/  BSYNC B0 ;  /* 0x0000000000007941 */ /* 0x000fea0003800000 */
.L_x_460:
[----:B0-----:R-:W-:-:S05]  /*1970*/  LOP3.LUT R7, RZ, R15, RZ, 0x33, !PT ;  /* 0x0000000fff077212 */ /* 0x001fca00078e33ff */
[----:B------:R-:W-:-:S05]  /*1980*/  IMAD.IADD R7, R0, 0x1, R7 ;  /* 0x0000000100077824 */ /* 0x000fca00078e0207 */
[----:B------:R-:W-:-:S13]  /*1990*/  ISETP.GE.U32.AND P0, PT, R7, 0x3, PT ;  /* 0x000000030700780c */ /* 0x000fda0003f06070 */
[----:B------:R-:W-:Y:S05]  /*19a0*/  @!P0 EXIT ;  /* 0x000000000000894d */ /* 0x000fea0003800000 */
[----:B------:R-:W0:Y:S01]  /*19b0*/  LDC R4, c[0x0][0xf78] ;  /* 0x0003de00ff047b82 */ /* 0x000e220000000800 */
[----:B------:R-:W-:Y:S01]  /*19c0*/  MOV R6, RZ ;  /* 0x000000ff00067202 */ /* 0x000fe20000000f00 */
[----:B------:R-:W-:Y:S01]  /*19d0*/  ULDC UR8, c[0x0][0xf7c] ;  /* 0x0003df0000087ab9 */ /* 0x000fe20000000800 */
[----:B------:R-:W-:Y:S01]  /*19e0*/  ULDC.64 UR4, c[0x0][0xf68] ;  /* 0x0003da0000047ab9 */ /* 0x000fe20000000a00 */
[----:B------:R-:W-:Y:S01]  /*19f0*/  ULDC.64 UR10, c[0x0][0x210] ;  /* 0x00008400000a7ab9 */ /* 0x000fe20000000a00 */
[----:B0-----:R-:W-:-:S13]  /*1a00*/  ISETP.NE.AND P0, PT, R4, 0x1, PT ;  /* 0x000000010400780c */ /* 0x001fda0003f05270 */
[----:B-1----:R-:W0:Y:S02]  /*1a10*/  @P0 LDC R11, c[0x0][0xf5c] ;  /* 0x0003d700ff0b0b82 */ /* 0x002e240000000800 */
[----:B0-----:R-:W0:Y:S01]  /*1a20*/  I2F.U32.RP R8, R11 ;  /* 0x0000000b00087306 */ /* 0x001e220000209000 */
[----:B------:R-:W-:-:S07]  /*1a30*/  ISETP.NE.U32.AND P0, PT, R11, RZ, PT ;  /* 0x000000ff0b00720c */ /* 0x000fce0003f05070 */
[----:B0-----:R-:W0:Y:S02]  /*1a40*/  MUFU.RCP R8, R8 ;  /* 0x0000000800087308 */ /* 0x001e240000001000 */
[----:B0-----:R-:W-:-:S06]  /*1a50*/  IADD3 R7, R8, 0xffffffe, RZ ;  /* 0x0ffffffe08077810 */ /* 0x001fcc0007ffe0ff */
[----:B------:R-:W0:Y:S02]  /*1a60*/  F2I.FTZ.U32.TRUNC.NTZ R7, R7 ;  /* 0x0000000700077305 */ /* 0x000e24000021f000 */
[----:B0-----:R-:W-:-:S04]  /*1a70*/  IMAD R4, R11, R7, RZ ;  /* 0x000000070b047224 */ /* 0x001fc800078e02ff */
[----:B------:R-:W-:Y:S01]  /*1a80*/  IMAD.MOV R9, RZ, RZ, -R4 ;  /* 0x000000ffff097224 */ /* 0x000fe200078e0a04 */
[----:B------:R-:W-:-:S03]  /*1a90*/  LOP3.LUT R4, RZ, R11, RZ, 0x33, !PT ;  /* 0x0000000bff047212 */ /* 0x000fc600078e33ff */
[----:B------:R-:W-:-:S07]  /*1aa0*/  IMAD.HI.U32 R6, R7, R9, R6 ;  /* 0x0000000907067227 */ /* 0x000fce00078e0006 */
.L_x_463:
        /* <DEDUP_REMOVED lines=9> */
[----:B------:R-:W-:Y:S02]  /*1b40*/  @P1 IADD3 R13, R13, 0x1, RZ ;  /* 0x000000010d0d1810 */ /* 0x000fe40007ffe0ff */
[----:B0-----:R-:W-:Y:S02]  /*1b50*/  IADD3 R8, P1, R2, R19, RZ ;  /* 0x0000001302087210 */ /* 0x001fe40007f3e0ff */
[----:B------:R-:W-:Y:S02]  /*1b60*/  ISETP.GE.U32.AND P2, PT, R10, R11, PT ;  /* 0x0000000b0a00720c */ /* 0x000fe40003f46070 */
[----:B------:R-:W-:-:S11]  /*1b70*/  IADD3.X R9, RZ, R3, RZ, P1, !PT ;  /* 0x00000003ff097210 */ /* 0x000fd60000ffe4ff */
[----:B------:R-:W-:-:S05]  /*1b80*/  @P2 VIADD R13, R13, 0x1 ;  /* 0x000000010d0d2836 */ /* 0x000fca0000000000 */
[----:B------:R-:W-:-:S04]  /*1b90*/  SEL R13, R4, R13, !P0 ;  /* 0x0000000d040d7207 */ /* 0x000fc80004000000 */
[----:B------:R-:W-:-:S05]  /*1ba0*/  IADD3 R10, -R13, RZ, RZ ;  /* 0x000000ff0d0a7210 */ /* 0x000fca0007ffe1ff */
[----:B------:R-:W-:-:S04]  /*1bb0*/  IMAD R10, R11, R10, R5 ;  /* 0x0000000a0b0a7224 */ /* 0x000fc800078e0205 */
[----:B------:R-:W-:-:S04]  /*1bc0*/  IMAD R10, R10, UR5, RZ ;  /* 0x000000050a0a7c24 */ /* 0x000fc8000f8e02ff */
[----:B------:R-:W-:-:S04]  /*1bd0*/  IMAD R13, R13, UR4, R10 ;  /* 0x000000040d0d7c24 */ /* 0x000fc8000f8e020a */
        /* <DEDUP_REMOVED lines=15> */
[----:B0-----:R-:W-:-:S04]  /*1cd0*/  IMAD R7, R11, R10, R19 ;  /* 0x0000000a0b077224 */ /* 0x001fc800078e0213 */
[----:B-1----:R-:W-:Y:S02]  /*1ce0*/  IMAD R8, R7, UR5, RZ ;  /* 0x0000000507087c24 */ /* 0x002fe4000f8e02ff */
[----:B------:R-:W-:Y:S02]  /*1cf0*/  VIADD R7, R5, 0x2 ;  /* 0x0000000205077836 */ /* 0x000fe40000000000 */
[----:B------:R-:W-:-:S03]  /*1d00*/  IMAD R13, R13, UR4, R8 ;  /* 0x000000040d0d7c24 */ /* 0x000fc6000f8e0208 */
[----:B------:R-:W-:Y:S01]  /*1d10*/  IADD3 R14, P2, R2, R7, RZ ;  /* 0x00000007020e7210 */ /* 0x000fe20007f5e0ff */
[----:B------:R-:W-:-:S03]  /*1d20*/  IMAD R13, R12, UR8, R13 ;  /* 0x000000080c0d7c24 */ /* 0x000fc6000f8e020d */
[----:B------:R-:W-:Y:S02]  /*1d30*/  IADD3.X R15, RZ, R3, RZ, P2, !PT ;  /* 0x00000003ff0f7210 */ /* 0x000fe400017fe4ff */
        /* <DEDUP_REMOVED lines=13> */
[----:B0-----:R-:W-:-:S05]  /*1e10*/  IADD3 R8, -R13, RZ, RZ ;  /* 0x000000ff0d087210 */ /* 0x001fca0007ffe1ff */
        /* <DEDUP_REMOVED lines=12> */
[----:B------:R-:W-:Y:S02]  /*1ee0*/  IADD3 R10, -R13, RZ, RZ ;  /* 0x000000ff0d0a7210 */ /* 0x000fe40007ffe1ff */
[----:B------:R-:W-:-:S03]  /*1ef0*/  IADD3 R5, R5, 0x4, RZ ;  /* 0x0000000405057810 */ /* 0x000fc60007ffe0ff */
        /* <DEDUP_REMOVED lines=18> */
.L_x_464:
        /* <DEDUP_REMOVED lines=14> */
.L_x_1073:


//--------------------- .text._ZN2at6native40_GLOBAL__N__2351210d_8_Shape_cu_49f7391c30CatArrayBatchedCopy_vectorizedINS1_10OpaqueTypeILj1EEEjLi2ELi64ELi64ELi16ELi16EEEvPcNS1_25CatArrInputTensorMetadataIT_T0_XT2_EXT3_EEENS1_16TensorSizeStrideIS8_Lj4EEEiS8_ --------------------------
	.section	.text._ZN2at6native40_GLOBAL__N__2351210d_8_Shape_cu_49f7391c30CatArrayBatchedCopy_vectorizedINS1_10OpaqueTypeILj1EEEjLi2ELi64ELi64ELi16ELi16EEEvPcNS1_25CatArrInputTensorMetadataIT_T0_XT2_EXT3_EEENS1_16TensorSizeStrideIS8_Lj4EEEiS8_,"ax",@progbits
	.align	128
.text._ZN2at6native40_GLOBAL__N__2351210d_8_Shape_cu_49f7391c30CatArrayBatchedCopy_vectorizedINS1_10OpaqueTypeILj1EEEjLi2ELi64ELi64ELi16ELi16EEEvPcNS1_25CatArrInputTensorMetadataIT_T0_XT2_EXT3_EEENS1_16TensorSizeStrideIS8_Lj4EEEiS8_:
        .type           _ZN2at6native40_GLOBAL__N__2351210d_8_Shape_cu_49f7391c30CatArrayBatchedCopy_vectorizedINS1_10OpaqueTypeILj1EEEjLi2ELi64ELi64ELi16ELi16EEEvPcNS1_25CatArrInputTensorMetadataIT_T0_XT2_EXT3_EEENS1_16TensorSizeStrideIS8_Lj4EEEiS8_,@function
        .size           _ZN2at6native40_GLOBAL__N__2351210d_8_Shape_cu_49f7391c30CatArrayBatchedCopy_vectorizedINS1_10OpaqueTypeILj1EEEjLi2ELi64ELi64ELi16ELi16EEEvPcNS1_25CatArrInputTensorMetadataIT_T0_XT2_EXT3_EEENS1_16TensorSizeStrideIS8_Lj4EEEiS8_,(.L_x_1074 - _ZN2at6native40_GLOBAL__N__2351210d_8_Shape_cu_49f7391c30CatArrayBatchedCopy_vectorizedINS1_10OpaqueTypeILj1EEEjLi2ELi64ELi64ELi16ELi16EEEvPcNS1_25CatArrInputTensorMetadataIT_T0_XT2_EXT3_EEENS1_16TensorSizeStrideIS8_Lj4EEEiS8_)
        .other          _ZN2at6native40_GLOBAL__N__2351210d_8_Shape_cu_49f7391c30CatArrayBatchedCopy_vectorizedINS1_10OpaqueTypeILj1EEEjLi2ELi64ELi64ELi16ELi16EEEvPcNS1_25CatArrInputTensorMetadataIT_T0_XT2_EXT3_EEENS1_16TensorSizeStrideIS8_Lj4EEEiS8_,@"STO_CUDA_ENTRY STV_DEFAULT"
_ZN2at6native40_GLOBAL__N__2351210d_8_Shape_cu_49f7391c30CatArrayBatchedCopy_vectorizedINS1_10OpaqueTypeILj1EEEjLi2ELi64ELi64ELi16ELi16EEEvPcNS1_25CatArrInputTensorMetadataIT_T0_XT2_EXT3_EEENS1_16TensorSizeStrideIS8_Lj4EEEiS8_:
        /* <DEDUP_REMOVED lines=27> */
[----:B------:R-:W-:-:S02]  /*01b0*/  ISETP.NE.U32.AND P0, PT, R8, RZ, PT ;  /* 0x000000ff0800720c */ /* 0x000fc40003f05070 */
[----:B------:R-:W-:-:S05]  /*01c0*/  LOP3.LUT R15, RZ, R8, RZ, 0x33, !PT ;  /* 0x00000008ff0f7212 */ /* 0x000fca00078e33ff */
[----:B-1----:R-:W1:Y:S02]  /*01d0*/  MUFU.RCP R9, R9 ;  /* 0x0000000900097308 */ /* 0x002e640000001000 */
[----:B-1----:R-:W-:Y:S02]  /*01e0*/  IADD3 R5, R9, 0xffffffe, RZ ;  /* 0x0ffffffe09057810 */ /* 0x002fe40007ffe0ff */
[----:B------:R-:W-:-:S04]  /*01f0*/  MOV R9, R7 ;  /* 0x0000000700097202 */ /* 0x000fc80000000f00 */
[----:B------:R-:W1:Y:S02]  /*0200*/  F2I.FTZ.U32.TRUNC.NTZ R5, R5 ;  /* 0x0000000500057305 */ /* 0x000e64000021f000 */
[----:B-1----:R-:W-:-:S05]  /*0210*/  IMAD R10, R8, R5, RZ ;  /* 0x00000005080a7224 */ /* 0x002fca00078e02ff */
[----:B------:R-:W-:Y:S01]  /*0220*/  IADD3 R13, -R10, RZ, RZ ;  /* 0x000000ff0a0d7210 */ /* 0x000fe20007ffe1ff */
[----:B--2---:R-:W-:Y:S02]  /*0230*/  IMAD R10, R4, R11, RZ ;  /* 0x0000000b040a7224 */ /* 0x004fe400078e02ff */
[----:B------:R-:W-:Y:S02]  /*0240*/  IMAD.MOV.U32 R4, RZ, RZ, RZ ;  /* 0x000000ffff047224 */ /* 0x000fe400078e00ff */
[----:B------:R-:W-:Y:S01]  /*0250*/  IMAD.MOV.U32 R11, RZ, RZ, RZ ;  /* 0x000000ffff0b7224 */ /* 0x000fe200078e00ff */
[----:B------:R-:W-:Y:S01]  /*0260*/  LOP3.LUT R10, R10, 0xfffffff0, RZ, 0xc0, !PT ;  /* 0xfffffff00a0a7812 */ /* 0x000fe200078ec0ff */
[----:B0-----:R-:W-:-:S07]  /*0270*/  IMAD.HI.U32 R14, R5, R13, R4 ;  /* 0x0000000d050e7227 */ /* 0x001fce00078e0004 */
.L_x_465:
        /* <DEDUP_REMOVED lines=12> */
[----:B------:R-:W-:Y:S01]  /*0340*/  IMAD R13, R8, R13, R9 ;  /* 0x0000000d080d7224 */ /* 0x000fe200078e0209 */
[----:B------:R-:W-:-:S03]  /*0350*/  IADD3 R9, R9, UR4, RZ ;  /* 0x0000000409097c10 */ /* 0x000fc6000fffe0ff */
[----:B------:R-:W-:-:S04]  /*0360*/  IMAD R13, R13, UR9, RZ ;  /* 0x000000090d0d7c24 */ /* 0x000fc8000f8e02ff */
        /* <DEDUP_REMOVED lines=8> */
.L_x_466:
        /* <DEDUP_REMOVED lines=9> */
.L_x_1074:


//--------------------- .text._ZN2at6native40_GLOBAL__N__2351210d_8_Shape_cu_49f7391c19CatArrayBatchedCopyINS1_10OpaqueTypeILj1EEEjLi1ELi64ELi64EEEvPT_NS1_25CatArrInputTensorMetadataIS5_T0_XT2_EXT3_EEENS1_16TensorSizeStrideIS8_Lj4EEEiS8_ --------------------------
	.section	.text._ZN2at6native40_GLOBAL__N__2351210d_8_Shape_cu_49f7391c19CatArrayBatchedCopyINS1_10OpaqueTypeILj1EEEjLi1ELi64ELi64EEEvPT_NS1_25CatArrInputTensorMetadataIS5_T0_XT2_EXT3_EEENS1_16TensorSizeStrideIS8_Lj4EEEiS8_,"ax",@progbits
	.align	128
.text._ZN2at6native40_GLOBAL__N__2351210d_8_Shape_cu_49f7391c19CatArrayBatchedCopyINS1_10OpaqueTypeILj1EEEjLi1ELi64ELi64EEEvPT_NS1_25CatArrInputTensorMetadataIS5_T0_XT2_EXT3_EEENS1_16TensorSizeStrideIS8_Lj4EEEiS8_:
        .type           _ZN2at6native40_GLOBAL__N__2351210d_8_Shape_cu_49f7391c19CatArrayBatchedCopyINS1_10OpaqueTypeILj1EEEjLi1ELi64ELi64EEEvPT_NS1_25CatArrInputTensorMetadataIS5_T0_XT2_EXT3_EEENS1_16TensorSizeStrideIS8_Lj4EEEiS8_,@function
        .size           _ZN2at6native40_GLOBAL__N__2351210d_8_Shape_cu_49f7391c19CatArrayBatchedCopyINS1_10OpaqueTypeILj1EEEjLi1ELi64ELi64EEEvPT_NS1_25CatArrInputTensorMetadataIS5_T0_XT2_EXT3_EEENS1_16TensorSizeStrideIS8_Lj4EEEiS8_,(.L_x_1075 - _ZN2at6native40_GLOBAL__N__2351210d_8_Shape_cu_49f7391c19CatArrayBatchedCopyINS1_10OpaqueTypeILj1EEEjLi1ELi64ELi64EEEvPT_NS1_25CatArrInputTensorMetadataIS5_T0_XT2_EXT3_EEENS1_16TensorSizeStrideIS8_Lj4EEEiS8_)
        .other          _ZN2at6native40_GLOBAL__N__2351210d_8_Shape_cu_49f7391c19CatArrayBatchedCopyINS1_10OpaqueTypeILj1EEEjLi1ELi64ELi64EEEvPT_NS1_25CatArrInputTensorMetadataIS5_T0_XT2_EXT3_EEENS1_16TensorSizeStrideIS8_Lj4EEEiS8_,@"STO_CUDA_ENTRY STV_DEFAULT"
_ZN2at6native40_GLOBAL__N__2351210d_8_Shape_cu_49f7391c19CatArrayBatchedCopyINS1_10OpaqueTypeILj1EEEjLi1ELi64ELi64EEEvPT_NS1_25CatArrInputTensorMetadataIS5_T0_XT2_EXT3_EEENS1_16TensorSizeStrideIS8_Lj4EEEiS8_:
        /* <DEDUP_REMOVED lines=11> */
[----:B------:R-:W0:Y:S01]  /*00b0*/  LDC.U8 R6, c[0x0][R5+0x718] ;  /* 0x0001c60005067b82 */ /* 0x000e220000000000 */
[C---:B------:R-:W-:Y:S01]  /*00c0*/  SHF.L.U32 R11, R5.reuse, 0x5, RZ ;  /* 0x00000005050b7819 */ /* 0x040fe200000006ff */
[----:B------:R-:W-:Y:S01]  /*00d0*/  IMAD.SHL.U32 R2, R5, 0x8, RZ ;  /* 0x0000000805027824 */ /* 0x000fe200078e00ff */
[----:B------:R-:W-:Y:S01]  /*00e0*/  ULDC UR5, c[0x0][0xc] ;  /* 0x0000030000057ab9 */ /* 0x000fe20000000800 */
[----:B------:R-:W-:Y:S01]  /*00f0*/  ULDC.64 UR6, c[0x0][0x208] ;  /* 0x0000820000067ab9 */ /* 0x000fe20000000a00 */
[----:B------:R-:W-:Y:S01]  /*0100*/  UIMAD UR4, UR4, UR5, URZ ;  /* 0x00000005040472a4 */ /* 0x000fe2000f8e023f */
[----:B------:R-:W-:Y:S02]  /*0110*/  ULDC UR8, c[0x0][0xf68] ;  /* 0x0003da0000087ab9 */ /* 0x000fe40000000800 */
[----:B------:R-:W1:Y:S01]  /*0120*/  LDC R4, c[0x0][R4+0x410] ;  /* 0x0001040004047b82 */ /* 0x000e620000000800 */
[----:B------:R-:W-:Y:S01]  /*0130*/  ULDC UR5, c[0x0][0xf7c] ;  /* 0x0003df0000057ab9 */ /* 0x000fe20000000800 */
[----:B------:R-:W-:Y:S01]  /*0140*/  ULDC UR9, c[0x0][0xf68] ;  /* 0x0003da0000097ab9 */ /* 0x000fe20000000800 */
[----:B------:R-:W-:Y:S01]  /*0150*/  ULDC.64 UR10, c[0x0][0x210] ;  /* 0x00008400000a7ab9 */ /* 0x000fe20000000a00 */
[----:B------:R-:W-:-:S04]  /*0160*/  ULDC.64 UR12, c[0x0][0x210] ;  /* 0x00008400000c7ab9 */ /* 0x000fc80000000a00 */
[----:B------:R-:W2:Y:S08]  /*0170*/  LDC R11, c[0x0][R11+0x768] ;  /* 0x0001da000b0b7b82 */ /* 0x000eb00000000800 */
[----:B------:R-:W3:Y:S01]  /*0180*/  LDC.64 R2, c[0x0][R2+0x218] ;  /* 0x0000860002027b82 */ /* 0x000ee20000000a00 */
[----:B0-----:R-:W-:Y:S01]  /*0190*/  ISETP.NE.AND P0, PT, R6, RZ, PT ;  /* 0x000000ff0600720c */ /* 0x001fe20003f05270 */
[----:B-1----:R-:W-:-:S12]  /*01a0*/  IMAD R13, R4, UR5, RZ ;  /* 0x00000005040d7c24 */ /* 0x002fd8000f8e02ff */
[----:B------:R-:W-:Y:S05]  /*01b0*/  @!P0 BRA `(.L_x_467) ;  /* 0x00000000002c8947 */ /* 0x000fea0003800000 */
.L_x_468:
[----:B---3--:R-:W-:-:S04]  /*01c0*/  IADD3 R4, P0, R2, R0, RZ ;  /* 0x0000000002047210 */ /* 0x008fc80007f1e0ff */
[----:B0-----:R-:W-:-:S06]  /*01d0*/  IADD3.X R5, RZ, R3, RZ, P0, !PT ;  /* 0x00000003ff057210 */ /* 0x001fcc00007fe4ff */
[----:B------:R-:W3:Y:S01]  /*01e0*/  LDG.E.U8 R5, desc[UR6][R4.64] ;  /* 0x0000000604057981 */ /* 0x000ee2000c1e1100 */
[C---:B------:R-:W-:Y:S01]  /*01f0*/  IMAD R6, R0.reuse, UR8, R13 ;  /* 0x0000000800067c24 */ /* 0x040fe2000f8e020d */
[----:B------:R-:W-:-:S04]  /*0200*/  IADD3 R0, R0, UR4, RZ ;  /* 0x0000000400007c10 */ /* 0x000fc8000fffe0ff */
[----:B------:R-:W-:-:S05]  /*0210*/  IADD3 R6, P0, R6, UR10, RZ ;  /* 0x0000000a06067c10 */ /* 0x000fca000ff1e0ff */
[----:B------:R-:W-:Y:S01]  /*0220*/  IMAD.X R7, RZ, RZ, UR11, P0 ;  /* 0x0000000bff077e24 */ /* 0x000fe200080e06ff */
[----:B------:R-:W-:-:S04]  /*0230*/  ISETP.GE.U32.AND P0, PT, R0, R9, PT ;  /* 0x000000090000720c */ /* 0x000fc80003f06070 */
[----:B---3--:R0:W-:Y:S09]  /*0240*/  STG.E.U8 desc[UR6][R6.64], R5 ;  /* 0x0000000506007986 */ /* 0x0081f2000c101106 */
[----:B------:R-:W-:Y:S05]  /*0250*/  @!P0 BRA `(.L_x_468) ;  /* 0xfffffffc00d88947 */ /* 0x000fea000383ffff */
[----:B------:R-:W-:Y:S05]  /*0260*/  EXIT ;  /* 0x000000000000794d */ /* 0x000fea0003800000 */
.L_x_467:
[----:B0-2---:R-:W-:-:S05]  /*0270*/  IMAD R5, R11, R0, RZ ;  /* 0x000000000b057224 */ /* 0x005fca00078e02ff */
[----:B---3--:R-:W-:-:S05]  /*0280*/  IADD3 R4, P0, R5, R2, RZ ;  /* 0x0000000205047210 */ /* 0x008fca0007f1e0ff */
[----:B------:R-:W-:-:S06]  /*0290*/  IMAD.X R5, RZ, RZ, R3, P0 ;  /* 0x000000ffff057224 */ /* 0x000fcc00000e0603 */
[----:B------:R-:W2:Y:S01]  /*02a0*/  LDG.E.U8 R5, desc[UR6][R4.64] ;  /* 0x0000000604057981 */ /* 0x000ea2000c1e1100 */
[C---:B------:R-:W-:Y:S02]  /*02b0*/  IMAD R6, R0.reuse, UR9, R13 ;  /* 0x0000000900067c24 */ /* 0x040fe4000f8e020d */
[----:B------:R-:W-:-:S03]  /*02c0*/  VIADD R0, R0, UR4 ;  /* 0x0000000400007c36 */ /* 0x000fc60008000000 */
[----:B------:R-:W-:-:S04]  /*02d0*/  IADD3 R6, P0, R6, UR12, RZ ;  /* 0x0000000c06067c10 */ /* 0x000fc8000ff1e0ff */
[----:B------:R-:W-:Y:S02]  /*02e0*/  IADD3.X R7, RZ, UR13, RZ, P0, !PT ;  /* 0x0000000dff077c10 */ /* 0x000fe400087fe4ff */
[----:B------:R-:W-:-:S03]  /*02f0*/  ISETP.GE.U32.AND P0, PT, R0, R9, PT ;  /* 0x000000090000720c */ /* 0x000fc60003f06070 */
[----:B--2---:R0:W-:Y:S10]  /*0300*/  STG.E.U8 desc[UR6][R6.64], R5 ;  /* 0x0000000506007986 */ /* 0x0041f4000c101106 */
[----:B------:R-:W-:Y:S05]  /*0310*/  @!P0 BRA `(.L_x_467) ;  /* 0xfffffffc00d48947 */ /* 0x000fea000383ffff */
[----:B------:R-:W-:Y:S05]  /*0320*/  EXIT ;  /* 0x000000000000794d */ /* 0x000fea0003800000 */
.L_x_469:
        /* <DEDUP_REMOVED lines=13> */
.L_x_1075:


//--------------------- .text._ZN2at6native40_GLOBAL__N__2351210d_8_Shape_cu_49f7391c26CatArrayBatchedCopy_contigINS1_10OpaqueTypeILj1EEEjLi1ELi64ELi64EEEvPT_NS1_25CatArrInputTensorMetadataIS5_T0_XT2_EXT3_EEENS1_16TensorSizeStrideIS8_Lj4EEEiS8_ --------------------------
	.section	.text._ZN2at6native40_GLOBAL__N__2351210d_8_Shape_cu_49f7391c26CatArrayBatchedCopy_contigINS1_10OpaqueTypeILj1EEEjLi1ELi64ELi64EEEvPT_NS1_25CatArrInputTensorMetadataIS5_T0_XT2_EXT3_EEENS1_16TensorSizeStrideIS8_Lj4EEEiS8_,"ax",@progbits
	.align	128
.text._ZN2at6native40_GLOBAL__N__2351210d_8_Shape_cu_49f7391c26CatArrayBatchedCopy_contigINS1_10OpaqueTypeILj1EEEjLi1ELi64ELi64EEEvPT_NS1_25CatArrInputTensorMetadataIS5_T0_XT2_EXT3_EEENS1_16TensorSizeStrideIS8_Lj4EEEiS8_:
        .type           _ZN2at6native40_GLOBAL__N__2351210d_8_Shape_cu_49f7391c26CatArrayBatchedCopy_contigINS1_10OpaqueTypeILj1EEEjLi1ELi64ELi64EEEvPT_NS1_25CatArrInputTensorMetadataIS5_T0_XT2_EXT3_EEENS1_16TensorSizeStrideIS8_Lj4EEEiS8_,@function
        .size           _ZN2at6native40_GLOBAL__N__2351210d_8_Shape_cu_49f7391c26CatArrayBatchedCopy_contigINS1_10OpaqueTypeILj1EEEjLi1ELi64ELi64EEEvPT_NS1_25CatArrInputTensorMetadataIS5_T0_XT2_EXT3_EEENS1_16TensorSizeStrideIS8_Lj4EEEiS8_,(.L_x_1076 - _ZN2at6native40_GLOBAL__N__2351210d_8_Shape_cu_49f7391c26CatArrayBatchedCopy_contigINS1_10OpaqueTypeILj1EEEjLi1ELi64ELi64EEEvPT_NS1_25CatArrInputTensorMetadataIS5_T0_XT2_EXT3_EEENS1_16TensorSizeStrideIS8_Lj4EEEiS8_)
        .other          _ZN2at6native40_GLOBAL__N__2351210d_8_Shape_cu_49f7391c26CatArrayBatchedCopy_contigINS1_10OpaqueTypeILj1EEEjLi1ELi64ELi64EEEvPT_NS1_25CatArrInputTensorMetadataIS5_T0_XT2_EXT3_EEENS1_16TensorSizeStrideIS8_Lj4EEEiS8_,@"STO_CUDA_ENTRY STV_DEFAULT"
_ZN2at6native40_GLOBAL__N__2351210d_8_Shape_cu_49f7391c26CatArrayBatchedCopy_contigINS1_10OpaqueTypeILj1EEEjLi1ELi64ELi64EEEvPT_NS1_25CatArrInputTensorMetadataIS5_T0_XT2_EXT3_EEENS1_16TensorSizeStrideIS8_Lj4EEEiS8_:
        /* <DEDUP_REMOVED lines=11> */
[----:B------:R-:W0:Y:S01]  /*00b0*/  LDC R7, c[0x0][0xf68] ;  /* 0x0003da00ff077b82 */ /* 0x000e220000000800 */
[----:B------:R-:W-:Y:S01]  /*00c0*/  USHF.L.U32 UR8, UR5, 0x3, URZ ;  /* 0x0000000305087899 */ /* 0x000fe2000800063f */
[----:B------:R-:W-:Y:S01]  /*00d0*/  ULDC UR4, c[0x0][UR4+0x410] ;  /* 0x0001040004047abb */ /* 0x000fe20008000800 */
[----:B------:R-:W-:Y:S01]  /*00e0*/  ULDC UR6, c[0x0][0xf7c] ;  /* 0x0003df0000067ab9 */ /* 0x000fe20000000800 */
[----:B------:R-:W-:Y:S01]  /*00f0*/  ULDC UR5, c[0x0][0xc] ;  /* 0x0000030000057ab9 */ /* 0x000fe20000000800 */
[----:B------:R-:W-:Y:S02]  /*0100*/  UIMAD UR6, UR4, UR6, URZ ;  /* 0x00000006040672a4 */ /* 0x000fe4000f8e023f */
[----:B------:R-:W-:Y:S01]  /*0110*/  UIMAD UR7, UR7, UR5, URZ ;  /* 0x00000005070772a4 */ /* 0x000fe2000f8e023f */
[----:B------:R-:W-:Y:S01]  /*0120*/  ULDC.64 UR10, c[0x0][0x208] ;  /* 0x00008200000a7ab9 */ /* 0x000fe20000000a00 */
[----:B------:R-:W-:-:S04]  /*0130*/  ULDC.64 UR12, c[0x0][0x210] ;  /* 0x00008400000c7ab9 */ /* 0x000fc80000000a00 */
[----:B------:R-:W-:-:S06]  /*0140*/  ULDC.64 UR4, c[0x0][UR8+0x218] ;  /* 0x0000860008047abb */ /* 0x000fcc0008000a00 */
.L_x_470:
[----:B------:R-:W-:-:S05]  /*0150*/  IADD3 R2, P0, R0, UR4, RZ ;  /* 0x0000000400027c10 */ /* 0x000fca000ff1e0ff */
[----:B-1----:R-:W-:-:S06]  /*0160*/  IMAD.X R3, RZ, RZ, UR5, P0 ;  /* 0x00000005ff037e24 */ /* 0x002fcc00080e06ff */
[----:B------:R-:W2:Y:S01]  /*0170*/  LDG.E.U8 R3, desc[UR10][R2.64] ;  /* 0x0000000a02037981 */ /* 0x000ea2000c1e1100 */
[C---:B0-----:R-:W-:Y:S02]  /*0180*/  IMAD R4, R0.reuse, R7, UR6 ;  /* 0x0000000600047e24 */ /* 0x041fe4000f8e0207 */
[----:B------:R-:W-:-:S03]  /*0190*/  VIADD R0, R0, UR7 ;  /* 0x0000000700007c36 */ /* 0x000fc60008000000 */
[----:B------:R-:W-:-:S04]  /*01a0*/  IADD3 R4, P0, R4, UR12, RZ ;  /* 0x0000000c04047c10 */ /* 0x000fc8000ff1e0ff */
[----:B------:R-:W-:Y:S02]  /*01b0*/  IADD3.X R5, RZ, UR13, RZ, P0, !PT ;  /* 0x0000000dff057c10 */ /* 0x000fe400087fe4ff */
[----:B------:R-:W-:-:S03]  /*01c0*/  ISETP.GE.U32.AND P0, PT, R0, UR9, PT ;  /* 0x0000000900007c0c */ /* 0x000fc6000bf06070 */
[----:B--2---:R1:W-:Y:S10]  /*01d0*/  STG.E.U8 desc[UR10][R4.64], R3 ;  /* 0x0000000304007986 */ /* 0x0043f4000c10110a */
[----:B------:R-:W-:Y:S05]  /*01e0*/  @!P0 BRA `(.L_x_470) ;  /* 0xfffffffc00d88947 */ /* 0x000fea000383ffff */
[----:B------:R-:W-:Y:S05]  /*01f0*/  EXIT ;  /* 0x000000000000794d */ /* 0x000fea0003800000 */
.L_x_471:
        /* <DEDUP_REMOVED lines=16> */
.L_x_1076:


//--------------------- .text._ZN2at6native40_GLOBAL__N__2351210d_8_Shape_cu_49f7391c35CatArrayBatchedCopy_alignedK_contigINS1_10OpaqueTypeILj1EEEjLi1ELi64ELi64ELi8EEEvPT_NS1_25CatArrInputTensorMetadataIS5_T0_XT2_EXT3_EEENS1_16TensorSizeStrideIS8_Lj4EEEiS8_ --------------------------
	.section	.text._ZN2at6native40_GLOBAL__N__2351210d_8_Shape_cu_49f7391c35CatArrayBatchedCopy_alignedK_contigINS1_10OpaqueTypeILj1EEEjLi1ELi64ELi64ELi8EEEvPT_NS1_25CatArrInputTensorMetadataIS5_T0_XT2_EXT3_EEENS1_16TensorSizeStrideIS8_Lj4EEEiS8_,"ax",@progbits
	.align	128
.text._ZN2at6native40_GLOBAL__N__2351210d_8_Shape_cu_49f7391c35CatArrayBatchedCopy_alignedK_contigINS1_10OpaqueTypeILj1EEEjLi1ELi64ELi64ELi8EEEvPT_NS1_25CatArrInputTensorMetadataIS5_T0_XT2_EXT3_EEENS1_16TensorSizeStrideIS8_Lj4EEEiS8_:
        .type           _ZN2at6native40_GLOBAL__N__2351210d_8_Shape_cu_49f7391c35CatArrayBatchedCopy_alignedK_contigINS1_10OpaqueTypeILj1EEEjLi1ELi64ELi64ELi8EEEvPT_NS1_25CatArrInputTensorMetadataIS5_T0_XT2_EXT3_EEENS1_16TensorSizeStrideIS8_Lj4EEEiS8_,@function
        .size           _ZN2at6native40_GLOBAL__N__2351210d_8_Shape_cu_49f7391c35CatArrayBatchedCopy_alignedK_contigINS1_10OpaqueTypeILj1EEEjLi1ELi64ELi64ELi8EEEvPT_NS1_25CatArrInputTensorMetadataIS5_T0_XT2_EXT3_EEENS1_16TensorSizeStrideIS8_Lj4EEEiS8_,(.L_x_1077 - _ZN2at6native40_GLOBAL__N__2351210d_8_Shape_cu_49f7391c35CatArrayBatchedCopy_alignedK_contigINS1_10OpaqueTypeILj1EEEjLi1ELi64ELi64ELi8EEEvPT_NS1_25CatArrInputTensorMetadataIS5_T0_XT2_EXT3_EEENS1_16TensorSizeStrideIS8_Lj4EEEiS8_)
        .other          _ZN2at6native40_GLOBAL__N__2351210d_8_Shape_cu_49f7391c35CatArrayBatchedCopy_alignedK_contigINS1_10OpaqueTypeILj1EEEjLi1ELi64ELi64ELi8EEEvPT_NS1_25CatArrInputTensorMetadataIS5_T0_XT2_EXT3_EEENS1_16TensorSizeStrideIS8_Lj4EEEiS8_,@"STO_CUDA_ENTRY STV_DEFAULT"
_ZN2at6native40_GLOBAL__N__2351210d_8_Shape_cu_49f7391c35CatArrayBatchedCopy_alignedK_contigINS1_10OpaqueTypeILj1EEEjLi1ELi64ELi64ELi8EEEvPT_NS1_25CatArrInputTensorMetadataIS5_T0_XT2_EXT3_EEENS1_16TensorSizeStrideIS8_Lj4EEEiS8_:
[----:B------:R-:W-:Y:S01]  /*0000*/  LDC R1, c[0x0][0x28] ;  /* 0x00000a00ff017b82 */ /* 0x000fe20000000800 */
[----:B------:R-:W0:Y:S07]  /*0010*/  S2R R0, SR_CTAID.X ;  /* 0x0000000000007919 */ /* 0x000e2e0000002500 */
[----:B------:R-:W1:Y:S01]  /*0020*/  S2UR UR5, SR_CTAID.Y ;  /* 0x00000000000579c3 */ /* 0x000e620000002600 */
[----:B------:R-:W-:Y:S01]  /*0030*/  UMOV UR4, 0x8 ;  /* 0x0000000800047882 */ /* 0x000fe20000000000 */
[----:B------:R-:W-:Y:S01]  /*0040*/  ULDC UR9, c[0x0][0x0] ;  /* 0x0000000000097ab9 */ /* 0x000fe20000000800 */
[----:B------:R-:W0:Y:S01]  /*0050*/  S2R R3, SR_TID.X ;  /* 0x0000000000037919 */ /* 0x000e220000002100 */
[----:B-1----:R-:W-:Y:S01]  /*0060*/  ULEA UR4, UR5, UR4, 0x2 ;  /* 0x0000000405047291 */ /* 0x002fe2000f8e103f */
[----:B0-----:R-:W-:-:S11]  /*0070*/  IMAD R0, R0, UR9, R3 ;  /* 0x0000000900007c24 */ /* 0x001fd6000f8e0203 */
[----:B------:R-:W-:Y:S01]  /*0080*/  ULDC UR8, c[0x0][UR4+0x610] ;  /* 0x0001840004087abb */ /* 0x000fe20008000800 */
[----:B------:R-:W-:-:S05]  /*0090*/  IMAD.SHL.U32 R0, R0, 0x8, RZ ;  /* 0x0000000800007824 */ /* 0x000fca00078e00ff */
[----:B------:R-:W-:-:S13]  /*00a0*/  ISETP.GE.U32.AND P0, PT, R0, UR8, PT ;  /* 0x0000000800007c0c */ /* 0x000fda000bf06070 */
[----:B------:R-:W-:Y:S05]  /*00b0*/  @P0 EXIT ;  /* 0x000000000000094d */ /* 0x000fea0003800000 */
[----:B------:R-:W-:Y:S01]  /*00c0*/  VIADD R2, R0, 0x8 ;  /* 0x0000000800027836 */ /* 0x000fe20000000000 */
[----:B------:R-:W-:Y:S01]  /*00d0*/  USHF.L.U32 UR5, UR5, 0x3, URZ ;  /* 0x0000000305057899 */ /* 0x000fe2000800063f */
[----:B------:R-:W-:Y:S01]  /*00e0*/  BSSY B0, `(.L_x_472) ;  /* 0x000003e000007945 */ /* 0x000fe20003800000 */
[----:B------:R-:W-:Y:S01]  /*00f0*/  ULDC UR6, c[0x0][UR4+0x410] ;  /* 0x0001040004067abb */ /* 0x000fe20008000800 */
[----:B------:R-:W-:Y:S01]  /*0100*/  ULDC UR7, c[0x0][0xf7c] ;  /* 0x0003df0000077ab9 */ /* 0x000fe20000000800 */
[----:B------:R-:W-:Y:S01]  /*0110*/  ISETP.GT.U32.AND P0, PT, R2, UR8, PT ;  /* 0x0000000802007c0c */ /* 0x000fe2000bf04070 */
[----:B------:R-:W-:Y:S01]  /*0120*/  ULDC.64 UR10, c[0x0][0x208] ;  /* 0x00008200000a7ab9 */ /* 0x000fe20000000a00 */
[----:B------:R-:W-:Y:S01]  /*0130*/  ULDC.64 UR12, c[0x0][0x210] ;  /* 0x00008400000c7ab9 */ /* 0x000fe20000000a00 */
[----:B------:R-:W-:-:S05]  /*0140*/  UIMAD UR6, UR6, UR7, URZ ;  /* 0x00000007060672a4 */ /* 0x000fca000f8e023f */
[----:B------:R-:W-:-:S05]  /*0150*/  ULDC.64 UR4, c[0x0][UR5+0x218] ;  /* 0x0000860005047abb */ /* 0x000fca0008000a00 */
[----:B------:R-:W-:Y:S05]  /*0160*/  @P0 BRA `(.L_x_473) ;  /* 0x0000000000d40947 */ /* 0x000fea0003800000 */
[----:B------:R-:W0:Y:S08]  /*0170*/  LDC R3, c[0x0][0xc] ;  /* 0x00000300ff037b82 */ /* 0x000e300000000800 */
[----:B------:R-:W1:Y:S01]  /*0180*/  LDC R5, c[0x0][0xf68] ;  /* 0x0003da00ff057b82 */ /* 0x000e620000000800 */
[----:B0-----:R-:W-:-:S07]  /*0190*/  IMAD R3, R3, UR9, RZ ;  /* 0x0000000903037c24 */ /* 0x001fce000f8e02ff */
.L_x_474:
[----:B------:R-:W-:-:S05]  /*01a0*/  IADD3 R6, P0, R0, UR4, RZ ;  /* 0x0000000400067c10 */ /* 0x000fca000ff1e0ff */
[----:B0-----:R-:W-:-:S06]  /*01b0*/  IMAD.X R7, RZ, RZ, UR5, P0 ;  /* 0x00000005ff077e24 */ /* 0x001fcc00080e06ff */
[----:B------:R-:W2:Y:S01]  /*01c0*/  LDG.E.64 R6, desc[UR10][R6.64] ;  /* 0x0000000a06067981 */ /* 0x000ea2000c1e1b00 */
[----:B-1----:R-:W-:Y:S02]  /*01d0*/  IMAD R2, R0, R5, UR6 ;  /* 0x0000000600027e24 */ /* 0x002fe4000f8e0205 */
[----:B------:R-:W-:-:S03]  /*01e0*/  IMAD R0, R3, 0x8, R0 ;  /* 0x0000000803007824 */ /* 0x000fc600078e0200 */
[C---:B------:R-:W-:Y:S01]  /*01f0*/  IADD3 R10, P0, R2.reuse, UR12, RZ ;  /* 0x0000000c020a7c10 */ /* 0x040fe2000ff1e0ff */
[----:B------:R-:W-:-:S04]  /*0200*/  IMAD.IADD R2, R2, 0x1, R5 ;  /* 0x0000000102027824 */ /* 0x000fc800078e0205 */
[----:B------:R-:W-:Y:S01]  /*0210*/  IMAD.X R11, RZ, RZ, UR13, P0 ;  /* 0x0000000dff0b7e24 */ /* 0x000fe200080e06ff */
[C---:B------:R-:W-:Y:S02]  /*0220*/  IADD3 R12, P0, R2.reuse, UR12, RZ ;  /* 0x0000000c020c7c10 */ /* 0x040fe4000ff1e0ff */
[----:B------:R-:W-:-:S03]  /*0230*/  IADD3 R2, R2, R5, RZ ;  /* 0x0000000502027210 */ /* 0x000fc60007ffe0ff */
[----:B------:R-:W-:Y:S01]  /*0240*/  IMAD.X R13, RZ, RZ, UR13, P0 ;  /* 0x0000000dff0d7e24 */ /* 0x000fe200080e06ff */
[C---:B------:R-:W-:Y:S01]  /*0250*/  IADD3 R8, P0, R2.reuse, UR12, RZ ;  /* 0x0000000c02087c10 */ /* 0x040fe2000ff1e0ff */
[----:B------:R-:W-:-:S04]  /*0260*/  IMAD.IADD R2, R2, 0x1, R5 ;  /* 0x0000000102027824 */ /* 0x000fc800078e0205 */
[----:B------:R-:W-:Y:S01]  /*0270*/  IMAD.X R9, RZ, RZ, UR13, P0 ;  /* 0x0000000dff097e24 */ /* 0x000fe200080e06ff */
[C---:B------:R-:W-:Y:S01]  /*0280*/  IADD3 R14, P0, R2.reuse, UR12, RZ ;  /* 0x0000000c020e7c10 */ /* 0x040fe2000ff1e0ff */
[----:B------:R-:W-:-:S03]  /*0290*/  IMAD.IADD R2, R2, 0x1, R5 ;  /* 0x0000000102027824 */ /* 0x000fc600078e0205 */
[----:B------:R-:W-:Y:S02]  /*02a0*/  IADD3.X R15, RZ, UR13, RZ, P0, !PT ;  /* 0x0000000dff0f7c10 */ /* 0x000fe400087fe4ff */
[----:B------:R-:W-:-:S05]  /*02b0*/  IADD3 R16, P0, R2, UR12, RZ ;  /* 0x0000000c02107c10 */ /* 0x000fca000ff1e0ff */
[----:B------:R-:W-:Y:S01]  /*02c0*/  IMAD.X R17, RZ, RZ, UR13, P0 ;  /* 0x0000000dff117e24 */ /* 0x000fe200080e06ff */
[C---:B--2---:R-:W-:Y:S01]  /*02d0*/  LOP3.LUT R19, R6.reuse, 0xffff, RZ, 0xc0, !PT ;  /* 0x0000ffff06137812 */ /* 0x044fe200078ec0ff */
[----:B------:R0:W-:Y:S01]  /*02e0*/  STG.E.U8 desc[UR10][R10.64], R6 ;  /* 0x000000060a007986 */ /* 0x0001e2000c10110a */
[C---:B------:R-:W-:Y:S02]  /*02f0*/  PRMT R21, R6.reuse, 0x7732, RZ ;  /* 0x0000773206157816 */ /* 0x040fe400000000ff */
[----:B------:R-:W-:Y:S02]  /*0300*/  SHF.R.U32.HI R19, RZ, 0x8, R19 ;  /* 0x00000008ff137819 */ /* 0x000fe40000011613 */
[----:B------:R-:W-:Y:S02]  /*0310*/  PRMT R4, R6, 0x7632, R4 ;  /* 0x0000763206047816 */ /* 0x000fe40000000004 */
[----:B------:R-:W-:Y:S01]  /*0320*/  SHF.R.U32.HI R21, RZ, 0x8, R21 ;  /* 0x00000008ff157819 */ /* 0x000fe20000011615 */
[----:B------:R1:W-:Y:S01]  /*0330*/  STG.E.U8 desc[UR10][R12.64], R19 ;  /* 0x000000130c007986 */ /* 0x0003e2000c10110a */
[----:B0-----:R-:W-:Y:S01]  /*0340*/  IMAD.IADD R10, R2, 0x1, R5 ;  /* 0x00000001020a7824 */ /* 0x001fe200078e0205 */
[----:B------:R-:W-:-:S02]  /*0350*/  PRMT R11, R7, 0x7732, RZ ;  /* 0x00007732070b7816 */ /* 0x000fc400000000ff */
[----:B------:R0:W-:Y:S01]  /*0360*/  STG.E.U8 desc[UR10][R8.64], R4 ;  /* 0x0000000408007986 */ /* 0x0001e2000c10110a */
[C---:B------:R-:W-:Y:S01]  /*0370*/  PRMT R2, R7.reuse, 0x7632, R2 ;  /* 0x0000763207027816 */ /* 0x040fe20000000002 */
[C-C-:B------:R-:W-:Y:S01]  /*0380*/  IMAD.IADD R6, R10.reuse, 0x1, R5.reuse ;  /* 0x000000010a067824 */ /* 0x140fe200078e0205 */
[----:B------:R-:W-:Y:S01]  /*0390*/  IADD3 R10, P0, R10, UR12, RZ ;  /* 0x0000000c0a0a7c10 */ /* 0x000fe2000ff1e0ff */
[----:B------:R2:W-:Y:S02]  /*03a0*/  STG.E.U8 desc[UR10][R14.64], R21 ;  /* 0x000000150e007986 */ /* 0x0005e4000c10110a */
[----:B-1----:R-:W-:Y:S01]  /*03b0*/  IMAD.IADD R12, R6, 0x1, R5 ;  /* 0x00000001060c7824 */ /* 0x002fe200078e0205 */
[----:B------:R-:W-:Y:S01]  /*03c0*/  LOP3.LUT R13, R7, 0xffff, RZ, 0xc0, !PT ;  /* 0x0000ffff070d7812 */ /* 0x000fe200078ec0ff */
[----:B------:R1:W-:Y:S03]  /*03d0*/  STG.E.U8 desc[UR10][R16.64], R7 ;  /* 0x0000000710007986 */ /* 0x0003e6000c10110a */
[----:B------:R-:W-:-:S02]  /*03e0*/  IADD3 R12, P2, R12, UR12, RZ ;  /* 0x0000000c0c0c7c10 */ /* 0x000fc4000ff5e0ff */
[----:B0-----:R-:W-:Y:S02]  /*03f0*/  IADD3 R8, P1, R6, UR12, RZ ;  /* 0x0000000c06087c10 */ /* 0x001fe4000ff3e0ff */
[----:B------:R-:W-:Y:S01]  /*0400*/  MOV R4, R11 ;  /* 0x0000000b00047202 */ /* 0x000fe20000000f00 */
[----:B------:R-:W-:Y:S01]  /*0410*/  IMAD.X R11, RZ, RZ, UR13, P0 ;  /* 0x0000000dff0b7e24 */ /* 0x000fe200080e06ff */
[----:B--2---:R-:W-:Y:S01]  /*0420*/  SHF.R.U32.HI R15, RZ, 0x8, R13 ;  /* 0x00000008ff0f7819 */ /* 0x004fe2000001160d */
[----:B------:R-:W-:Y:S02]  /*0430*/  IMAD.X R9, RZ, RZ, UR13, P1 ;  /* 0x0000000dff097e24 */ /* 0x000fe400088e06ff */
[----:B------:R-:W-:Y:S01]  /*0440*/  IMAD.X R13, RZ, RZ, UR13, P2 ;  /* 0x0000000dff0d7e24 */ /* 0x000fe200090e06ff */
[----:B-1----:R-:W-:Y:S01]  /*0450*/  SHF.R.U32.HI R7, RZ, 0x8, R4 ;  /* 0x00000008ff077819 */ /* 0x002fe20000011604 */
[----:B------:R0:W-:Y:S01]  /*0460*/  STG.E.U8 desc[UR10][R10.64], R15 ;  /* 0x0000000f0a007986 */ /* 0x0001e2000c10110a */
[----:B------:R-:W-:-:S03]  /*0470*/  IADD3 R4, R0, 0x8, RZ ;  /* 0x0000000800047810 */ /* 0x000fc60007ffe0ff */
[----:B------:R0:W-:Y:S01]  /*0480*/  STG.E.U8 desc[UR10][R8.64], R2 ;  /* 0x0000000208007986 */ /* 0x0001e2000c10110a */
[----:B------:R-:W-:-:S03]  /*0490*/  ISETP.GT.U32.AND P0, PT, R4, UR8, PT ;  /* 0x0000000804007c0c */ /* 0x000fc6000bf04070 */
[----:B------:R0:W-:Y:S10]  /*04a0*/  STG.E.U8 desc[UR10][R12.64], R7 ;  /* 0x000000070c007986 */ /* 0x0001f4000c10110a */
[----:B------:R-:W-:Y:S05]  /*04b0*/  @!P0 BRA `(.L_x_474) ;  /* 0xfffffffc00388947 */ /* 0x000fea000383ffff */
.L_x_473:
[----:B------:R-:W-:Y:S05]  /*04c0*/  BSYNC B0 ;  /* 0x0000000000007941 */ /* 0x000fea0003800000 */
.L_x_472:
[----:B------:R-:W-:-:S13]  /*04d0*/  ISETP.LT.U32.AND P0, PT, R0, UR8, PT ;  /* 0x0000000800007c0c */ /* 0x000fda000bf01070 */
[----:B------:R-:W-:Y:S05]  /*04e0*/  @!P0 EXIT ;  /* 0x000000000000894d */ /* 0x000fea0003800000 */
[----:B0-----:R-:W-:Y:S01]  /*04f0*/  IADD3 R2, -R0, UR8, RZ ;  /* 0x0000000800027c10 */ /* 0x001fe2000fffe1ff */
[----:B------:R-:W-:Y:S01]  /*0500*/  ULDC.64 UR12, c[0x0][0x210] ;  /* 0x00008400000c7ab9 */ /* 0x000fe20000000a00 */
[----:B------:R-:W-:Y:S02]  /*0510*/  BSSY B0, `(.L_x_475) ;  /* 0x0000015000007945 */ /* 0x000fe40003800000 */
[----:B------:R-:W-:Y:S01]  /*0520*/  LOP3.LUT P0, R3, R2, 0x3, RZ, 0xc0, !PT ;  /* 0x0000000302037812 */ /* 0x000fe2000780c0ff */
[----:B------:R-:W-:-:S12]  /*0530*/  IMAD.MOV.U32 R2, RZ, RZ, R0 ;  /* 0x000000ffff027224 */ /* 0x000fd800078e0000 */
[----:B------:R-:W-:Y:S05]  /*0540*/  @!P0 BRA `(.L_x_476) ;  /* 0x0000000000448947 */ /* 0x000fea0003800000 */
[----:B------:R-:W0:Y:S01]  /*0550*/  LDC R11, c[0x0][0xf68] ;  /* 0x0003da00ff0b7b82 */ /* 0x000e220000000800 */
[----:B------:R-:W-:Y:S01]  /*0560*/  IADD3 R4, P0, R0, UR4, RZ ;  /* 0x0000000400047c10 */ /* 0x000fe2000ff1e0ff */
[----:B------:R-:W-:-:S04]  /*0570*/  IMAD.MOV.U32 R2, RZ, RZ, R0 ;  /* 0x000000ffff027224 */ /* 0x000fc800078e0000 */
[----:B------:R-:W-:Y:S02]  /*0580*/  IMAD.X R9, RZ, RZ, UR5, P0 ;  /* 0x00000005ff097e24 */ /* 0x000fe400080e06ff */
[----:B0-----:R-:W-:-:S07]  /*0590*/  IMAD R8, R0, R11, UR6 ;  /* 0x0000000600087e24 */ /* 0x001fce000f8e020b */
.L_x_477:
[----:B0-----:R-:W-:-:S06]  /*05a0*/  IMAD.MOV.U32 R5, RZ, RZ, R9 ;  /* 0x000000ffff057224 */ /* 0x001fcc00078e0009 */
[----:B------:R0:W2:Y:S01]  /*05b0*/  LDG.E.U8 R5, desc[UR10][R4.64] ;  /* 0x0000000a04057981 */ /* 0x0000a2000c1e1100 */
[----:B------:R-:W-:Y:S01]  /*05c0*/  IADD3 R6, P0, R8, UR12, RZ ;  /* 0x0000000c08067c10 */ /* 0x000fe2000ff1e0ff */
[----:B------:R-:W-:Y:S02]  /*05d0*/  VIADD R3, R3, 0xffffffff ;  /* 0xffffffff03037836 */ /* 0x000fe40000000000 */
[----:B------:R-:W-:Y:S01]  /*05e0*/  VIADD R2, R2, 0x1 ;  /* 0x0000000102027836 */ /* 0x000fe20000000000 */
[----:B------:R-:W-:Y:S01]  /*05f0*/  IADD3.X R7, RZ, UR13, RZ, P0, !PT ;  /* 0x0000000dff077c10 */ /* 0x000fe200087fe4ff */
[----:B------:R-:W-:Y:S01]  /*0600*/  IMAD.IADD R8, R8, 0x1, R11 ;  /* 0x0000000108087824 */ /* 0x000fe200078e020b */
[----:B------:R-:W-:Y:S02]  /*0610*/  ISETP.NE.AND P0, PT, R3, RZ, PT ;  /* 0x000000ff0300720c */ /* 0x000fe40003f05270 */
[----:B0-----:R-:W-:-:S05]  /*0620*/  IADD3 R4, P1, R4, 0x1, RZ ;  /* 0x0000000104047810 */ /* 0x001fca0007f3e0ff */
[----:B------:R-:W-:Y:S01]  /*0630*/  IMAD.X R9, RZ, RZ, R9, P1 ;  /* 0x000000ffff097224 */ /* 0x000fe200008e0609 */
[----:B--2---:R0:W-:Y:S05]  /*0640*/  STG.E.U8 desc[UR10][R6.64], R5 ;  /* 0x0000000506007986 */ /* 0x0041ea000c10110a */
[----:B------:R-:W-:Y:S05]  /*0650*/  @P0 BRA `(.L_x_477) ;  /* 0xfffffffc00d00947 */ /* 0x000fea000383ffff */
.L_x_476:
[----:B------:R-:W-:Y:S05]  /*0660*/  BSYNC B0 ;  /* 0x0000000000007941 */ /* 0x000fea0003800000 */
.L_x_475:
[----:B------:R-:W-:-:S04]  /*0670*/  LOP3.LUT R0, RZ, R0, RZ, 0x33, !PT ;  /* 0x00000000ff007212 */ /* 0x000fc800078e33ff */
[----:B------:R-:W-:-:S04]  /*0680*/  IADD3 R0, R0, UR8, RZ ;  /* 0x0000000800007c10 */ /* 0x000fc8000fffe0ff */
[----:B------:R-:W-:-:S13]  /*0690*/  ISETP.GE.U32.AND P0, PT, R0, 0x3, PT ;  /* 0x000000030000780c */ /* 0x000fda0003f06070 */
[----:B------:R-:W-:Y:S05]  /*06a0*/  @!P0 EXIT ;  /* 0x000000000000894d */ /* 0x000fea0003800000 */
[----:B------:R-:W1:Y:S01]  /*06b0*/  LDC R3, c[0x0][0xf68] ;  /* 0x0003da00ff037b82 */ /* 0x000e620000000800 */
[C---:B------:R-:W-:Y:S02]  /*06c0*/  VIADD R0, R2.reuse, 0x1 ;  /* 0x0000000102007836 */ /* 0x040fe40000000000 */
[C---:B------:R-:W-:Y:S02]  /*06d0*/  VIADD R4, R2.reuse, 0x2 ;  /* 0x0000000202047836 */ /* 0x040fe40000000000 */
[----:B0-----:R-:W-:Y:S02]  /*06e0*/  VIADD R6, R2, 0x3 ;  /* 0x0000000302067836 */ /* 0x001fe40000000000 */
[-C--:B-1----:R-:W-:Y:S02]  /*06f0*/  IMAD R0, R0, R3.reuse, UR6 ;  /* 0x0000000600007e24 */ /* 0x082fe4000f8e0203 */
[-C--:B------:R-:W-:Y:S02]  /*0700*/  IMAD R4, R4, R3.reuse, UR6 ;  /* 0x0000000604047e24 */ /* 0x080fe4000f8e0203 */
[----:B------:R-:W-:-:S02]  /*0710*/  IMAD R16, R6, R3, UR6 ;  /* 0x0000000606107e24 */ /* 0x000fc4000f8e0203 */
[----:B------:R-:W-:Y:S01]  /*0720*/  IMAD R18, R2, R3, UR6 ;  /* 0x0000000602127e24 */ /* 0x000fe2000f8e0203 */
[----:B------:R-:W-:-:S06]  /*0730*/  ULDC.64 UR6, c[0x0][0x210] ;  /* 0x0000840000067ab9 */ /* 0x000fcc0000000a00 */
.L_x_478:
[----:B-1----:R-:W-:-:S05]  /*0740*/  IADD3 R6, P0, R2, UR4, RZ ;  /* 0x0000000402067c10 */ /* 0x002fca000ff1e0ff */
[----:B------:R-:W-:-:S05]  /*0750*/  IMAD.X R7, RZ, RZ, UR5, P0 ;  /* 0x00000005ff077e24 */ /* 0x000fca00080e06ff */
[----:B------:R-:W2:Y:S01]  /*0760*/  LDG.E.U8 R5, desc[UR10][R6.64] ;  /* 0x0000000a06057981 */ /* 0x000ea2000c1e1100 */
[----:B------:R-:W-:Y:S02]  /*0770*/  IADD3 R10, R2, 0x1, RZ ;  /* 0x00000001020a7810 */ /* 0x000fe40007ffe0ff */
[----:B------:R-:W-:Y:S02]  /*0780*/  IADD3 R8, P0, R18, UR6, RZ ;  /* 0x0000000612087c10 */ /* 0x000fe4000ff1e0ff */
[----:B------:R-:W-:-:S03]  /*0790*/  IADD3 R10, P1, R10, UR4, RZ ;  /* 0x000000040a0a7c10 */ /* 0x000fc6000ff3e0ff */
[----:B------:R-:W-:Y:S02]  /*07a0*/  IMAD.X R9, RZ, RZ, UR7, P0 ;  /* 0x00000007ff097e24 */ /* 0x000fe400080e06ff */
[----:B------:R-:W-:Y:S02]  /*07b0*/  IMAD.X R11, RZ, RZ, UR5, P1 ;  /* 0x00000005ff0b7e24 */ /* 0x000fe400088e06ff */
[----:B------:R-:W-:Y:S01]  /*07c0*/  VIADD R14, R2, 0x2 ;  /* 0x00000002020e7836 */ /* 0x000fe20000000000 */
[----:B--2---:R0:W-:Y:S04]  /*07d0*/  STG.E.U8 desc[UR10][R8.64], R5 ;  /* 0x0000000508007986 */ /* 0x0041e8000c10110a */
[----:B------:R-:W2:Y:S01]  /*07e0*/  LDG.E.U8 R17, desc[UR10][R10.64] ;  /* 0x0000000a0a117981 */ /* 0x000ea2000c1e1100 */
[----:B------:R-:W-:-:S02]  /*07f0*/  IADD3 R14, P1, R14, UR4, RZ ;  /* 0x000000040e0e7c10 */ /* 0x000fc4000ff3e0ff */
[----:B------:R-:W-:-:S03]  /*0800*/  IADD3 R12, P0, R0, UR6, RZ ;  /* 0x00000006000c7c10 */ /* 0x000fc6000ff1e0ff */
[----:B------:R-:W-:Y:S01]  /*0810*/  IMAD.X R15, RZ, RZ, UR5, P1 ;  /* 0x00000005ff0f7e24 */ /* 0x000fe200088e06ff */
[----:B------:R-:W-:Y:S01]  /*0820*/  IADD3.X R13, RZ, UR7, RZ, P0, !PT ;  /* 0x00000007ff0d7c10 */ /* 0x000fe200087fe4ff */
[----:B------:R-:W-:Y:S01]  /*0830*/  VIADD R7, R2, 0x3 ;  /* 0x0000000302077836 */ /* 0x000fe20000000000 */
[----:B------:R-:W-:-:S03]  /*0840*/  IADD3 R6, P0, R4, UR6, RZ ;  /* 0x0000000604067c10 */ /* 0x000fc6000ff1e0ff */
[----:B--2---:R1:W-:Y:S04]  /*0850*/  STG.E.U8 desc[UR10][R12.64], R17 ;  /* 0x000000110c007986 */ /* 0x0043e8000c10110a */
[----:B------:R-:W2:Y:S01]  /*0860*/  LDG.E.U8 R15, desc[UR10][R14.64] ;  /* 0x0000000a0e0f7981 */ /* 0x000ea2000c1e1100 */
[----:B0-----:R-:W-:Y:S01]  /*0870*/  IADD3 R8, P1, R7, UR4, RZ ;  /* 0x0000000407087c10 */ /* 0x001fe2000ff3e0ff */
[----:B------:R-:W-:-:S03]  /*0880*/  IMAD.X R7, RZ, RZ, UR7, P0 ;  /* 0x00000007ff077e24 */ /* 0x000fc600080e06ff */
[----:B------:R-:W-:Y:S02]  /*0890*/  IADD3.X R9, RZ, UR5, RZ, P1, !PT ;  /* 0x00000005ff097c10 */ /* 0x000fe40008ffe4ff */
[----:B------:R-:W-:Y:S01]  /*08a0*/  IADD3 R10, P0, R16, UR6, RZ ;  /* 0x00000006100a7c10 */ /* 0x000fe2000ff1e0ff */
[----:B--2---:R1:W-:Y:S04]  /*08b0*/  STG.E.U8 desc[UR10][R6.64], R15 ;  /* 0x0000000f06007986 */ /* 0x0043e8000c10110a */
[----:B------:R-:W2:Y:S01]  /*08c0*/  LDG.E.U8 R9, desc[UR10][R8.64] ;  /* 0x0000000a08097981 */ /* 0x000ea2000c1e1100 */
[----:B------:R-:W-:Y:S01]  /*08d0*/  IMAD.X R11, RZ, RZ, UR7, P0 ;  /* 0x00000007ff0b7e24 */ /* 0x000fe200080e06ff */
[----:B------:R-:W-:Y:S01]  /*08e0*/  LEA R4, R3, R4, 0x2 ;  /* 0x0000000403047211 */ /* 0x000fe200078e10ff */
[----:B------:R-:W-:-:S02]  /*08f0*/  VIADD R2, R2, 0x4 ;  /* 0x0000000402027836 */ /* 0x000fc40000000000 */
[C---:B------:R-:W-:Y:S02]  /*0900*/  IMAD R0, R3.reuse, 0x4, R0 ;  /* 0x0000000403007824 */ /* 0x040fe400078e0200 */
[C---:B------:R-:W-:Y:S01]  /*0910*/  IMAD R16, R3.reuse, 0x4, R16 ;  /* 0x0000000403107824 */ /* 0x040fe200078e0210 */
[----:B------:R-:W-:Y:S01]  /*0920*/  ISETP.GE.U32.AND P0, PT, R2, UR8, PT ;  /* 0x0000000802007c0c */ /* 0x000fe2000bf06070 */
[----:B------:R-:W-:Y:S01]  /*0930*/  IMAD R18, R3, 0x4, R18 ;  /* 0x0000000403127824 */ /* 0x000fe200078e0212 */
[----:B--2---:R1:W-:Y:S11]  /*0940*/  STG.E.U8 desc[UR10][R10.64], R9 ;  /* 0x000000090a007986 */ /* 0x0043f6000c10110a */
[----:B------:R-:W-:Y:S05]  /*0950*/  @!P0 BRA `(.L_x_478) ;  /* 0xfffffffc00788947 */ /* 0x000fea000383ffff */
[----:B------:R-:W-:Y:S05]  /*0960*/  EXIT ;  /* 0x000000000000794d */ /* 0x000fea0003800000 */
.L_x_479:
        /* <DEDUP_REMOVED lines=9> */
.L_x_1077:


//--------------------- .text._ZN2at6native40_GLOBAL__N__2351210d_8_Shape_cu_49f7391c35CatArrayBatchedCopy_alignedK_contigINS1_10OpaqueTypeILj1EEEjLi1ELi64ELi64ELi16EEEvPT_NS1_25CatArrInputTensorMetadataIS5_T0_XT2_EXT3_EEENS1_16TensorSizeStrideIS8_Lj4EEEiS8_ --------------------------
	.section	.text._ZN2at6native40_GLOBAL__N__2351210d_8_Shape_cu_49f7391c35CatArrayBatchedCopy_alignedK_contigINS1_10OpaqueTypeILj1EEEjLi1ELi64ELi64ELi16EEEvPT_NS1_25CatArrInputTensorMetadataIS5_T0_XT2_EXT3_EEENS1_16TensorSizeStrideIS8_Lj4EEEiS8_,"ax",@progbits
	.align	128
.text._ZN2at6native40_GLOBAL__N__2351210d_8_Shape_cu_49f7391c35CatArrayBatchedCopy_alignedK_contigINS1_10OpaqueTypeILj1EEEjLi1ELi64ELi64ELi16EEEvPT_NS1_25CatArrInputTensorMetadataIS5_T0_XT2_EXT3_EEENS1_16TensorSizeStrideIS8_Lj4EEEiS8_:
        .type           _ZN2at6native40_GLOBAL__N__2351210d_8_Shape_cu_49f7391c35CatArrayBatchedCopy_alignedK_contigINS1_10OpaqueTypeILj1EEEjLi1ELi64ELi64ELi16EEEvPT_NS1_25CatArrInputTensorMetadataIS5_T0_XT2_EXT3_EEENS1_16TensorSizeStrideIS8_Lj4EEEiS8_,@function
        .size           _ZN2at6native40_GLOBAL__N__2351210d_8_Shape_cu_49f7391c35CatArrayBatchedCopy_alignedK_contigINS1_10OpaqueTypeILj1EEEjLi1ELi64ELi64ELi16EEEvPT_NS1_25CatArrInputTensorMetadataIS5_T0_XT2_EXT3_EEENS1_16TensorSizeStrideIS8_Lj4EEEiS8_,(.L_x_1078 - _ZN2at6native40_GLOBAL__N__2351210d_8_Shape_cu_49f7391c35CatArrayBatchedCopy_alignedK_contigINS1_10OpaqueTypeILj1EEEjLi1ELi64ELi64ELi16EEEvPT_NS1_25CatArrInputTensorMetadataIS5_T0_XT2_EXT3_EEENS1_16TensorSizeStrideIS8_Lj4EEEiS8_)
        .other          _ZN2at6native40_GLOBAL__N__2351210d_8_Shape_cu_49f7391c35CatArrayBatchedCopy_alignedK_contigINS1_10OpaqueTypeILj1EEEjLi1ELi64ELi64ELi16EEEvPT_NS1_25CatArrInputTensorMetadataIS5_T0_XT2_EXT3_EEENS1_16TensorSizeStrideIS8_Lj4EEEiS8_,@"STO_CUDA_ENTRY STV_DEFAULT"
_ZN2at6native40_GLOBAL__N__2351210d_8_Shape_cu_49f7391c35CatArrayBatchedCopy_alignedK_contigINS1_10OpaqueTypeILj1EEEjLi1ELi64ELi64ELi16EEEvPT_NS1_25CatArrInputTensorMetadataIS5_T0_XT2_EXT3_EEENS1_16TensorSizeStrideIS8_Lj4EEEiS8_:
        /* <DEDUP_REMOVED lines=26> */
.L_x_482:
[----:B------:R-:W-:-:S05]  /*01a0*/  IADD3 R4, P0, R0, UR4, RZ ;  /* 0x0000000400047c10 */ /* 0x000fca000ff1e0ff */
[----:B0-----:R-:W-:-:S06]  /*01b0*/  IMAD.X R5, RZ, RZ, UR5, P0 ;  /* 0x00000005ff057e24 */ /* 0x001fcc00080e06ff */
[----:B------:R-:W2:Y:S01]  /*01c0*/  LDG.E.128 R4, desc[UR10][R4.64] ;  /* 0x0000000a04047981 */ /* 0x000ea2000c1e1d00 */
[----:B-1----:R-:W-:Y:S02]  /*01d0*/  IMAD R2, R0, R9, UR6 ;  /* 0x0000000600027e24 */ /* 0x002fe4000f8e0209 */
[----:B------:R-:W-:-:S03]  /*01e0*/  IMAD R0, R3, 0x10, R0 ;  /* 0x0000001003007824 */ /* 0x000fc600078e0200 */
[C---:B------:R-:W-:Y:S01]  /*01f0*/  IADD3 R14, P0, R2.reuse, UR12, RZ ;  /* 0x0000000c020e7c10 */ /* 0x040fe2000ff1e0ff */
[----:B------:R-:W-:-:S04]  /*0200*/  IMAD.IADD R2, R2, 0x1, R9 ;  /* 0x0000000102027824 */ /* 0x000fc800078e0209 */
[----:B------:R-:W-:Y:S01]  /*0210*/  IMAD.X R15, RZ, RZ, UR13, P0 ;  /* 0x0000000dff0f7e24 */ /* 0x000fe200080e06ff */
[C---:B------:R-:W-:Y:S01]  /*0220*/  IADD3 R16, P0, R2.reuse, UR12, RZ ;  /* 0x0000000c02107c10 */ /* 0x040fe2000ff1e0ff */
[----:B------:R-:W-:-:S03]  /*0230*/  IMAD.IADD R2, R2, 0x1, R9 ;  /* 0x0000000102027824 */ /* 0x000fc600078e0209 */
[----:B------:R-:W-:Y:S01]  /*0240*/  IADD3.X R17, RZ, UR13, RZ, P0, !PT ;  /* 0x0000000dff117c10 */ /* 0x000fe200087fe4ff */
[C---:B------:R-:W-:Y:S01]  /*0250*/  IMAD.IADD R8, R2.reuse, 0x1, R9 ;  /* 0x0000000102087824 */ /* 0x040fe200078e0209 */
[----:B------:R-:W-:-:S05]  /*0260*/  IADD3 R10, P0, R2, UR12, RZ ;  /* 0x0000000c020a7c10 */ /* 0x000fca000ff1e0ff */
[----:B------:R-:W-:Y:S01]  /*0270*/  IMAD.X R11, RZ, RZ, UR13, P0 ;  /* 0x0000000dff0b7e24 */ /* 0x000fe200080e06ff */
[C---:B------:R-:W-:Y:S01]  /*0280*/  IADD3 R12, P0, R8.reuse, UR12, RZ ;  /* 0x0000000c080c7c10 */ /* 0x040fe2000ff1e0ff */
[----:B------:R-:W-:-:S04]  /*0290*/  IMAD.IADD R8, R8, 0x1, R9 ;  /* 0x0000000108087824 */ /* 0x000fc800078e0209 */
[----:B------:R-:W-:Y:S01]  /*02a0*/  IMAD.X R13, RZ, RZ, UR13, P0 ;  /* 0x0000000dff0d7e24 */ /* 0x000fe200080e06ff */
[C---:B--2---:R-:W-:Y:S01]  /*02b0*/  LOP3.LUT R19, R4.reuse, 0xffff, RZ, 0xc0, !PT ;  /* 0x0000ffff04137812 */ /* 0x044fe200078ec0ff */
[----:B------:R0:W-:Y:S01]  /*02c0*/  STG.E.U8 desc[UR10][R14.64], R4 ;  /* 0x000000040e007986 */ /* 0x0001e2000c10110a */
[C---:B------:R-:W-:Y:S02]  /*02d0*/  PRMT R2, R4.reuse, 0x7632, R2 ;  /* 0x0000763204027816 */ /* 0x040fe40000000002 */
[----:B------:R-:W-:Y:S02]  /*02e0*/  SHF.R.U32.HI R19, RZ, 0x8, R19 ;  /* 0x00000008ff137819 */ /* 0x000fe40000011613 */
[----:B------:R-:W-:Y:S02]  /*02f0*/  PRMT R21, R4, 0x7732, RZ ;  /* 0x0000773204157816 */ /* 0x000fe400000000ff */
[----:B------:R-:W-:Y:S01]  /*0300*/  LOP3.LUT R23, R5, 0xffff, RZ, 0xc0, !PT ;  /* 0x0000ffff05177812 */ /* 0x000fe200078ec0ff */
[----:B------:R1:W-:Y:S01]  /*0310*/  STG.E.U8 desc[UR10][R16.64], R19 ;  /* 0x0000001310007986 */ /* 0x0003e2000c10110a */
[----:B------:R-:W-:-:S02]  /*0320*/  SHF.R.U32.HI R21, RZ, 0x8, R21 ;  /* 0x00000008ff157819 */ /* 0x000fc40000011615 */
[----:B------:R-:W-:Y:S01]  /*0330*/  SHF.R.U32.HI R23, RZ, 0x8, R23 ;  /* 0x00000008ff177819 */ /* 0x000fe20000011617 */
[----:B------:R2:W-:Y:S01]  /*0340*/  STG.E.U8 desc[UR10][R10.64], R2 ;  /* 0x000000020a007986 */ /* 0x0005e2000c10110a */
[C---:B0-----:R-:W-:Y:S01]  /*0350*/  IADD3 R14, P0, R8.reuse, UR12, RZ ;  /* 0x0000000c080e7c10 */ /* 0x041fe2000ff1e0ff */
[----:B------:R-:W-:Y:S01]  /*0360*/  IMAD.IADD R8, R8, 0x1, R9 ;  /* 0x0000000108087824 */ /* 0x000fe200078e0209 */
[----:B------:R-:W-:Y:S01]  /*0370*/  PRMT R4, R5, 0x7732, RZ ;  /* 0x0000773205047816 */ /* 0x000fe200000000ff */
[----:B------:R0:W-:Y:S02]  /*0380*/  STG.E.U8 desc[UR10][R12.64], R21 ;  /* 0x000000150c007986 */ /* 0x0001e4000c10110a */
[----:B------:R-:W-:Y:S01]  /*0390*/  IMAD.X R15, RZ, RZ, UR13, P0 ;  /* 0x0000000dff0f7e24 */ /* 0x000fe200080e06ff */
[C---:B-1----:R-:W-:Y:S02]  /*03a0*/  IADD3 R16, P0, R8.reuse, UR12, RZ ;  /* 0x0000000c08107c10 */ /* 0x042fe4000ff1e0ff */
[----:B------:R-:W-:-:S02]  /*03b0*/  IADD3 R8, R8, R9, RZ ;  /* 0x0000000908087210 */ /* 0x000fc40007ffe0ff */
[----:B------:R-:W-:Y:S01]  /*03c0*/  STG.E.U8 desc[UR10][R14.64], R5 ;  /* 0x000000050e007986 */ /* 0x000fe2000c10110a */
[----:B--2---:R-:W-:Y:S01]  /*03d0*/  PRMT R2, R5, 0x7632, R2 ;  /* 0x0000763205027816 */ /* 0x004fe20000000002 */
[----:B------:R-:W-:Y:S01]  /*03e0*/  IMAD.X R17, RZ, RZ, UR13, P0 ;  /* 0x0000000dff117e24 */ /* 0x000fe200080e06ff */
[C---:B------:R-:W-:Y:S01]  /*03f0*/  IADD3 R18, P0, R8.reuse, UR12, RZ ;  /* 0x0000000c08127c10 */ /* 0x040fe2000ff1e0ff */
[--C-:B------:R-:W-:Y:S02]  /*0400*/  IMAD.IADD R8, R8, 0x1, R9.reuse ;  /* 0x0000000108087824 */ /* 0x100fe400078e0209 */
[----:B0-----:R-:W-:Y:S01]  /*0410*/  IMAD.MOV.U32 R21, RZ, RZ, R4 ;  /* 0x000000ffff157224 */ /* 0x001fe200078e0004 */
[----:B------:R0:W-:Y:S01]  /*0420*/  STG.E.U8 desc[UR10][R16.64], R23 ;  /* 0x0000001710007986 */ /* 0x0001e2000c10110a */
[----:B------:R-:W-:Y:S01]  /*0430*/  IMAD.X R19, RZ, RZ, UR13, P0 ;  /* 0x0000000dff137e24 */ /* 0x000fe200080e06ff */
[C---:B------:R-:W-:Y:S01]  /*0440*/  IADD3 R10, P0, R8.reuse, UR12, RZ ;  /* 0x0000000c080a7c10 */ /* 0x040fe2000ff1e0ff */
[----:B------:R-:W-:Y:S01]  /*0450*/  IMAD.IADD R8, R8, 0x1, R9 ;  /* 0x0000000108087824 */ /* 0x000fe200078e0209 */
[----:B------:R-:W-:-:S02]  /*0460*/  SHF.R.U32.HI R21, RZ, 0x8, R21 ;  /* 0x00000008ff157819 */ /* 0x000fc40000011615 */
[----:B------:R1:W-:Y:S01]  /*0470*/  STG.E.U8 desc[UR10][R18.64], R2 ;  /* 0x0000000212007986 */ /* 0x0003e2000c10110a */
[----:B------:R-:W-:Y:S01]  /*0480*/  IMAD.X R11, RZ, RZ, UR13, P0 ;  /* 0x0000000dff0b7e24 */ /* 0x000fe200080e06ff */
[C---:B------:R-:W-:Y:S02]  /*0490*/  IADD3 R4, P0, R8.reuse, UR12, RZ ;  /* 0x0000000c08047c10 */ /* 0x040fe4000ff1e0ff */
[----:B------:R-:W-:Y:S02]  /*04a0*/  IADD3 R8, R8, R9, RZ ;  /* 0x0000000908087210 */ /* 0x000fe40007ffe0ff */
[----:B0-----:R-:W-:Y:S01]  /*04b0*/  LOP3.LUT R23, R6, 0xffff, RZ, 0xc0, !PT ;  /* 0x0000ffff06177812 */ /* 0x001fe200078ec0ff */
[----:B------:R-:W-:Y:S01]  /*04c0*/  IMAD.X R5, RZ, RZ, UR13, P0 ;  /* 0x0000000dff057e24 */ /* 0x000fe200080e06ff */
[C---:B------:R-:W-:Y:S01]  /*04d0*/  IADD3 R12, P0, R8.reuse, UR12, RZ ;  /* 0x0000000c080c7c10 */ /* 0x040fe2000ff1e0ff */
[----:B------:R-:W-:Y:S01]  /*04e0*/  IMAD.IADD R8, R8, 0x1, R9 ;  /* 0x0000000108087824 */ /* 0x000fe200078e0209 */
[----:B------:R-:W-:Y:S01]  /*04f0*/  STG.E.U8 desc[UR10][R10.64], R21 ;  /* 0x000000150a007986 */ /* 0x000fe2000c10110a */
[----:B------:R-:W-:-:S02]  /*0500*/  SHF.R.U32.HI R23, RZ, 0x8, R23 ;  /* 0x00000008ff177819 */ /* 0x000fc40000011617 */
[C-C-:B-1----:R-:W-:Y:S01]  /*0510*/  IMAD.IADD R2, R8.reuse, 0x1, R9.reuse ;  /* 0x0000000108027824 */ /* 0x142fe200078e0209 */
[----:B------:R0:W-:Y:S01]  /*0520*/  STG.E.U8 desc[UR10][R4.64], R6 ;  /* 0x0000000604007986 */ /* 0x0001e2000c10110a */
[----:B------:R-:W-:Y:S01]  /*0530*/  IMAD.X R13, RZ, RZ, UR13, P0 ;  /* 0x0000000dff0d7e24 */ /* 0x000fe200080e06ff */
[----:B------:R-:W-:Y:S01]  /*0540*/  IADD3 R14, P0, R8, UR12, RZ ;  /* 0x0000000c080e7c10 */ /* 0x000fe2000ff1e0ff */
[C---:B------:R-:W-:Y:S01]  /*0550*/  IMAD.IADD R8, R2.reuse, 0x1, R9 ;  /* 0x0000000102087824 */ /* 0x040fe200078e0209 */
[----:B------:R-:W-:Y:S02]  /*0560*/  IADD3 R16, P1, R2, UR12, RZ ;  /* 0x0000000c02107c10 */ /* 0x000fe4000ff3e0ff */
[----:B------:R-:W-:Y:S01]  /*0570*/  IADD3.X R15, RZ, UR13, RZ, P0, !PT ;  /* 0x0000000dff0f7c10 */ /* 0x000fe200087fe4ff */
[----:B------:R1:W-:Y:S01]  /*0580*/  STG.E.U8 desc[UR10][R12.64], R23 ;  /* 0x000000170c007986 */ /* 0x0003e2000c10110a */
[C---:B------:R-:W-:Y:S01]  /*0590*/  PRMT R19, R6.reuse, 0x7732, RZ ;  /* 0x0000773206137816 */ /* 0x040fe200000000ff */
[----:B------:R-:W-:Y:S01]  /*05a0*/  IMAD.X R17, RZ, RZ, UR13, P1 ;  /* 0x0000000dff117e24 */ /* 0x000fe200088e06ff */
[----:B------:R-:W-:-:S02]  /*05b0*/  PRMT R2, R6, 0x7632, R2 ;  /* 0x0000763206027816 */ /* 0x000fc40000000002 */
[C---:B0-----:R-:W-:Y:S01]  /*05c0*/  IADD3 R4, P0, R8.reuse, UR12, RZ ;  /* 0x0000000c08047c10 */ /* 0x041fe2000ff1e0ff */
[----:B------:R-:W-:Y:S01]  /*05d0*/  IMAD.IADD R8, R8, 0x1, R9 ;  /* 0x0000000108087824 */ /* 0x000fe200078e0209 */
[----:B------:R-:W-:Y:S01]  /*05e0*/  SHF.R.U32.HI R19, RZ, 0x8, R19 ;  /* 0x00000008ff137819 */ /* 0x000fe20000011613 */
[----:B------:R0:W-:Y:S01]  /*05f0*/  STG.E.U8 desc[UR10][R14.64], R2 ;  /* 0x000000020e007986 */ /* 0x0001e2000c10110a */
[C---:B------:R-:W-:Y:S01]  /*0600*/  PRMT R18, R7.reuse, 0x7732, RZ ;  /* 0x0000773207127816 */ /* 0x040fe200000000ff */
[----:B------:R-:W-:Y:S01]  /*0610*/  IMAD.X R5, RZ, RZ, UR13, P0 ;  /* 0x0000000dff057e24 */ /* 0x000fe200080e06ff */
[C---:B------:R-:W-:Y:S01]  /*0620*/  IADD3 R10, P0, R8.reuse, UR12, RZ ;  /* 0x0000000c080a7c10 */ /* 0x040fe2000ff1e0ff */
[--C-:B-1----:R-:W-:Y:S01]  /*0630*/  IMAD.IADD R12, R8, 0x1, R9.reuse ;  /* 0x00000001080c7824 */ /* 0x102fe200078e0209 */
[C---:B------:R-:W-:Y:S01]  /*0640*/  LOP3.LUT R13, R7.reuse, 0xffff, RZ, 0xc0, !PT ;  /* 0x0000ffff070d7812 */ /* 0x040fe200078ec0ff */
[----:B------:R1:W-:Y:S01]  /*0650*/  STG.E.U8 desc[UR10][R16.64], R19 ;  /* 0x0000001310007986 */ /* 0x0003e2000c10110a */
[----:B------:R-:W-:Y:S01]  /*0660*/  PRMT R6, R7, 0x7632, R6 ;  /* 0x0000763207067816 */ /* 0x000fe20000000006 */
[C---:B------:R-:W-:Y:S01]  /*0670*/  IMAD.IADD R11, R12.reuse, 0x1, R9 ;  /* 0x000000010c0b7824 */ /* 0x040fe200078e0209 */
[----:B------:R-:W-:Y:S01]  /*0680*/  IADD3 R12, P1, R12, UR12, RZ ;  /* 0x0000000c0c0c7c10 */ /* 0x000fe2000ff3e0ff */
[----:B------:R2:W-:Y:S01]  /*0690*/  STG.E.U8 desc[UR10][R4.64], R7 ;  /* 0x0000000704007986 */ /* 0x0005e2000c10110a */
[----:B0-----:R-:W-:-:S02]  /*06a0*/  MOV R2, R18 ;  /* 0x0000001200027202 */ /* 0x001fc40000000f00 */
[----:B------:R-:W-:Y:S01]  /*06b0*/  IADD3 R14, P2, R11, UR12, RZ ;  /* 0x0000000c0b0e7c10 */ /* 0x000fe2000ff5e0ff */
[----:B------:R-:W-:Y:S01]  /*06c0*/  IMAD.X R11, RZ, RZ, UR13, P0 ;  /* 0x0000000dff0b7e24 */ /* 0x000fe200080e06ff */
[----:B-1----:R-:W-:Y:S01]  /*06d0*/  SHF.R.U32.HI R17, RZ, 0x8, R13 ;  /* 0x00000008ff117819 */ /* 0x002fe2000001160d */
[----:B------:R-:W-:Y:S02]  /*06e0*/  IMAD.X R13, RZ, RZ, UR13, P1 ;  /* 0x0000000dff0d7e24 */ /* 0x000fe400088e06ff */
[----:B------:R-:W-:Y:S01]  /*06f0*/  IMAD.X R15, RZ, RZ, UR13, P2 ;  /* 0x0000000dff0f7e24 */ /* 0x000fe200090e06ff */
[----:B--2---:R-:W-:Y:S01]  /*0700*/  SHF.R.U32.HI R5, RZ, 0x8, R2 ;  /* 0x00000008ff057819 */ /* 0x004fe20000011602 */
[----:B------:R0:W-:Y:S01]  /*0710*/  STG.E.U8 desc[UR10][R10.64], R17 ;  /* 0x000000110a007986 */ /* 0x0001e2000c10110a */
[----:B------:R-:W-:-:S03]  /*0720*/  VIADD R2, R0, 0x10 ;  /* 0x0000001000027836 */ /* 0x000fc60000000000 */
[----:B------:R0:W-:Y:S02]  /*0730*/  STG.E.U8 desc[UR10][R12.64], R6 ;  /* 0x000000060c007986 */ /* 0x0001e4000c10110a */
[----:B------:R-:W-:Y:S02]  /*0740*/  ISETP.GT.U32.AND P0, PT, R2, UR8, PT ;  /* 0x0000000802007c0c */ /* 0x000fe4000bf04070 */
[----:B------:R0:W-:Y:S11]  /*0750*/  STG.E.U8 desc[UR10][R14.64], R5 ;  /* 0x000000050e007986 */ /* 0x0001f6000c10110a */
[----:B------:R-:W-:Y:S05]  /*0760*/  @!P0 BRA `(.L_x_482) ;  /* 0xfffffff8008c8947 */ /* 0x000fea000383ffff */
.L_x_481:
[----:B------:R-:W-:Y:S05]  /*0770*/  BSYNC B0 ;  /* 0x0000000000007941 */ /* 0x000fea0003800000 */
.L_x_480:
[----:B------:R-:W-:-:S13]  /*0780*/  ISETP.LT.U32.AND P0, PT, R0, UR8, PT ;  /* 0x0000000800007c0c */ /* 0x000fda000bf01070 */
[----:B------:R-:W-:Y:S05]  /*0790*/  @!P0 EXIT ;  /* 0x000000000000894d */ /* 0x000fea0003800000 */
[----:B------:R-:W-:Y:S01]  /*07a0*/  IADD3 R2, -R0, UR8, RZ ;  /* 0x0000000800027c10 */ /* 0x000fe2000fffe1ff */
[----:B------:R-:W-:Y:S01]  /*07b0*/  ULDC.64 UR12, c[0x0][0x210] ;  /* 0x00008400000c7ab9 */ /* 0x000fe20000000a00 */
[----:B------:R-:W-:Y:S02]  /*07c0*/  BSSY B0, `(.L_x_483) ;  /* 0x0000015000007945 */ /* 0x000fe40003800000 */
[----:B------:R-:W-:Y:S02]  /*07d0*/  LOP3.LUT P0, R3, R2, 0x3, RZ, 0xc0, !PT ;  /* 0x0000000302037812 */ /* 0x000fe4000780c0ff */
[----:B------:R-:W-:-:S11]  /*07e0*/  MOV R2, R0 ;  /* 0x0000000000027202 */ /* 0x000fd60000000f00 */
[----:B------:R-:W-:Y:S05]  /*07f0*/  @!P0 BRA `(.L_x_484) ;  /* 0x0000000000448947 */ /* 0x000fea0003800000 */
[----:B0-----:R-:W0:Y:S01]  /*0800*/  LDC R11, c[0x0][0xf68] ;  /* 0x0003da00ff0b7b82 */ /* 0x001e220000000800 */
[----:B------:R-:W-:Y:S01]  /*0810*/  IADD3 R4, P0, R0, UR4, RZ ;  /* 0x0000000400047c10 */ /* 0x000fe2000ff1e0ff */
[----:B------:R-:W-:-:S04]  /*0820*/  IMAD.MOV.U32 R2, RZ, RZ, R0 ;  /* 0x000000ffff027224 */ /* 0x000fc800078e0000 */
[----:B------:R-:W-:Y:S02]  /*0830*/  IMAD.X R9, RZ, RZ, UR5, P0 ;  /* 0x00000005ff097e24 */ /* 0x000fe400080e06ff */
[----:B0-----:R-:W-:-:S07]  /*0840*/  IMAD R8, R0, R11, UR6 ;  /* 0x0000000600087e24 */ /* 0x001fce000f8e020b */
.L_x_485:
[----:B-1----:R-:W-:-:S06]  /*0850*/  IMAD.MOV.U32 R5, RZ, RZ, R9 ;  /* 0x000000ffff057224 */ /* 0x002fcc00078e0009 */
[----:B------:R0:W2:Y:S01]  /*0860*/  LDG.E.U8 R5, desc[UR10][R4.64] ;  /* 0x0000000a04057981 */ /* 0x0000a2000c1e1100 */
[----:B------:R-:W-:Y:S01]  /*0870*/  IADD3 R6, P0, R8, UR12, RZ ;  /* 0x0000000c08067c10 */ /* 0x000fe2000ff1e0ff */
[----:B------:R-:W-:Y:S01]  /*0880*/  VIADD R3, R3, 0xffffffff ;  /* 0xffffffff03037836 */ /* 0x000fe20000000000 */
[----:B------:R-:W-:Y:S01]  /*0890*/  IADD3 R2, R2, 0x1, RZ ;  /* 0x0000000102027810 */ /* 0x000fe20007ffe0ff */
[----:B------:R-:W-:Y:S02]  /*08a0*/  IMAD.IADD R8, R8, 0x1, R11 ;  /* 0x0000000108087824 */ /* 0x000fe400078e020b */
[----:B------:R-:W-:Y:S01]  /*08b0*/  IMAD.X R7, RZ, RZ, UR13, P0 ;  /* 0x0000000dff077e24 */ /* 0x000fe200080e06ff */
[----:B------:R-:W-:Y:S02]  /*08c0*/  ISETP.NE.AND P0, PT, R3, RZ, PT ;  /* 0x000000ff0300720c */ /* 0x000fe40003f05270 */
[----:B0-----:R-:W-:-:S05]  /*08d0*/  IADD3 R4, P1, R4, 0x1, RZ ;  /* 0x0000000104047810 */ /* 0x001fca0007f3e0ff */
[----:B------:R-:W-:Y:S01]  /*08e0*/  IMAD.X R9, RZ, RZ, R9, P1 ;  /* 0x000000ffff097224 */ /* 0x000fe200008e0609 */
[----:B--2---:R1:W-:Y:S05]  /*08f0*/  STG.E.U8 desc[UR10][R6.64], R5 ;  /* 0x0000000506007986 */ /* 0x0043ea000c10110a */
[----:B------:R-:W-:Y:S05]  /*0900*/  @P0 BRA `(.L_x_485) ;  /* 0xfffffffc00d00947 */ /* 0x000fea000383ffff */
.L_x_484:
[----:B------:R-:W-:Y:S05]  /*0910*/  BSYNC B0 ;  /* 0x0000000000007941 */ /* 0x000fea0003800000 */
.L_x_483:
[----:B------:R-:W-:-:S05]  /*0920*/  LOP3.LUT R0, RZ, R0, RZ, 0x33, !PT ;  /* 0x00000000ff007212 */ /* 0x000fca00078e33ff */
[----:B------:R-:W-:-:S05]  /*0930*/  VIADD R0, R0, UR8 ;  /* 0x0000000800007c36 */ /* 0x000fca0008000000 */
[----:B------:R-:W-:-:S13]  /*0940*/  ISETP.GE.U32.AND P0, PT, R0, 0x3, PT ;  /* 0x000000030000780c */ /* 0x000fda0003f06070 */
[----:B------:R-:W-:Y:S05]  /*0950*/  @!P0 EXIT ;  /* 0x000000000000894d */ /* 0x000fea0003800000 */
[----:B------:R-:W2:Y:S01]  /*0960*/  LDC R3, c[0x0][0xf68] ;  /* 0x0003da00ff037b82 */ /* 0x000ea20000000800 */
[C---:B01----:R-:W-:Y:S01]  /*0970*/  IADD3 R6, R2.reuse, 0x3, RZ ;  /* 0x0000000302067810 */ /* 0x043fe20007ffe0ff */
[C---:B------:R-:W-:Y:S02]  /*0980*/  VIADD R0, R2.reuse, 0x1 ;  /* 0x0000000102007836 */ /* 0x040fe40000000000 */
[----:B------:R-:W-:Y:S02]  /*0990*/  VIADD R4, R2, 0x2 ;  /* 0x0000000202047836 */ /* 0x000fe40000000000 */
[-C--:B--2---:R-:W-:Y:S02]  /*09a0*/  IMAD R0, R0, R3.reuse, UR6 ;  /* 0x0000000600007e24 */ /* 0x084fe4000f8e0203 */
[-C--:B------:R-:W-:Y:S02]  /*09b0*/  IMAD R4, R4, R3.reuse, UR6 ;  /* 0x0000000604047e24 */ /* 0x080fe4000f8e0203 */
[----:B------:R-:W-:-:S02]  /*09c0*/  IMAD R16, R6, R3, UR6 ;  /* 0x0000000606107e24 */ /* 0x000fc4000f8e0203 */
[----:B------:R-:W-:Y:S01]  /*09d0*/  IMAD R18, R2, R3, UR6 ;  /* 0x0000000602127e24 */ /* 0x000fe2000f8e0203 */
[----:B------:R-:W-:-:S06]  /*09e0*/  ULDC.64 UR6, c[0x0][0x210] ;  /* 0x0000840000067ab9 */ /* 0x000fcc0000000a00 */
.L_x_486:
[----:B-1----:R-:W-:-:S05]  /*09f0*/  IADD3 R6, P0, R2, UR4, RZ ;  /* 0x0000000402067c10 */ /* 0x002fca000ff1e0ff */
[----:B------:R-:W-:-:S05]  /*0a00*/  IMAD.X R7, RZ, RZ, UR5, P0 ;  /* 0x00000005ff077e24 */ /* 0x000fca00080e06ff */
[----:B------:R-:W2:Y:S01]  /*0a10*/  LDG.E.U8 R5, desc[UR10][R6.64] ;  /* 0x0000000a06057981 */ /* 0x000ea2000c1e1100 */
[----:B------:R-:W-:Y:S01]  /*0a20*/  VIADD R10, R2, 0x1 ;  /* 0x00000001020a7836 */ /* 0x000fe20000000000 */
[----:B------:R-:W-:-:S04]  /*0a30*/  IADD3 R8, P0, R18, UR6, RZ ;  /* 0x0000000612087c10 */ /* 0x000fc8000ff1e0ff */
[----:B------:R-:W-:Y:S01]  /*0a40*/  IADD3 R10, P1, R10, UR4, RZ ;  /* 0x000000040a0a7c10 */ /* 0x000fe2000ff3e0ff */
[----:B------:R-:W-:-:S04]  /*0a50*/  IMAD.X R9, RZ, RZ, UR7, P0 ;  /* 0x00000007ff097e24 */ /* 0x000fc800080e06ff */
[----:B------:R-:W-:Y:S02]  /*0a60*/  IMAD.X R11, RZ, RZ, UR5, P1 ;  /* 0x00000005ff0b7e24 */ /* 0x000fe400088e06ff */
[----:B------:R-:W-:Y:S01]  /*0a70*/  VIADD R14, R2, 0x2 ;  /* 0x00000002020e7836 */ /* 0x000fe20000000000 */
[----:B--2---:R0:W-:Y:S04]  /*0a80*/  STG.E.U8 desc[UR10][R8.64], R5 ;  /* 0x0000000508007986 */ /* 0x0041e8000c10110a */
[----:B------:R-:W2:Y:S01]  /*0a90*/  LDG.E.U8 R17, desc[UR10][R10.64] ;  /* 0x0000000a0a117981 */ /* 0x000ea2000c1e1100 */
[----:B------:R-:W-:Y:S02]  /*0aa0*/  IADD3 R14, P1, R14, UR4, RZ ;  /* 0x000000040e0e7c10 */ /* 0x000fe4000ff3e0ff */
        /* <DEDUP_REMOVED lines=8> */
[----:B------:R-:W-:-:S04]  /*0b30*/  IMAD.X R7, RZ, RZ, UR7, P0 ;  /* 0x00000007ff077e24 */ /* 0x000fc800080e06ff */
[----:B------:R-:W-:Y:S01]  /*0b40*/  IMAD.X R9, RZ, RZ, UR5, P1 ;  /* 0x00000005ff097e24 */ /* 0x000fe200088e06ff */
[----:B------:R-:W-:Y:S01]  /*0b50*/  IADD3 R10, P0, R16, UR6, RZ ;  /* 0x00000006100a7c10 */ /* 0x000fe2000ff1e0ff */
[----:B--2---:R1:W-:Y:S04]  /*0b60*/  STG.E.U8 desc[UR10][R6.64], R15 ;  /* 0x0000000f06007986 */ /* 0x0043e8000c10110a */
[----:B------:R-:W2:Y:S01]  /*0b70*/  LDG.E.U8 R9, desc[UR10][R8.64] ;  /* 0x0000000a08097981 */ /* 0x000ea2000c1e1100 */
[----:B------:R-:W-:Y:S01]  /*0b80*/  IMAD.X R11, RZ, RZ, UR7, P0 ;  /* 0x00000007ff0b7e24 */ /* 0x000fe200080e06ff */
[----:B------:R-:W-:Y:S01]  /*0b90*/  IADD3 R2, R2, 0x4, RZ ;  /* 0x0000000402027810 */ /* 0x000fe20007ffe0ff */
[C---:B------:R-:W-:Y:S02]  /*0ba0*/  IMAD R0, R3.reuse, 0x4, R0 ;  /* 0x0000000403007824 */ /* 0x040fe400078e0200 */
[C---:B------:R-:W-:Y:S01]  /*0bb0*/  IMAD R4, R3.reuse, 0x4, R4 ;  /* 0x0000000403047824 */ /* 0x040fe200078e0204 */
[----:B------:R-:W-:Y:S01]  /*0bc0*/  ISETP.GE.U32.AND P0, PT, R2, UR8, PT ;  /* 0x0000000802007c0c */ /* 0x000fe2000bf06070 */
[----:B------:R-:W-:-:S02]  /*0bd0*/  IMAD R16, R3, 0x4, R16 ;  /* 0x0000000403107824 */ /* 0x000fc400078e0210 */
[----:B------:R-:W-:Y:S01]  /*0be0*/  IMAD R18, R3, 0x4, R18 ;  /* 0x0000000403127824 */ /* 0x000fe200078e0212 */
[----:B--2---:R1:W-:Y:S09]  /*0bf0*/  STG.E.U8 desc[UR10][R10.64], R9 ;  /* 0x000000090a007986 */ /* 0x0043f2000c10110a */
[----:B------:R-:W-:Y:S05]  /*0c00*/  @!P0 BRA `(.L_x_486) ;  /* 0xfffffffc00788947 */ /* 0x000fea000383ffff */
[----:B------:R-:W-:Y:S05]  /*0c10*/  EXIT ;  /* 0x000000000000794d */ /* 0x000fea0003800000 */
.L_x_487:
        /* <DEDUP_REMOVED lines=14> */
.L_x_1078:


//--------------------- .text._ZN2at6native40_GLOBAL__N__2351210d_8_Shape_cu_49f7391c30CatArrayBatchedCopy_vectorizedINS1_10OpaqueTypeILj1EEEjLi1ELi64ELi64ELi16ELi16EEEvPcNS1_25CatArrInputTensorMetadataIT_T0_XT2_EXT3_EEENS1_16TensorSizeStrideIS8_Lj4EEEiS8_ --------------------------
	.section	.text._ZN2at6native40_GLOBAL__N__2351210d_8_Shape_cu_49f7391c30CatArrayBatchedCopy_vectorizedINS1_10OpaqueTypeILj1EEEjLi1ELi64ELi64ELi16ELi16EEEvPcNS1_25CatArrInputTensorMetadataIT_T0_XT2_EXT3_EEENS1_16TensorSizeStrideIS8_Lj4EEEiS8_,"ax",@progbits
	.align	128
.text._ZN2at6native40_GLOBAL__N__2351210d_8_Shape_cu_49f7391c30CatArrayBatchedCopy_vectorizedINS1_10OpaqueTypeILj1EEEjLi1ELi64ELi64ELi16ELi16EEEvPcNS1_25CatArrInputTensorMetadataIT_T0_XT2_EXT3_EEENS1_16TensorSizeStrideIS8_Lj4EEEiS8_:
        .type           _ZN2at6native40_GLOBAL__N__2351210d_8_Shape_cu_49f7391c30CatArrayBatchedCopy_vectorizedINS1_10OpaqueTypeILj1EEEjLi1ELi64ELi64ELi16ELi16EEEvPcNS1_25CatArrInputTensorMetadataIT_T0_XT2_EXT3_EEENS1_16TensorSizeStrideIS8_Lj4EEEiS8_,@function
        .size           _ZN2at6native40_GLOBAL__N__2351210d_8_Shape_cu_49f7391c30CatArrayBatchedCopy_vectorizedINS1_10OpaqueTypeILj1EEEjLi1ELi64ELi64ELi16ELi16EEEvPcNS1_25CatArrInputTensorMetadataIT_T0_XT2_EXT3_EEENS1_16TensorSizeStrideIS8_Lj4EEEiS8_,(.L_x_1079 - _ZN2at6native40_GLOBAL__N__2351210d_8_Shape_cu_49f7391c30CatArrayBatchedCopy_vectorizedINS1_10OpaqueTypeILj1EEEjLi1ELi64ELi64ELi16ELi16EEEvPcNS1_25CatArrInputTensorMetadataIT_T0_XT2_EXT3_EEENS1_16TensorSizeStrideIS8_Lj4EEEiS8_)
        .other          _ZN2at6native40_GLOBAL__N__2351210d_8_Shape_cu_49f7391c30CatArrayBatchedCopy_vectorizedINS1_10OpaqueTypeILj1EEEjLi1ELi64ELi64ELi16ELi16EEEvPcNS1_25CatArrInputTensorMetadataIT_T0_XT2_EXT3_EEENS1_16TensorSizeStrideIS8_Lj4EEEiS8_,@"STO_CUDA_ENTRY STV_DEFAULT"
_ZN2at6native40_GLOBAL__N__2351210d_8_Shape_cu_49f7391c30CatArrayBatchedCopy_vectorizedINS1_10OpaqueTypeILj1EEEjLi1ELi64ELi64ELi16ELi16EEEvPcNS1_25CatArrInputTensorMetadataIT_T0_XT2_EXT3_EEENS1_16TensorSizeStrideIS8_Lj4EEEiS8_:
        /* <DEDUP_REMOVED lines=12> */
[----:B------:R-:W0:Y:S01]  /*00c0*/  LDC R4, c[0x0][R4+0x410] ;  /* 0x0001040004047b82 */ /* 0x000e220000000800 */
[----:B------:R-:W-:Y:S01]  /*00d0*/  IMAD.SHL.U32 R2, R5, 0x8, RZ ;  /* 0x0000000805027824 */ /* 0x000fe200078e00ff */
[----:B------:R-:W-:Y:S01]  /*00e0*/  ULDC UR6, c[0x0][0xf7c] ;  /* 0x0003df0000067ab9 */ /* 0x000fe20000000800 */
[----:B------:R-:W-:Y:S01]  /*00f0*/  HFMA2.MMA R9, -RZ, RZ, 0, 0 ;  /* 0x00000000ff097435 */ /* 0x000fe200000001ff */
[----:B------:R-:W-:Y:S01]  /*0100*/  ULDC UR5, c[0x0][0xc] ;  /* 0x0000030000057ab9 */ /* 0x000fe20000000800 */
[----:B------:R-:W-:Y:S01]  /*0110*/  ULDC.64 UR8, c[0x0][0x210] ;  /* 0x0000840000087ab9 */ /* 0x000fe20000000a00 */
[----:B------:R-:W-:Y:S02]  /*0120*/  UIMAD UR4, UR4, UR5, URZ ;  /* 0x00000005040472a4 */ /* 0x000fe4000f8e023f */
[----:B------:R-:W1:Y:S01]  /*0130*/  LDC.64 R2, c[0x0][R2+0x218] ;  /* 0x0000860002027b82 */ /* 0x000e620000000a00 */
[----:B------:R-:W-:Y:S01]  /*0140*/  ULDC UR5, c[0x0][0xf68] ;  /* 0x0003da0000057ab9 */ /* 0x000fe20000000800 */
[----:B0-----:R-:W-:Y:S01]  /*0150*/  IMAD R8, R4, UR6, RZ ;  /* 0x0000000604087c24 */ /* 0x001fe2000f8e02ff */
[----:B------:R-:W-:-:S04]  /*0160*/  ULDC.64 UR6, c[0x0][0x208] ;  /* 0x0000820000067ab9 */ /* 0x000fc80000000a00 */
[----:B------:R-:W-:-:S07]  /*0170*/  LOP3.LUT R8, R8, 0xfffffff0, RZ, 0xc0, !PT ;  /* 0xfffffff008087812 */ /* 0x000fce00078ec0ff */
.L_x_488:
[----:B01----:R-:W-:-:S06]  /*0180*/  IMAD.WIDE.U32 R4, R0, 0x10, R2 ;  /* 0x0000001000047825 */ /* 0x003fcc00078e0002 */
[----:B------:R-:W2:Y:S01]  /*0190*/  LDG.E.128 R4, desc[UR6][R4.64] ;  /* 0x0000000604047981 */ /* 0x000ea2000c1e1d00 */
[C---:B------:R-:W-:Y:S02]  /*01a0*/  IMAD R11, R0.reuse, UR5, RZ ;  /* 0x00000005000b7c24 */ /* 0x040fe4000f8e02ff */
[----:B------:R-:W-:Y:S02]  /*01b0*/  VIADD R0, R0, UR4 ;  /* 0x0000000400007c36 */ /* 0x000fe40008000000 */
[----:B------:R-:W-:-:S03]  /*01c0*/  IMAD.WIDE.U32 R10, R11, 0x10, R8 ;  /* 0x000000100b0a7825 */ /* 0x000fc600078e0008 */
[----:B------:R-:W-:-:S04]  /*01d0*/  IADD3 R10, P0, R10, UR8, RZ ;  /* 0x000000080a0a7c10 */ /* 0x000fc8000ff1e0ff */
[----:B------:R-:W-:Y:S02]  /*01e0*/  IADD3.X R11, R11, UR9, RZ, P0, !PT ;  /* 0x000000090b0b7c10 */ /* 0x000fe400087fe4ff */
[----:B------:R-:W-:-:S03]  /*01f0*/  ISETP.GE.U32.AND P0, PT, R0, R13, PT ;  /* 0x0000000d0000720c */ /* 0x000fc60003f06070 */
[----:B--2---:R0:W-:Y:S10]  /*0200*/  STG.E.128 desc[UR6][R10.64], R4 ;  /* 0x000000040a007986 */ /* 0x0041f4000c101d06 */
[----:B------:R-:W-:Y:S05]  /*0210*/  @!P0 BRA `(.L_x_488) ;  /* 0xfffffffc00d88947 */ /* 0x000fea000383ffff */
[----:B------:R-:W-:Y:S05]  /*0220*/  EXIT ;  /* 0x000000000000794d */ /* 0x000fea0003800000 */
.L_x_489:
        /* <DEDUP_REMOVED lines=13> */
.L_x_1079:


//--------------------- .text._ZN2at6native40_GLOBAL__N__2351210d_8_Shape_cu_49f7391c19CatArrayBatchedCopyINS1_10OpaqueTypeILj16EEEjLi4ELi128ELi1EEEvPT_NS1_25CatArrInputTensorMetadataIS5_T0_XT2_EXT3_EEENS1_16TensorSizeStrideIS8_Lj4EEEiS8_ --------------------------
	.section	.text._ZN2at6native40_GLOBAL__N__2351210d_8_Shape_cu_49f7391c19CatArrayBatchedCopyINS1_10OpaqueTypeILj16EEEjLi4ELi128ELi1EEEvPT_NS1_25CatArrInputTensorMetadataIS5_T0_XT2_EXT3_EEENS1_16TensorSizeStrideIS8_Lj4EEEiS8_,"ax",@progbits
	.align	128
.text._ZN2at6native40_GLOBAL__N__2351210d_8_Shape_cu_49f7391c19CatArrayBatchedCopyINS1_10OpaqueTypeILj16EEEjLi4ELi128ELi1EEEvPT_NS1_25CatArrInputTensorMetadataIS5_T0_XT2_EXT3_EEENS1_16TensorSizeStrideIS8_Lj4EEEiS8_:
        .type           _ZN2at6native40_GLOBAL__N__2351210d_8_Shape_cu_49f7391c19CatArrayBatchedCopyINS1_10OpaqueTypeILj16EEEjLi4ELi128ELi1EEEvPT_NS1_25CatArrInputTensorMetadataIS5_T0_XT2_EXT3_EEENS1_16TensorSizeStrideIS8_Lj4EEEiS8_,@function
        .size           _ZN2at6native40_GLOBAL__N__2351210d_8_Shape_cu_49f7391c19CatArrayBatchedCopyINS1_10OpaqueTypeILj16EEEjLi4ELi128ELi1EEEvPT_NS1_25CatArrInputTensorMetadataIS5_T0_XT2_EXT3_EEENS1_16TensorSizeStrideIS8_Lj4EEEiS8_,(.L_x_1080 - _ZN2at6native40_GLOBAL__N__2351210d_8_Shape_cu_49f7391c19CatArrayBatchedCopyINS1_10OpaqueTypeILj16EEEjLi4ELi128ELi1EEEvPT_NS1_25CatArrInputTensorMetadataIS5_T0_XT2_EXT3_EEENS1_16TensorSizeStrideIS8_Lj4EEEiS8_)
        .other          _ZN2at6native40_GLOBAL__N__2351210d_8_Shape_cu_49f7391c19CatArrayBatchedCopyINS1_10OpaqueTypeILj16EEEjLi4ELi128ELi1EEEvPT_NS1_25CatArrInputTensorMetadataIS5_T0_XT2_EXT3_EEENS1_16TensorSizeStrideIS8_Lj4EEEiS8_,@"STO_CUDA_ENTRY STV_DEFAULT"
_ZN2at6native40_GLOBAL__N__2351210d_8_Shape_cu_49f7391c19CatArrayBatchedCopyINS1_10OpaqueTypeILj16EEEjLi4ELi128ELi1EEEvPT_NS1_25CatArrInputTensorMetadataIS5_T0_XT2_EXT3_EEENS1_16TensorSizeStrideIS8_Lj4EEEiS8_:
        /* <DEDUP_REMOVED lines=11> */
[----:B------:R-:W-:Y:S01]  /*00b0*/  USHF.L.U32 UR11, UR5, 0x3, URZ ;  /* 0x00000003050b7899 */ /* 0x000fe2000800063f */
[----:B------:R-:W-:Y:S02]  /*00c0*/  ULDC UR16, c[0x0][0xcd8] ;  /* 0x0003360000107ab9 */ /* 0x000fe40000000800 */
[----:B------:R-:W-:Y:S01]  /*00d0*/  ULDC.U8 UR5, c[0x0][UR5+0xc18] ;  /* 0x0003060005057abb */ /* 0x000fe20008000000 */
[----:B------:R-:W-:Y:S01]  /*00e0*/  UISETP.NE.AND UP0, UPT, UR16, 0x3, UPT ;  /* 0x000000031000788c */ /* 0x000fe2000bf05270 */
[----:B------:R-:W-:Y:S01]  /*00f0*/  ISETP.NE.AND P0, PT, RZ, UR5, PT ;  /* 0x00000005ff007c0c */ /* 0x000fe2000bf05270 */
[----:B------:R-:W-:Y:S01]  /*0100*/  UISETP.NE.AND UP1, UPT, UR16, 0x2, UPT ;  /* 0x000000021000788c */ /* 0x000fe2000bf25270 */
[----:B------:R-:W-:Y:S01]  /*0110*/  ULDC UR6, c[0x0][0xc] ;  /* 0x0000030000067ab9 */ /* 0x000fe20000000800 */
[----:B------:R-:W-:Y:S01]  /*0120*/  UISETP.NE.AND UP2, UPT, UR16, 0x1, UPT ;  /* 0x000000011000788c */ /* 0x000fe2000bf45270 */
[----:B------:R-:W-:Y:S01]  /*0130*/  ULDC UR15, c[0x0][UR4+0x810] ;  /* 0x00020400040f7abb */ /* 0x000fe20008000800 */
[----:B------:R-:W-:Y:S01]  /*0140*/  ULDC.64 UR12, c[0x0][0xcc0] ;  /* 0x00033000000c7ab9 */ /* 0x000fe20000000a00 */
[----:B------:R-:W-:Y:S01]  /*0150*/  ULDC UR10, c[0x0][0xcbc] ;  /* 0x00032f00000a7ab9 */ /* 0x000fe20000000800 */
[----:B------:R-:W-:-:S02]  /*0160*/  UIMAD UR7, UR7, UR6, URZ ;  /* 0x00000006070772a4 */ /* 0x000fc4000f8e023f */
[----:B------:R-:W-:Y:S01]  /*0170*/  USEL UR8, UR15, UR13, !UP0 ;  /* 0x0000000d0f087287 */ /* 0x000fe2000c000000 */
[----:B------:R-:W-:Y:S01]  /*0180*/  ULDC UR6, c[0x0][UR4+0x610] ;  /* 0x0001840004067abb */ /* 0x000fe20008000800 */
[----:B------:R-:W-:Y:S02]  /*0190*/  USEL UR9, UR15, UR12, !UP1 ;  /* 0x0000000c0f097287 */ /* 0x000fe4000c800000 */
[----:B------:R-:W-:Y:S01]  /*01a0*/  USEL UR10, UR15, UR10, !UP2 ;  /* 0x0000000a0f0a7287 */ /* 0x000fe2000d000000 */
[----:B------:R-:W-:Y:S01]  /*01b0*/  ULDC.64 UR16, c[0x0][0x208] ;  /* 0x0000820000107ab9 */ /* 0x000fe20000000a00 */
[----:B------:R-:W-:Y:S01]  /*01c0*/  ULDC.64 UR4, c[0x0][UR11+0x218] ;  /* 0x000086000b047abb */ /* 0x000fe20008000a00 */
[----:B------:R-:W-:Y:S09]  /*01d0*/  @!P0 BRA `(.L_x_490) ;  /* 0x0000000400508947 */ /* 0x000ff20003800000 */
        /* <DEDUP_REMOVED lines=35> */
.L_x_492:
        /* <DEDUP_REMOVED lines=48> */
.L_x_491:
[----:B------:R-:W-:Y:S05]  /*0710*/  EXIT ;  /* 0x000000000000794d */ /* 0x000fea0003800000 */
.L_x_490:
        /* <DEDUP_REMOVED lines=71> */
.L_x_494:
        /* <DEDUP_REMOVED lines=85> */
.L_x_493:
[----:B------:R-:W-:Y:S05]  /*10e0*/  EXIT ;  /* 0x000000000000794d */ /* 0x000fea0003800000 */
.L_x_495:
        /* <DEDUP_REMOVED lines=9> */
.L_x_1080:


//--------------------- .text._ZN2at6native40_GLOBAL__N__2351210d_8_Shape_cu_49f7391c26CatArrayBatchedCopy_contigINS1_10OpaqueTypeILj16EEEjLi4ELi128ELi1EEEvPT_NS1_25CatArrInputTensorMetadataIS5_T0_XT2_EXT3_EEENS1_16TensorSizeStrideIS8_Lj4EEEiS8_ --------------------------
	.section	.text._ZN2at6native40_GLOBAL__N__2351210d_8_Shape_cu_49f7391c26CatArrayBatchedCopy_contigINS1_10OpaqueTypeILj16EEEjLi4ELi128ELi1EEEvPT_NS1_25CatArrInputTensorMetadataIS5_T0_XT2_EXT3_EEENS1_16TensorSizeStrideIS8_Lj4EEEiS8_,"ax",@progbits
	.align	128
.text._ZN2at6native40_GLOBAL__N__2351210d_8_Shape_cu_49f7391c26CatArrayBatchedCopy_contigINS1_10OpaqueTypeILj16EEEjLi4ELi128ELi1EEEvPT_NS1_25CatArrInputTensorMetadataIS5_T0_XT2_EXT3_EEENS1_16TensorSizeStrideIS8_Lj4EEEiS8_:
        .type           _ZN2at6native40_GLOBAL__N__2351210d_8_Shape_cu_49f7391c26CatArrayBatchedCopy_contigINS1_10OpaqueTypeILj16EEEjLi4ELi128ELi1EEEvPT_NS1_25CatArrInputTensorMetadataIS5_T0_XT2_EXT3_EEENS1_16TensorSizeStrideIS8_Lj4EEEiS8_,@function
        .size           _ZN2at6native40_GLOBAL__N__2351210d_8_Shape_cu_49f7391c26CatArrayBatchedCopy_contigINS1_10OpaqueTypeILj16EEEjLi4ELi128ELi1EEEvPT_NS1_25CatArrInputTensorMetadataIS5_T0_XT2_EXT3_EEENS1_16TensorSizeStrideIS8_Lj4EEEiS8_,(.L_x_1081 - _ZN2at6native40_GLOBAL__N__2351210d_8_Shape_cu_49f7391c26CatArrayBatchedCopy_contigINS1_10OpaqueTypeILj16EEEjLi4ELi128ELi1EEEvPT_NS1_25CatArrInputTensorMetadataIS5_T0_XT2_EXT3_EEENS1_16TensorSizeStrideIS8_Lj4EEEiS8_)
        .other          _ZN2at6native40_GLOBAL__N__2351210d_8_Shape_cu_49f7391c26CatArrayBatchedCopy_contigINS1_10OpaqueTypeILj16EEEjLi4ELi128ELi1EEEvPT_NS1_25CatArrInputTensorMetadataIS5_T0_XT2_EXT3_EEENS1_16TensorSizeStrideIS8_Lj4EEEiS8_,@"STO_CUDA_ENTRY STV_DEFAULT"
_ZN2at6native40_GLOBAL__N__2351210d_8_Shape_cu_49f7391c26CatArrayBatchedCopy_contigINS1_10OpaqueTypeILj16EEEjLi4ELi128ELi1EEEvPT_NS1_25CatArrInputTensorMetadataIS5_T0_XT2_EXT3_EEENS1_16TensorSizeStrideIS8_Lj4EEEiS8_:
        /* <DEDUP_REMOVED lines=60> */
.L_x_496:
        /* <DEDUP_REMOVED lines=46> */
.L_x_497:
        /* <DEDUP_REMOVED lines=14> */
.L_x_1081:


//--------------------- .text._ZN2at6native40_GLOBAL__N__2351210d_8_Shape_cu_49f7391c35CatArrayBatchedCopy_alignedK_contigINS1_10OpaqueTypeILj16EEEjLi4ELi128ELi1ELi8EEEvPT_NS1_25CatArrInputTensorMetadataIS5_T0_XT2_EXT3_EEENS1_16TensorSizeStrideIS8_Lj4EEEiS8_ --------------------------
	.section	.text._ZN2at6native40_GLOBAL__N__2351210d_8_Shape_cu_49f7391c35CatArrayBatchedCopy_alignedK_contigINS1_10OpaqueTypeILj16EEEjLi4ELi128ELi1ELi8EEEvPT_NS1_25CatArrInputTensorMetadataIS5_T0_XT2_EXT3_EEENS1_16TensorSizeStrideIS8_Lj4EEEiS8_,"ax",@progbits
	.align	128
.text._ZN2at6native40_GLOBAL__N__2351210d_8_Shape_cu_49f7391c35CatArrayBatchedCopy_alignedK_contigINS1_10OpaqueTypeILj16EEEjLi4ELi128ELi1ELi8EEEvPT_NS1_25CatArrInputTensorMetadataIS5_T0_XT2_EXT3_EEENS1_16TensorSizeStrideIS8_Lj4EEEiS8_:
        .type           _ZN2at6native40_GLOBAL__N__2351210d_8_Shape_cu_49f7391c35CatArrayBatchedCopy_alignedK_contigINS1_10OpaqueTypeILj16EEEjLi4ELi128ELi1ELi8EEEvPT_NS1_25CatArrInputTensorMetadataIS5_T0_XT2_EXT3_EEENS1_16TensorSizeStrideIS8_Lj4EEEiS8_,@function
        .size           _ZN2at6native40_GLOBAL__N__2351210d_8_Shape_cu_49f7391c35CatArrayBatchedCopy_alignedK_contigINS1_10OpaqueTypeILj16EEEjLi4ELi128ELi1ELi8EEEvPT_NS1_25CatArrInputTensorMetadataIS5_T0_XT2_EXT3_EEENS1_16TensorSizeStrideIS8_Lj4EEEiS8_,(.L_x_1082 - _ZN2at6native40_GLOBAL__N__2351210d_8_Shape_cu_49f7391c35CatArrayBatchedCopy_alignedK_contigINS1_10OpaqueTypeILj16EEEjLi4ELi128ELi1ELi8EEEvPT_NS1_25CatArrInputTensorMetadataIS5_T0_XT2_EXT3_EEENS1_16TensorSizeStrideIS8_Lj4EEEiS8_)
        .other          _ZN2at6native40_GLOBAL__N__2351210d_8_Shape_cu_49f7391c35CatArrayBatchedCopy_alignedK_contigINS1_10OpaqueTypeILj16EEEjLi4ELi128ELi1ELi8EEEvPT_NS1_25CatArrInputTensorMetadataIS5_T0_XT2_EXT3_EEENS1_16TensorSizeStrideIS8_Lj4EEEiS8_,@"STO_CUDA_ENTRY STV_DEFAULT"
_ZN2at6native40_GLOBAL__N__2351210d_8_Shape_cu_49f7391c35CatArrayBatchedCopy_alignedK_contigINS1_10OpaqueTypeILj16EEEjLi4ELi128ELi1ELi8EEEvPT_NS1_25CatArrInputTensorMetadataIS5_T0_XT2_EXT3_EEENS1_16TensorSizeStrideIS8_Lj4EEEiS8_:
        /* <DEDUP_REMOVED lines=64> */
.L_x_500:
        /* <DEDUP_REMOVED lines=47> */
.L_x_499:
[----:B------:R-:W-:Y:S05]  /*06f0*/  BSYNC B0 ;  /* 0x0000000000007941 */ /* 0x000fea0003800000 */
.L_x_498:
        /* <DEDUP_REMOVED lines=50> */
.L_x_503:
        /* <DEDUP_REMOVED lines=47> */
.L_x_502:
[----:B------:R-:W-:Y:S05]  /*0d10*/  BSYNC B0 ;  /* 0x0000000000007941 */ /* 0x000fea0003800000 */
.L_x_501:
        /* <DEDUP_REMOVED lines=46> */
.L_x_504:
        /* <DEDUP_REMOVED lines=175> */
.L_x_505:
        /* <DEDUP_REMOVED lines=9> */
.L_x_1082:


//--------------------- .text._ZN2at6native40_GLOBAL__N__2351210d_8_Shape_cu_49f7391c35CatArrayBatchedCopy_alignedK_contigINS1_10OpaqueTypeILj16EEEjLi4ELi128ELi1ELi16EEEvPT_NS1_25CatArrInputTensorMetadataIS5_T0_XT2_EXT3_EEENS1_16TensorSizeStrideIS8_Lj4EEEiS8_ --------------------------
	.section	.text._ZN2at6native40_GLOBAL__N__2351210d_8_Shape_cu_49f7391c35CatArrayBatchedCopy_alignedK_contigINS1_10OpaqueTypeILj16EEEjLi4ELi128ELi1ELi16EEEvPT_NS1_25CatArrInputTensorMetadataIS5_T0_XT2_EXT3_EEENS1_16TensorSizeStrideIS8_Lj4EEEiS8_,"ax",@progbits
	.align	128
.text._ZN2at6native40_GLOBAL__N__2351210d_8_Shape_cu_49f7391c35CatArrayBatchedCopy_alignedK_contigINS1_10OpaqueTypeILj16EEEjLi4ELi128ELi1ELi16EEEvPT_NS1_25CatArrInputTensorMetadataIS5_T0_XT2_EXT3_EEENS1_16TensorSizeStrideIS8_Lj4EEEiS8_:
        .type           _ZN2at6native40_GLOBAL__N__2351210d_8_Shape_cu_49f7391c35CatArrayBatchedCopy_alignedK_contigINS1_10OpaqueTypeILj16EEEjLi4ELi128ELi1ELi16EEEvPT_NS1_25CatArrInputTensorMetadataIS5_T0_XT2_EXT3_EEENS1_16TensorSizeStrideIS8_Lj4EEEiS8_,@function
        .size           _ZN2at6native40_GLOBAL__N__2351210d_8_Shape_cu_49f7391c35CatArrayBatchedCopy_alignedK_contigINS1_10OpaqueTypeILj16EEEjLi4ELi128ELi1ELi16EEEvPT_NS1_25CatArrInputTensorMetadataIS5_T0_XT2_EXT3_EEENS1_16TensorSizeStrideIS8_Lj4EEEiS8_,(.L_x_1083 - _ZN2at6native40_GLOBAL__N__2351210d_8_Shape_cu_49f7391c35CatArrayBatchedCopy_alignedK_contigINS1_10OpaqueTypeILj16EEEjLi4ELi128ELi1ELi16EEEvPT_NS1_25CatArrInputTensorMetadataIS5_T0_XT2_EXT3_EEENS1_16TensorSizeStrideIS8_Lj4EEEiS8_)
        .other          _ZN2at6native40_GLOBAL__N__2351210d_8_Shape_cu_49f7391c35CatArrayBatchedCopy_alignedK_contigINS1_10OpaqueTypeILj16EEEjLi4ELi128ELi1ELi16EEEvPT_NS1_25CatArrInputTensorMetadataIS5_T0_XT2_EXT3_EEENS1_16TensorSizeStrideIS8_Lj4EEEiS8_,@"STO_CUDA_ENTRY STV_DEFAULT"
_ZN2at6native40_GLOBAL__N__2351210d_8_Shape_cu_49f7391c35CatArrayBatchedCopy_alignedK_contigINS1_10OpaqueTypeILj16EEEjLi4ELi128ELi1ELi16EEEvPT_NS1_25CatArrInputTensorMetadataIS5_T0_XT2_EXT3_EEENS1_16TensorSizeStrideIS8_Lj4EEEiS8_:
        /* <DEDUP_REMOVED lines=64> */
.L_x_508:
        /* <DEDUP_REMOVED lines=47> */
.L_x_507:
[----:B------:R-:W-:Y:S05]  /*06f0*/  BSYNC B0 ;  /* 0x0000000000007941 */ /* 0x000fea0003800000 */
.L_x_506:
        /* <DEDUP_REMOVED lines=50> */
.L_x_511:
        /* <DEDUP_REMOVED lines=47> */
.L_x_510:
[----:B------:R-:W-:Y:S05]  /*0d10*/  BSYNC B0 ;  /* 0x0000000000007941 */ /* 0x000fea0003800000 */
.L_x_509:
        /* <DEDUP_REMOVED lines=46> */
.L_x_512:
        /* <DEDUP_REMOVED lines=175> */
.L_x_513:
        /* <DEDUP_REMOVED lines=9> */
.L_x_1083:


//--------------------- .text._ZN2at6native40_GLOBAL__N__2351210d_8_Shape_cu_49f7391c30CatArrayBatchedCopy_vectorizedINS1_10OpaqueTypeILj16EEEjLi4ELi128ELi1ELi16ELi1EEEvPcNS1_25CatArrInputTensorMetadataIT_T0_XT2_EXT3_EEENS1_16TensorSizeStrideIS8_Lj4EEEiS8_ --------------------------
	.section	.text._ZN2at6native40_GLOBAL__N__2351210d_8_Shape_cu_49f7391c30CatArrayBatchedCopy_vectorizedINS1_10OpaqueTypeILj16EEEjLi4ELi128ELi1ELi16ELi1EEEvPcNS1_25CatArrInputTensorMetadataIT_T0_XT2_EXT3_EEENS1_16TensorSizeStrideIS8_Lj4EEEiS8_,"ax",@progbits
	.align	128
.text._ZN2at6native40_GLOBAL__N__2351210d_8_Shape_cu_49f7391c30CatArrayBatchedCopy_vectorizedINS1_10OpaqueTypeILj16EEEjLi4ELi128ELi1ELi16ELi1EEEvPcNS1_25CatArrInputTensorMetadataIT_T0_XT2_EXT3_EEENS1_16TensorSizeStrideIS8_Lj4EEEiS8_:
        .type           _ZN2at6native40_GLOBAL__N__2351210d_8_Shape_cu_49f7391c30CatArrayBatchedCopy_vectorizedINS1_10OpaqueTypeILj16EEEjLi4ELi128ELi1ELi16ELi1EEEvPcNS1_25CatArrInputTensorMetadataIT_T0_XT2_EXT3_EEENS1_16TensorSizeStrideIS8_Lj4EEEiS8_,@function
        .size           _ZN2at6native40_GLOBAL__N__2351210d_8_Shape_cu_49f7391c30CatArrayBatchedCopy_vectorizedINS1_10OpaqueTypeILj16EEEjLi4ELi128ELi1ELi16ELi1EEEvPcNS1_25CatArrInputTensorMetadataIT_T0_XT2_EXT3_EEENS1_16TensorSizeStrideIS8_Lj4EEEiS8_,(.L_x_1084 - _ZN2at6native40_GLOBAL__N__2351210d_8_Shape_cu_49f7391c30CatArrayBatchedCopy_vectorizedINS1_10OpaqueTypeILj16EEEjLi4ELi128ELi1ELi16ELi1EEEvPcNS1_25CatArrInputTensorMetadataIT_T0_XT2_EXT3_EEENS1_16TensorSizeStrideIS8_Lj4EEEiS8_)
        .other          _ZN2at6native40_GLOBAL__N__2351210d_8_Shape_cu_49f7391c30CatArrayBatchedCopy_vectorizedINS1_10OpaqueTypeILj16EEEjLi4ELi128ELi1ELi16ELi1EEEvPcNS1_25CatArrInputTensorMetadataIT_T0_XT2_EXT3_EEENS1_16TensorSizeStrideIS8_Lj4EEEiS8_,@"STO_CUDA_ENTRY STV_DEFAULT"
_ZN2at6native40_GLOBAL__N__2351210d_8_Shape_cu_49f7391c30CatArrayBatchedCopy_vectorizedINS1_10OpaqueTypeILj16EEEjLi4ELi128ELi1ELi16ELi1EEEvPcNS1_25CatArrInputTensorMetadataIT_T0_XT2_EXT3_EEENS1_16TensorSizeStrideIS8_Lj4EEEiS8_:
        /* <DEDUP_REMOVED lines=61> */
.L_x_514:
        /* <DEDUP_REMOVED lines=48> */
.L_x_515:
        /* <DEDUP_REMOVED lines=11> */
.L_x_1084:


//--------------------- .text._ZN2at6native40_GLOBAL__N__2351210d_8_Shape_cu_49f7391c19CatArrayBatchedCopyINS1_10OpaqueTypeILj16EEEjLi3ELi128ELi1EEEvPT_NS1_25CatArrInputTensorMetadataIS5_T0_XT2_EXT3_EEENS1_16TensorSizeStrideIS8_Lj4EEEiS8_ --------------------------
	.section	.text._ZN2at6native40_GLOBAL__N__2351210d_8_Shape_cu_49f7391c19CatArrayBatchedCopyINS1_10OpaqueTypeILj16EEEjLi3ELi128ELi1EEEvPT_NS1_25CatArrInputTensorMetadataIS5_T0_XT2_EXT3_EEENS1_16TensorSizeStrideIS8_Lj4EEEiS8_,"ax",@progbits
	.align	128
.text._ZN2at6native40_GLOBAL__N__2351210d_8_Shape_cu_49f7391c19CatArrayBatchedCopyINS1_10OpaqueTypeILj16EEEjLi3ELi128ELi1EEEvPT_NS1_25CatArrInputTensorMetadataIS5_T0_XT2_EXT3_EEENS1_16TensorSizeStrideIS8_Lj4EEEiS8_:
        .type           _ZN2at6native40_GLOBAL__N__2351210d_8_Shape_cu_49f7391c19CatArrayBatchedCopyINS1_10OpaqueTypeILj16EEEjLi3ELi128ELi1EEEvPT_NS1_25CatArrInputTensorMetadataIS5_T0_XT2_EXT3_EEENS1_16TensorSizeStrideIS8_Lj4EEEiS8_,@function
        .size           _ZN2at6native40_GLOBAL__N__2351210d_8_Shape_cu_49f7391c19CatArrayBatchedCopyINS1_10OpaqueTypeILj16EEEjLi3ELi128ELi1EEEvPT_NS1_25CatArrInputTensorMetadataIS5_T0_XT2_EXT3_EEENS1_16TensorSizeStrideIS8_Lj4EEEiS8_,(.L_x_1085 - _ZN2at6native40_GLOBAL__N__2351210d_8_Shape_cu_49f7391c19CatArrayBatchedCopyINS1_10OpaqueTypeILj16EEEjLi3ELi128ELi1EEEvPT_NS1_25CatArrInputTensorMetadataIS5_T0_XT2_EXT3_EEENS1_16TensorSizeStrideIS8_Lj4EEEiS8_)
        .other          _ZN2at6native40_GLOBAL__N__2351210d_8_Shape_cu_49f7391c19CatArrayBatchedCopyINS1_10OpaqueTypeILj16EEEjLi3ELi128ELi1EEEvPT_NS1_25CatArrInputTensorMetadataIS5_T0_XT2_EXT3_EEENS1_16TensorSizeStrideIS8_Lj4EEEiS8_,@"STO_CUDA_ENTRY STV_DEFAULT"
_ZN2at6native40_GLOBAL__N__2351210d_8_Shape_cu_49f7391c19CatArrayBatchedCopyINS1_10OpaqueTypeILj16EEEjLi3ELi128ELi1EEEvPT_NS1_25CatArrInputTensorMetadataIS5_T0_XT2_EXT3_EEENS1_16TensorSizeStrideIS8_Lj4EEEiS8_:
        /* <DEDUP_REMOVED lines=20> */
[----:B------:R-:W0:Y:S01]  /*0140*/  LDC R6, c[0x0][0xcbc] ;  /* 0x00032f00ff067b82 */ /* 0x000e220000000800 */
[C---:B-1----:R-:W-:Y:S02]  /*0150*/  ISETP.NE.AND P0, PT, R0.reuse, 0x2, PT ;  /* 0x000000020000780c */ /* 0x042fe40003f05270 */
[----:B------:R-:W-:-:S05]  /*0160*/  ISETP.NE.AND P1, PT, R0, 0x1, PT ;  /* 0x000000010000780c */ /* 0x000fca0003f25270 */
[----:B------:R1:W3:Y:S08]  /*0170*/  LDC R10, c[0x0][R4+0x610] ;  /* 0x00018400040a7b82 */ /* 0x0002f00000000800 */
[----:B------:R-:W4:Y:S01]  /*0180*/  LDC.64 R2, c[0x0][R2+0x218] ;  /* 0x0000860002027b82 */ /* 0x000f220000000a00 */
[C---:B--2---:R-:W-:Y:S02]  /*0190*/  SEL R8, R11.reuse, R8, !P0 ;  /* 0x000000080b087207 */ /* 0x044fe40004000000 */
[----:B0-----:R-:W-:Y:S01]  /*01a0*/  SEL R0, R11, R6, !P1 ;  /* 0x000000060b007207 */ /* 0x001fe20004800000 */
[----:B-1----:R-:W-:Y:S06]  /*01b0*/  @!P2 BRA `(.L_x_516) ;  /* 0x0000000000e8a947 */ /* 0x002fec0003800000 */
[----:B------:R-:W0:Y:S01]  /*01c0*/  I2F.U32.RP R6, R8 ;  /* 0x0000000800067306 */ /* 0x000e220000209000 */
[----:B------:R-:W1:Y:S01]  /*01d0*/  LDC.64 R14, c[0x0][0x210] ;  /* 0x00008400ff0e7b82 */ /* 0x000e620000000a00 */
[----:B------:R-:W-:Y:S01]  /*01e0*/  IMAD.MOV R11, RZ, RZ, -R8 ;  /* 0x000000ffff0b7224 */ /* 0x000fe200078e0a08 */
[----:B------:R-:W-:Y:S01]  /*01f0*/  IADD3 R13, RZ, -R0, RZ ;  /* 0x80000000ff0d7210 */ /* 0x000fe20007ffe0ff */
[----:B------:R-:W-:Y:S01]  /*0200*/  ULDC UR5, c[0x0][0xcd0] ;  /* 0x0003340000057ab9 */ /* 0x000fe20000000800 */
[----:B------:R-:W-:Y:S01]  /*0210*/  ISETP.NE.U32.AND P0, PT, R8, RZ, PT ;  /* 0x000000ff0800720c */ /* 0x000fe20003f05070 */
[----:B------:R-:W-:Y:S01]  /*0220*/  ULDC UR10, c[0x0][0xcdc] ;  /* 0x00033700000a7ab9 */ /* 0x000fe20000000800 */
[----:B------:R-:W-:Y:S01]  /*0230*/  ISETP.NE.U32.AND P1, PT, R0, RZ, PT ;  /* 0x000000ff0000720c */ /* 0x000fe20003f25070 */
[----:B------:R-:W2:Y:S01]  /*0240*/  I2F.U32.RP R7, R0 ;  /* 0x0000000000077306 */ /* 0x000ea20000209000 */
[----:B------:R-:W-:-:S07]  /*0250*/  ULDC.64 UR8, c[0x0][0xcc8] ;  /* 0x0003320000087ab9 */ /* 0x000fce0000000a00 */
[----:B0-----:R-:W0:Y:S08]  /*0260*/  MUFU.RCP R6, R6 ;  /* 0x0000000600067308 */ /* 0x001e300000001000 */
[----:B--2---:R-:W2:Y:S01]  /*0270*/  MUFU.RCP R7, R7 ;  /* 0x0000000700077308 */ /* 0x004ea20000001000 */
[----:B0-----:R-:W-:-:S07]  /*0280*/  VIADD R16, R6, 0xffffffe ;  /* 0x0ffffffe06107836 */ /* 0x001fce0000000000 */
[----:B------:R0:W5:Y:S01]  /*0290*/  F2I.FTZ.U32.TRUNC.NTZ R17, R16 ;  /* 0x0000001000117305 */ /* 0x000162000021f000 */
[----:B--2---:R-:W-:-:S07]  /*02a0*/  IADD3 R4, R7, 0xffffffe, RZ ;  /* 0x0ffffffe07047810 */ /* 0x004fce0007ffe0ff */
[----:B------:R2:W3:Y:S01]  /*02b0*/  F2I.FTZ.U32.TRUNC.NTZ R5, R4 ;  /* 0x0000000400057305 */ /* 0x0004e2000021f000 */
[----:B0-----:R-:W-:Y:S02]  /*02c0*/  IMAD.MOV.U32 R16, RZ, RZ, RZ ;  /* 0x000000ffff107224 */ /* 0x001fe400078e00ff */
[----:B-----5:R-:W-:Y:S01]  /*02d0*/  IMAD R7, R11, R17, RZ ;  /* 0x000000110b077224 */ /* 0x020fe200078e02ff */
[----:B------:R-:W-:Y:S01]  /*02e0*/  LOP3.LUT R11, RZ, R0, RZ, 0x33, !PT ;  /* 0x00000000ff0b7212 */ /* 0x000fe200078e33ff */
[----:B--2---:R-:W-:Y:S02]  /*02f0*/  HFMA2.MMA R4, -RZ, RZ, 0, 0 ;  /* 0x00000000ff047435 */ /* 0x004fe400000001ff */
[----:B------:R-:W-:Y:S01]  /*0300*/  IMAD.HI.U32 R16, R17, R7, R16 ;  /* 0x0000000711107227 */ /* 0x000fe200078e0010 */
[----:B------:R-:W-:-:S03]  /*0310*/  LOP3.LUT R17, RZ, R8, RZ, 0x33, !PT ;  /* 0x00000008ff117212 */ /* 0x000fc600078e33ff */
[----:B---3--:R-:W-:-:S04]  /*0320*/  IMAD R13, R13, R5, RZ ;  /* 0x000000050d0d7224 */ /* 0x008fc800078e02ff */
[----:B-1----:R-:W-:-:S07]  /*0330*/  IMAD.HI.U32 R13, R5, R13, R4 ;  /* 0x0000000d050d7227 */ /* 0x002fce00078e0004 */
.L_x_517:
[----:B0---4-:R-:W-:-:S06]  /*0340*/  IMAD.WIDE.U32 R4, R9, 0x10, R2 ;  /* 0x0000001009047825 */ /* 0x011fcc00078e0002 */
        /* <DEDUP_REMOVED lines=17> */
[----:B------:R-:W-:-:S12]  /*0460*/  IMAD.MOV R21, RZ, RZ, -R19 ;  /* 0x000000ffff157224 */ /* 0x000fd800078e0a13 */
[----:B------:R-:W-:-:S04]  /*0470*/  @P3 IADD3 R18, R18, 0x1, RZ ;  /* 0x0000000112123810 */ /* 0x000fc80007ffe0ff */
[----:B------:R-:W-:Y:S01]  /*0480*/  SEL R20, R11, R18, !P1 ;  /* 0x000000120b147207 */ /* 0x000fe20004800000 */
[----:B------:R-:W-:Y:S02]  /*0490*/  IMAD R18, R8, R21, R9 ;  /* 0x0000001508127224 */ /* 0x000fe400078e0209 */
[----:B------:R-:W-:Y:S01]  /*04a0*/  VIADD R9, R9, UR4 ;  /* 0x0000000409097c36 */ /* 0x000fe20008000000 */
[----:B------:R-:W-:Y:S01]  /*04b0*/  IADD3 R21, -R20, RZ, RZ ;  /* 0x000000ff14157210 */ /* 0x000fe20007ffe1ff */
[----:B------:R-:W-:-:S03]  /*04c0*/  IMAD R18, R18, UR5, RZ ;  /* 0x0000000512127c24 */ /* 0x000fc6000f8e02ff */
[----:B------:R-:W-:Y:S01]  /*04d0*/  ISETP.GE.U32.AND P2, PT, R9, R12, PT ;  /* 0x0000000c0900720c */ /* 0x000fe20003f46070 */
        /* <DEDUP_REMOVED lines=8> */
.L_x_516:
[----:B------:R-:W0:Y:S01]  /*0560*/  LDC R18, c[0x0][0xca0] ;  /* 0x00032800ff127b82 */ /* 0x000e220000000800 */
[----:B------:R-:W1:Y:S01]  /*0570*/  I2F.U32.RP R5, R8 ;  /* 0x0000000800057306 */ /* 0x000e620000209000 */
[----:B------:R-:W-:Y:S01]  /*0580*/  LOP3.LUT R22, RZ, R0, RZ, 0x33, !PT ;  /* 0x00000000ff167212 */ /* 0x000fe200078e33ff */
[----:B------:R-:W-:Y:S01]  /*0590*/  ULDC UR10, c[0x0][0xcd0] ;  /* 0x00033400000a7ab9 */ /* 0x000fe20000000800 */
[----:B------:R-:W-:Y:S01]  /*05a0*/  ULDC UR11, c[0x0][0xcdc] ;  /* 0x00033700000b7ab9 */ /* 0x000fe20000000800 */
[----:B------:R-:W-:Y:S01]  /*05b0*/  ULDC UR5, c[0x0][0xcb0] ;  /* 0x00032c0000057ab9 */ /* 0x000fe20000000800 */
[----:B------:R-:W-:Y:S01]  /*05c0*/  ULDC.64 UR12, c[0x0][0xcc8] ;  /* 0x00033200000c7ab9 */ /* 0x000fe20000000a00 */
[----:B------:R-:W-:Y:S02]  /*05d0*/  ULDC.64 UR8, c[0x0][0xca8] ;  /* 0x00032a0000087ab9 */ /* 0x000fe40000000a00 */
[----:B------:R-:W2:Y:S08]  /*05e0*/  I2F.U32.RP R15, R0 ;  /* 0x00000000000f7306 */ /* 0x000eb00000209000 */
[----:B-1----:R-:W1:Y:S01]  /*05f0*/  MUFU.RCP R5, R5 ;  /* 0x0000000500057308 */ /* 0x002e620000001000 */
[----:B0-----:R-:W-:-:S07]  /*0600*/  SEL R18, R11, R18, !P0 ;  /* 0x000000120b127207 */ /* 0x001fce0004000000 */
[----:B--2---:R-:W0:Y:S01]  /*0610*/  MUFU.RCP R15, R15 ;  /* 0x0000000f000f7308 */ /* 0x004e220000001000 */
[----:B------:R-:W2:Y:S01]  /*0620*/  @P1 LDC R11, c[0x0][0xc9c] ;  /* 0x00032700ff0b1b82 */ /* 0x000ea20000000800 */
[----:B------:R-:W-:Y:S02]  /*0630*/  ISETP.NE.U32.AND P0, PT, R8, RZ, PT ;  /* 0x000000ff0800720c */ /* 0x000fe40003f05070 */
[----:B------:R-:W-:Y:S02]  /*0640*/  IADD3 R19, RZ, -R18, RZ ;  /* 0x80000012ff137210 */ /* 0x000fe40007ffe0ff */
[----:B------:R-:W-:Y:S02]  /*0650*/  ISETP.NE.U32.AND P1, PT, R0, RZ, PT ;  /* 0x000000ff0000720c */ /* 0x000fe40003f25070 */
[----:B------:R-:W5:Y:S01]  /*0660*/  I2F.U32.RP R13, R18 ;  /* 0x00000012000d7306 */ /* 0x000f620000209000 */
[----:B-1----:R-:W-:Y:S02]  /*0670*/  IADD3 R16, R5, 0xffffffe, RZ ;  /* 0x0ffffffe05107810 */ /* 0x002fe40007ffe0ff */
[----:B------:R-:W-:-:S02]  /*0680*/  ISETP.NE.U32.AND P2, PT, R18, RZ, PT ;  /* 0x000000ff1200720c */ /* 0x000fc40003f45070 */
[----:B------:R-:W-:-:S03]  /*0690*/  LOP3.LUT R23, RZ, R18, RZ, 0x33, !PT ;  /* 0x00000012ff177212 */ /* 0x000fc600078e33ff */
[----:B------:R1:W-:Y:S01]  /*06a0*/  F2I.FTZ.U32.TRUNC.NTZ R17, R16 ;  /* 0x0000001000117305 */ /* 0x0003e2000021f000 */
[----:B0-----:R-:W-:Y:S02]  /*06b0*/  VIADD R6, R15, 0xffffffe ;  /* 0x0ffffffe0f067836 */ /* 0x001fe40000000000 */
[----:B------:R-:W-:-:S05]  /*06c0*/  IMAD.MOV R15, RZ, RZ, -R0 ;  /* 0x000000ffff0f7224 */ /* 0x000fca00078e0a00 */
[----:B-----5:R-:W0:Y:S01]  /*06d0*/  MUFU.RCP R13, R13 ;  /* 0x0000000d000d7308 */ /* 0x020e220000001000 */
[----:B-1----:R-:W-:Y:S01]  /*06e0*/  IMAD.MOV.U32 R16, RZ, RZ, RZ ;  /* 0x000000ffff107224 */ /* 0x002fe200078e00ff */
[----:B--2---:R-:W-:-:S06]  /*06f0*/  ISETP.NE.U32.AND P3, PT, R11, RZ, PT ;  /* 0x000000ff0b00720c */ /* 0x004fcc0003f65070 */
[----:B------:R-:W1:Y:S08]  /*0700*/  I2F.U32.RP R14, R11 ;  /* 0x0000000b000e7306 */ /* 0x000e700000209000 */
[----:B------:R2:W5:Y:S01]  /*0710*/  F2I.FTZ.U32.TRUNC.NTZ R7, R6 ;  /* 0x0000000600077305 */ /* 0x000562000021f000 */
[----:B0-----:R-:W-:Y:S01]  /*0720*/  VIADD R20, R13, 0xffffffe ;  /* 0x0ffffffe0d147836 */ /* 0x001fe20000000000 */
[----:B------:R-:W-:-:S05]  /*0730*/  IADD3 R13, RZ, -R8, RZ ;  /* 0x80000008ff0d7210 */ /* 0x000fca0007ffe0ff */
[----:B------:R-:W-:Y:S01]  /*0740*/  IMAD R13, R13, R17, RZ ;  /* 0x000000110d0d7224 */ /* 0x000fe200078e02ff */
[----:B-1----:R-:W0:Y:S01]  /*0750*/  MUFU.RCP R14, R14 ;  /* 0x0000000e000e7308 */ /* 0x002e220000001000 */
[----:B--2---:R-:W-:Y:S02]  /*0760*/  MOV R6, RZ ;  /* 0x000000ff00067202 */ /* 0x004fe40000000f00 */
[----:B------:R-:W-:Y:S01]  /*0770*/  IMAD.HI.U32 R16, R17, R13, R16 ;  /* 0x0000000d11107227 */ /* 0x000fe200078e0010 */
[----:B------:R-:W-:-:S03]  /*0780*/  LOP3.LUT R17, RZ, R11, RZ, 0x33, !PT ;  /* 0x0000000bff117212 */ /* 0x000fc600078e33ff */
[----:B-----5:R-:W-:Y:S01]  /*0790*/  IMAD R13, R15, R7, RZ ;  /* 0x000000070f0d7224 */ /* 0x020fe200078e02ff */
[----:B------:R1:W2:Y:S03]  /*07a0*/  F2I.FTZ.U32.TRUNC.NTZ R21, R20 ;  /* 0x0000001400157305 */ /* 0x0002a6000021f000 */
[----:B------:R-:W-:Y:S01]  /*07b0*/  IMAD.HI.U32 R13, R7, R13, R6 ;  /* 0x0000000d070d7227 */ /* 0x000fe200078e0006 */
[----:B0-----:R-:W-:Y:S01]  /*07c0*/  IADD3 R4, R14, 0xffffffe, RZ ;  /* 0x0ffffffe0e047810 */ /* 0x001fe20007ffe0ff */
[----:B-1----:R-:W-:-:S03]  /*07d0*/  HFMA2.MMA R20, -RZ, RZ, 0, 0 ;  /* 0x00000000ff147435 */ /* 0x002fc600000001ff */
[----:B------:R-:W0:Y:S01]  /*07e0*/  F2I.FTZ.U32.TRUNC.NTZ R5, R4 ;  /* 0x0000000400057305 */ /* 0x000e22000021f000 */
[----:B--2---:R-:W-:-:S06]  /*07f0*/  IMAD R15, R19, R21, RZ ;  /* 0x00000015130f7224 */ /* 0x004fcc00078e02ff */
[----:B------:R-:W-:Y:S01]  /*0800*/  IMAD.HI.U32 R20, R21, R15, R20 ;  /* 0x0000000f15147227 */ /* 0x000fe200078e0014 */
[----:B------:R-:W-:-:S03]  /*0810*/  LOP3.LUT R21, RZ, R8, RZ, 0x33, !PT ;  /* 0x00000008ff157212 */ /* 0x000fc600078e33ff */
[----:B0-----:R-:W-:-:S04]  /*0820*/  IMAD R4, R11, R5, RZ ;  /* 0x000000050b047224 */ /* 0x001fc800078e02ff */
[----:B------:R-:W-:Y:S02]  /*0830*/  IMAD.MOV R19, RZ, RZ, -R4 ;  /* 0x000000ffff137224 */ /* 0x000fe400078e0a04 */
[----:B------:R-:W-:-:S04]  /*0840*/  IMAD.MOV.U32 R4, RZ, RZ, RZ ;  /* 0x000000ffff047224 */ /* 0x000fc800078e00ff */
[----:B------:R-:W-:-:S07]  /*0850*/  IMAD.HI.U32 R19, R5, R19, R4 ;  /* 0x0000001305137227 */ /* 0x000fce00078e0004 */
.L_x_518:
        /* <DEDUP_REMOVED lines=25> */
[----:B----4-:R-:W-:-:S06]  /*09f0*/  IMAD.WIDE.U32 R4, R5, 0x10, R2 ;  /* 0x0000001005047825 */ /* 0x010fcc00078e0002 */
        /* <DEDUP_REMOVED lines=18> */
[----:B------:R-:W-:Y:S02]  /*0b20*/  SEL R24, R22, R25, !P1 ;  /* 0x0000001916187207 */ /* 0x000fe40004800000 */
[----:B------:R-:W-:-:S03]  /*0b30*/  IADD3 R25, -R15, RZ, RZ ;  /* 0x000000ff0f197210 */ /* 0x000fc60007ffe1ff */
[----:B------:R-:W-:Y:S02]  /*0b40*/  IMAD.MOV R14, RZ, RZ, -R24 ;  /* 0x000000ffff0e7224 */ /* 0x000fe400078e0a18 */
[----:B------:R-:W-:Y:S01]  /*0b50*/  IMAD R25, R8, R25, R9 ;  /* 0x0000001908197224 */ /* 0x000fe200078e0209 */
[----:B------:R-:W-:Y:S01]  /*0b60*/  IADD3 R9, R9, UR4, RZ ;  /* 0x0000000409097c10 */ /* 0x000fe2000fffe0ff */
[----:B------:R-:W-:Y:S02]  /*0b70*/  IMAD R26, R0, R14, R15 ;  /* 0x0000000e001a7224 */ /* 0x000fe400078e020f */
[----:B------:R-:W0:Y:S01]  /*0b80*/  LDC.64 R14, c[0x0][0x210] ;  /* 0x00008400ff0e7b82 */ /* 0x000e220000000a00 */
[----:B------:R-:W-:Y:S01]  /*0b90*/  IMAD R25, R25, UR10, RZ ;  /* 0x0000000a19197c24 */ /* 0x000fe2000f8e02ff */
[----:B------:R-:W-:-:S03]  /*0ba0*/  ISETP.GE.U32.AND P4, PT, R9, R12, PT ;  /* 0x0000000c0900720c */ /* 0x000fc60003f86070 */
[----:B------:R-:W-:-:S04]  /*0bb0*/  IMAD R25, R26, UR13, R25 ;  /* 0x0000000d1a197c24 */ /* 0x000fc8000f8e0219 */
[----:B------:R-:W-:-:S04]  /*0bc0*/  IMAD R25, R24, UR12, R25 ;  /* 0x0000000c18197c24 */ /* 0x000fc8000f8e0219 */
[----:B---3--:R-:W-:-:S04]  /*0bd0*/  IMAD R25, R10, UR11, R25 ;  /* 0x0000000b0a197c24 */ /* 0x008fc8000f8e0219 */
[----:B0-----:R-:W-:-:S05]  /*0be0*/  IMAD.WIDE.U32 R14, R25, 0x10, R14 ;  /* 0x00000010190e7825 */ /* 0x001fca00078e000e */
[----:B--2---:R0:W-:Y:S01]  /*0bf0*/  STG.E.128 desc[UR6][R14.64], R4 ;  /* 0x000000040e007986 */ /* 0x0041e2000c101d06 */
[----:B------:R-:W-:Y:S05]  /*0c00*/  @!P4 BRA `(.L_x_518) ;  /* 0xfffffffc0014c947 */ /* 0x000fea000383ffff */
[----:B------:R-:W-:Y:S05]  /*0c10*/  EXIT ;  /* 0x000000000000794d */ /* 0x000fea0003800000 */
.L_x_519:
        /* <DEDUP_REMOVED lines=14> */
.L_x_1085:


//--------------------- .text._ZN2at6native40_GLOBAL__N__2351210d_8_Shape_cu_49f7391c26CatArrayBatchedCopy_contigINS1_10OpaqueTypeILj16EEEjLi3ELi128ELi1EEEvPT_NS1_25CatArrInputTensorMetadataIS5_T0_XT2_EXT3_EEENS1_16TensorSizeStrideIS8_Lj4EEEiS8_ --------------------------
	.section	.text._ZN2at6native40_GLOBAL__N__2351210d_8_Shape_cu_49f7391c26CatArrayBatchedCopy_contigINS1_10OpaqueTypeILj16EEEjLi3ELi128ELi1EEEvPT_NS1_25CatArrInputTensorMetadataIS5_T0_XT2_EXT3_EEENS1_16TensorSizeStrideIS8_Lj4EEEiS8_,"ax",@progbits
	.align	128
.text._ZN2at6native40_GLOBAL__N__2351210d_8_Shape_cu_49f7391c26CatArrayBatchedCopy_contigINS1_10OpaqueTypeILj16EEEjLi3ELi128ELi1EEEvPT_NS1_25CatArrInputTensorMetadataIS5_T0_XT2_EXT3_EEENS1_16TensorSizeStrideIS8_Lj4EEEiS8_:
        .type           _ZN2at6native40_GLOBAL__N__2351210d_8_Shape_cu_49f7391c26CatArrayBatchedCopy_contigINS1_10OpaqueTypeILj16EEEjLi3ELi128ELi1EEEvPT_NS1_25CatArrInputTensorMetadataIS5_T0_XT2_EXT3_EEENS1_16TensorSizeStrideIS8_Lj4EEEiS8_,@function
        .size           _ZN2at6native40_GLOBAL__N__2351210d_8_Shape_cu_49f7391c26CatArrayBatchedCopy_contigINS1_10OpaqueTypeILj16EEEjLi3ELi128ELi1EEEvPT_NS1_25CatArrInputTensorMetadataIS5_T0_XT2_EXT3_EEENS1_16TensorSizeStrideIS8_Lj4EEEiS8_,(.L_x_1086 - _ZN2at6native40_GLOBAL__N__2351210d_8_Shape_cu_49f7391c26CatArrayBatchedCopy_contigINS1_10OpaqueTypeILj16EEEjLi3ELi128ELi1EEEvPT_NS1_25CatArrInputTensorMetadataIS5_T0_XT2_EXT3_EEENS1_16TensorSizeStrideIS8_Lj4EEEiS8_)
        .other          _ZN2at6native40_GLOBAL__N__2351210d_8_Shape_cu_49f7391c26CatArrayBatchedCopy_contigINS1_10OpaqueTypeILj16EEEjLi3ELi128ELi1EEEvPT_NS1_25CatArrInputTensorMetadataIS5_T0_XT2_EXT3_EEENS1_16TensorSizeStrideIS8_Lj4EEEiS8_,@"STO_CUDA_ENTRY STV_DEFAULT"
_ZN2at6native40_GLOBAL__N__2351210d_8_Shape_cu_49f7391c26CatArrayBatchedCopy_contigINS1_10OpaqueTypeILj16EEEjLi3ELi128ELi1EEEvPT_NS1_25CatArrInputTensorMetadataIS5_T0_XT2_EXT3_EEENS1_16TensorSizeStrideIS8_Lj4EEEiS8_:
        /* <DEDUP_REMOVED lines=48> */
.L_x_520:
        /* <DEDUP_REMOVED lines=34> */
.L_x_521:
        /* <DEDUP_REMOVED lines=14> */
.L_x_1086:


//--------------------- .text._ZN2at6native40_GLOBAL__N__2351210d_8_Shape_cu_49f7391c35CatArrayBatchedCopy_alignedK_contigINS1_10OpaqueTypeILj16EEEjLi3ELi128ELi1ELi8EEEvPT_NS1_25CatArrInputTensorMetadataIS5_T0_XT2_EXT3_EEENS1_16TensorSizeStrideIS8_Lj4EEEiS8_ --------------------------
	.section	.text._ZN2at6native40_GLOBAL__N__2351210d_8_Shape_cu_49f7391c35CatArrayBatchedCopy_alignedK_contigINS1_10OpaqueTypeILj16EEEjLi3ELi128ELi1ELi8EEEvPT_NS1_25CatArrInputTensorMetadataIS5_T0_XT2_EXT3_EEENS1_16TensorSizeStrideIS8_Lj4EEEiS8_,"ax",@progbits
	.align	128
.text._ZN2at6native40_GLOBAL__N__2351210d_8_Shape_cu_49f7391c35CatArrayBatchedCopy_alignedK_contigINS1_10OpaqueTypeILj16EEEjLi3ELi128ELi1ELi8EEEvPT_NS1_25CatArrInputTensorMetadataIS5_T0_XT2_EXT3_EEENS1_16TensorSizeStrideIS8_Lj4EEEiS8_:
        .type           _ZN2at6native40_GLOBAL__N__2351210d_8_Shape_cu_49f7391c35CatArrayBatchedCopy_alignedK_contigINS1_10OpaqueTypeILj16EEEjLi3ELi128ELi1ELi8EEEvPT_NS1_25CatArrInputTensorMetadataIS5_T0_XT2_EXT3_EEENS1_16TensorSizeStrideIS8_Lj4EEEiS8_,@function
        .size           _ZN2at6native40_GLOBAL__N__2351210d_8_Shape_cu_49f7391c35CatArrayBatchedCopy_alignedK_contigINS1_10OpaqueTypeILj16EEEjLi3ELi128ELi1ELi8EEEvPT_NS1_25CatArrInputTensorMetadataIS5_T0_XT2_EXT3_EEENS1_16TensorSizeStrideIS8_Lj4EEEiS8_,(.L_x_1087 - _ZN2at6native40_GLOBAL__N__2351210d_8_Shape_cu_49f7391c35CatArrayBatchedCopy_alignedK_contigINS1_10OpaqueTypeILj16EEEjLi3ELi128ELi1ELi8EEEvPT_NS1_25CatArrInputTensorMetadataIS5_T0_XT2_EXT3_EEENS1_16TensorSizeStrideIS8_Lj4EEEiS8_)
        .other          _ZN2at6native40_GLOBAL__N__2351210d_8_Shape_cu_49f7391c35CatArrayBatchedCopy_alignedK_contigINS1_10OpaqueTypeILj16EEEjLi3ELi128ELi1ELi8EEEvPT_NS1_25CatArrInputTensorMetadataIS5_T0_XT2_EXT3_EEENS1_16TensorSizeStrideIS8_Lj4EEEiS8_,@"STO_CUDA_ENTRY STV_DEFAULT"
_ZN2at6native40_GLOBAL__N__2351210d_8_Shape_cu_49f7391c35CatArrayBatchedCopy_alignedK_contigINS1_10OpaqueTypeILj16EEEjLi3ELi128ELi1ELi8EEEvPT_NS1_25CatArrInputTensorMetadataIS5_T0_XT2_EXT3_EEENS1_16TensorSizeStrideIS8_Lj4EEEiS8_:
        /* <DEDUP_REMOVED lines=53> */
.L_x_524:
        /* <DEDUP_REMOVED lines=34> */
.L_x_523:
[----:B------:R-:W-:Y:S05]  /*0570*/  BSYNC B0 ;  /* 0x0000000000007941 */ /* 0x000fea0003800000 */
.L_x_522:
        /* <DEDUP_REMOVED lines=39> */
.L_x_527:
        /* <DEDUP_REMOVED lines=34> */
.L_x_526:
[----:B------:R-:W-:Y:S05]  /*0a10*/  BSYNC B0 ;  /* 0x0000000000007941 */ /* 0x000fea0003800000 */
.L_x_525:
        /* <DEDUP_REMOVED lines=34> */
.L_x_528:
        /* <DEDUP_REMOVED lines=127> */
.L_x_529:
        /* <DEDUP_REMOVED lines=13> */
.L_x_1087:


//--------------------- .text._ZN2at6native40_GLOBAL__N__2351210d_8_Shape_cu_49f7391c35CatArrayBatchedCopy_alignedK_contigINS1_10OpaqueTypeILj16EEEjLi3ELi128ELi1ELi16EEEvPT_NS1_25CatArrInputTensorMetadataIS5_T0_XT2_EXT3_EEENS1_16TensorSizeStrideIS8_Lj4EEEiS8_ --------------------------
	.section	.text._ZN2at6native40_GLOBAL__N__2351210d_8_Shape_cu_49f7391c35CatArrayBatchedCopy_alignedK_contigINS1_10OpaqueTypeILj16EEEjLi3ELi128ELi1ELi16EEEvPT_NS1_25CatArrInputTensorMetadataIS5_T0_XT2_EXT3_EEENS1_16TensorSizeStrideIS8_Lj4EEEiS8_,"ax",@progbits
	.align	128
.text._ZN2at6native40_GLOBAL__N__2351210d_8_Shape_cu_49f7391c35CatArrayBatchedCopy_alignedK_contigINS1_10OpaqueTypeILj16EEEjLi3ELi128ELi1ELi16EEEvPT_NS1_25CatArrInputTensorMetadataIS5_T0_XT2_EXT3_EEENS1_16TensorSizeStrideIS8_Lj4EEEiS8_:
        .type           _ZN2at6native40_GLOBAL__N__2351210d_8_Shape_cu_49f7391c35CatArrayBatchedCopy_alignedK_contigINS1_10OpaqueTypeILj16EEEjLi3ELi128ELi1ELi16EEEvPT_NS1_25CatArrInputTensorMetadataIS5_T0_XT2_EXT3_EEENS1_16TensorSizeStrideIS8_Lj4EEEiS8_,@function
        .size           _ZN2at6native40_GLOBAL__N__2351210d_8_Shape_cu_49f7391c35CatArrayBatchedCopy_alignedK_contigINS1_10OpaqueTypeILj16EEEjLi3ELi128ELi1ELi16EEEvPT_NS1_25CatArrInputTensorMetadataIS5_T0_XT2_EXT3_EEENS1_16TensorSizeStrideIS8_Lj4EEEiS8_,(.L_x_1088 - _ZN2at6native40_GLOBAL__N__2351210d_8_Shape_cu_49f7391c35CatArrayBatchedCopy_alignedK_contigINS1_10OpaqueTypeILj16EEEjLi3ELi128ELi1ELi16EEEvPT_NS1_25CatArrInputTensorMetadataIS5_T0_XT2_EXT3_EEENS1_16TensorSizeStrideIS8_Lj4EEEiS8_)
        .other          _ZN2at6native40_GLOBAL__N__2351210d_8_Shape_cu_49f7391c35CatArrayBatchedCopy_alignedK_contigINS1_10OpaqueTypeILj16EEEjLi3ELi128ELi1ELi16EEEvPT_NS1_25CatArrInputTensorMetadataIS5_T0_XT2_EXT3_EEENS1_16TensorSizeStrideIS8_Lj4EEEiS8_,@"STO_CUDA_ENTRY STV_DEFAULT"
_ZN2at6native40_GLOBAL__N__2351210d_8_Shape_cu_49f7391c35CatArrayBatchedCopy_alignedK_contigINS1_10OpaqueTypeILj16EEEjLi3ELi128ELi1ELi16EEEvPT_NS1_25CatArrInputTensorMetadataIS5_T0_XT2_EXT3_EEENS1_16TensorSizeStrideIS8_Lj4EEEiS8_:
        /* <DEDUP_REMOVED lines=53> */
.L_x_532:
        /* <DEDUP_REMOVED lines=34> */
.L_x_531:
[----:B------:R-:W-:Y:S05]  /*0570*/  BSYNC B0 ;  /* 0x0000000000007941 */ /* 0x000fea0003800000 */
.L_x_530:
        /* <DEDUP_REMOVED lines=39> */
.L_x_535:
        /* <DEDUP_REMOVED lines=34> */
.L_x_534:
[----:B------:R-:W-:Y:S05]  /*0a10*/  BSYNC B0 ;  /* 0x0000000000007941 */ /* 0x000fea0003800000 */
.L_x_533:
        /* <DEDUP_REMOVED lines=34> */
.L_x_536:
        /* <DEDUP_REMOVED lines=127> */
.L_x_537:
        /* <DEDUP_REMOVED lines=13> */
.L_x_1088:


//--------------------- .text._ZN2at6native40_GLOBAL__N__2351210d_8_Shape_cu_49f7391c30CatArrayBatchedCopy_vectorizedINS1_10OpaqueTypeILj16EEEjLi3ELi128ELi1ELi16ELi1EEEvPcNS1_25CatArrInputTensorMetadataIT_T0_XT2_EXT3_EEENS1_16TensorSizeStrideIS8_Lj4EEEiS8_ --------------------------
	.section	.text._ZN2at6native40_GLOBAL__N__2351210d_8_Shape_cu_49f7391c30CatArrayBatchedCopy_vectorizedINS1_10OpaqueTypeILj16EEEjLi3ELi128ELi1ELi16ELi1EEEvPcNS1_25CatArrInputTensorMetadataIT_T0_XT2_EXT3_EEENS1_16TensorSizeStrideIS8_Lj4EEEiS8_,"ax",@progbits
	.align	128
.text._ZN2at6native40_GLOBAL__N__2351210d_8_Shape_cu_49f7391c30CatArrayBatchedCopy_vectorizedINS1_10OpaqueTypeILj16EEEjLi3ELi128ELi1ELi16ELi1EEEvPcNS1_25CatArrInputTensorMetadataIT_T0_XT2_EXT3_EEENS1_16TensorSizeStrideIS8_Lj4EEEiS8_:
        .type           _ZN2at6native40_GLOBAL__N__2351210d_8_Shape_cu_49f7391c30CatArrayBatchedCopy_vectorizedINS1_10OpaqueTypeILj16EEEjLi3ELi128ELi1ELi16ELi1EEEvPcNS1_25CatArrInputTensorMetadataIT_T0_XT2_EXT3_EEENS1_16TensorSizeStrideIS8_Lj4EEEiS8_,@function
        .size           _ZN2at6native40_GLOBAL__N__2351210d_8_Shape_cu_49f7391c30CatArrayBatchedCopy_vectorizedINS1_10OpaqueTypeILj16EEEjLi3ELi128ELi1ELi16ELi1EEEvPcNS1_25CatArrInputTensorMetadataIT_T0_XT2_EXT3_EEENS1_16TensorSizeStrideIS8_Lj4EEEiS8_,(.L_x_1089 - _ZN2at6native40_GLOBAL__N__2351210d_8_Shape_cu_49f7391c30CatArrayBatchedCopy_vectorizedINS1_10OpaqueTypeILj16EEEjLi3ELi128ELi1ELi16ELi1EEEvPcNS1_25CatArrInputTensorMetadataIT_T0_XT2_EXT3_EEENS1_16TensorSizeStrideIS8_Lj4EEEiS8_)
        .other          _ZN2at6native40_GLOBAL__N__2351210d_8_Shape_cu_49f7391c30CatArrayBatchedCopy_vectorizedINS1_10OpaqueTypeILj16EEEjLi3ELi128ELi1ELi16ELi1EEEvPcNS1_25CatArrInputTensorMetadataIT_T0_XT2_EXT3_EEENS1_16TensorSizeStrideIS8_Lj4EEEiS8_,@"STO_CUDA_ENTRY STV_DEFAULT"
_ZN2at6native40_GLOBAL__N__2351210d_8_Shape_cu_49f7391c30CatArrayBatchedCopy_vectorizedINS1_10OpaqueTypeILj16EEEjLi3ELi128ELi1ELi16ELi1EEEvPcNS1_25CatArrInputTensorMetadataIT_T0_XT2_EXT3_EEENS1_16TensorSizeStrideIS8_Lj4EEEiS8_:
        /* <DEDUP_REMOVED lines=49> */
.L_x_538:
        /* <DEDUP_REMOVED lines=36> */
.L_x_539:
        /* <DEDUP_REMOVED lines=11> */
.L_x_1089:


//--------------------- .text._ZN2at6native40_GLOBAL__N__2351210d_8_Shape_cu_49f7391c19CatArrayBatchedCopyINS1_10OpaqueTypeILj16EEEjLi2ELi128ELi1EEEvPT_NS1_25CatArrInputTensorMetadataIS5_T0_XT2_EXT3_EEENS1_16TensorSizeStrideIS8_Lj4EEEiS8_ --------------------------
	.section	.text._ZN2at6native40_GLOBAL__N__2351210d_8_Shape_cu_49f7391c19CatArrayBatchedCopyINS1_10OpaqueTypeILj16EEEjLi2ELi128ELi1EEEvPT_NS1_25CatArrInputTensorMetadataIS5_T0_XT2_EXT3_EEENS1_16TensorSizeStrideIS8_Lj4EEEiS8_,"ax",@progbits
	.align	128
.text._ZN2at6native40_GLOBAL__N__2351210d_8_Shape_cu_49f7391c19CatArrayBatchedCopyINS1_10OpaqueTypeILj16EEEjLi2ELi128ELi1EEEvPT_NS1_25CatArrInputTensorMetadataIS5_T0_XT2_EXT3_EEENS1_16TensorSizeStrideIS8_Lj4EEEiS8_:
        .type           _ZN2at6native40_GLOBAL__N__2351210d_8_Shape_cu_49f7391c19CatArrayBatchedCopyINS1_10OpaqueTypeILj16EEEjLi2ELi128ELi1EEEvPT_NS1_25CatArrInputTensorMetadataIS5_T0_XT2_EXT3_EEENS1_16TensorSizeStrideIS8_Lj4EEEiS8_,@function
        .size           _ZN2at6native40_GLOBAL__N__2351210d_8_Shape_cu_49f7391c19CatArrayBatchedCopyINS1_10OpaqueTypeILj16EEEjLi2ELi128ELi1EEEvPT_NS1_25CatArrInputTensorMetadataIS5_T0_XT2_EXT3_EEENS1_16TensorSizeStrideIS8_Lj4EEEiS8_,(.L_x_1090 - _ZN2at6native40_GLOBAL__N__2351210d_8_Shape_cu_49f7391c19CatArrayBatchedCopyINS1_10OpaqueTypeILj16EEEjLi2ELi128ELi1EEEvPT_NS1_25CatArrInputTensorMetadataIS5_T0_XT2_EXT3_EEENS1_16TensorSizeStrideIS8_Lj4EEEiS8_)
        .other          _ZN2at6native40_GLOBAL__N__2351210d_8_Shape_cu_49f7391c19CatArrayBatchedCopyINS1_10OpaqueTypeILj16EEEjLi2ELi128ELi1EEEvPT_NS1_25CatArrInputTensorMetadataIS5_T0_XT2_EXT3_EEENS1_16TensorSizeStrideIS8_Lj4EEEiS8_,@"STO_CUDA_ENTRY STV_DEFAULT"
_ZN2at6native40_GLOBAL__N__2351210d_8_Shape_cu_49f7391c19CatArrayBatchedCopyINS1_10OpaqueTypeILj16EEEjLi2ELi128ELi1EEEvPT_NS1_25CatArrInputTensorMetadataIS5_T0_XT2_EXT3_EEENS1_16TensorSizeStrideIS8_Lj4EEEiS8_:
        /* <DEDUP_REMOVED lines=21> */
[----:B-1----:R-:W-:-:S07]  /*0150*/  ISETP.NE.AND P0, PT, R6, 0x1, PT ;  /* 0x000000010600780c */ /* 0x002fce0003f05270 */
[----:B------:R-:W1:Y:S01]  /*0160*/  LDC.64 R2, c[0x0][R2+0x218] ;  /* 0x0000860002027b82 */ /* 0x000e620000000a00 */
[----:B--2---:R-:W-:Y:S01]  /*0170*/  SEL R9, R13, R10, !P0 ;  /* 0x0000000a0d097207 */ /* 0x004fe20004000000 */
[----:B0-----:R-:W-:Y:S06]  /*0180*/  @!P1 BRA `(.L_x_540) ;  /* 0x00000000008c9947 */ /* 0x001fec0003800000 */
[----:B------:R-:W0:Y:S01]  /*0190*/  I2F.U32.RP R6, R9 ;  /* 0x0000000900067306 */ /* 0x000e220000209000 */
[----:B------:R-:W2:Y:S01]  /*01a0*/  LDC.64 R10, c[0x0][0x210] ;  /* 0x00008400ff0a7b82 */ /* 0x000ea20000000a00 */
[-C--:B------:R-:W-:Y:S01]  /*01b0*/  IADD3 R13, RZ, -R9.reuse, RZ ;  /* 0x80000009ff0d7210 */ /* 0x080fe20007ffe0ff */
[----:B------:R-:W-:Y:S01]  /*01c0*/  ULDC UR5, c[0x0][0xcdc] ;  /* 0x0003370000057ab9 */ /* 0x000fe20000000800 */
[----:B------:R-:W-:Y:S01]  /*01d0*/  ISETP.NE.U32.AND P2, PT, R9, RZ, PT ;  /* 0x000000ff0900720c */ /* 0x000fe20003f45070 */
[----:B------:R-:W-:Y:S01]  /*01e0*/  ULDC.64 UR8, c[0x0][0xcc8] ;  /* 0x0003320000087ab9 */ /* 0x000fe20000000a00 */
[----:B------:R-:W-:Y:S02]  /*01f0*/  LOP3.LUT R17, RZ, R9, RZ, 0x33, !PT ;  /* 0x00000009ff117212 */ /* 0x000fe400078e33ff */
[----:B0-----:R-:W0:Y:S02]  /*0200*/  MUFU.RCP R6, R6 ;  /* 0x0000000600067308 */ /* 0x001e240000001000 */
[----:B0-----:R-:W-:-:S06]  /*0210*/  VIADD R4, R6, 0xffffffe ;  /* 0x0ffffffe06047836 */ /* 0x001fcc0000000000 */
[----:B------:R0:W4:Y:S02]  /*0220*/  F2I.FTZ.U32.TRUNC.NTZ R5, R4 ;  /* 0x0000000400057305 */ /* 0x000124000021f000 */
[----:B0-----:R-:W-:Y:S02]  /*0230*/  IMAD.MOV.U32 R4, RZ, RZ, RZ ;  /* 0x000000ffff047224 */ /* 0x001fe400078e00ff */
[----:B----4-:R-:W-:-:S04]  /*0240*/  IMAD R13, R13, R5, RZ ;  /* 0x000000050d0d7224 */ /* 0x010fc800078e02ff */
[----:B--2---:R-:W-:-:S07]  /*0250*/  IMAD.HI.U32 R13, R5, R13, R4 ;  /* 0x0000000d050d7227 */ /* 0x004fce00078e0004 */
.L_x_541:
        /* <DEDUP_REMOVED lines=22> */
.L_x_540:
[----:B------:R-:W0:Y:S01]  /*03c0*/  @P0 LDC R13, c[0x0][0xc9c] ;  /* 0x00032700ff0d0b82 */ /* 0x000e220000000800 */
[----:B------:R-:W2:Y:S01]  /*03d0*/  I2F.U32.RP R15, R9 ;  /* 0x00000009000f7306 */ /* 0x000ea20000209000 */
[----:B------:R-:W-:Y:S01]  /*03e0*/  IMAD.MOV R19, RZ, RZ, -R9 ;  /* 0x000000ffff137224 */ /* 0x000fe200078e0a09 */
[----:B------:R-:W-:Y:S01]  /*03f0*/  ISETP.NE.U32.AND P0, PT, R9, RZ, PT ;  /* 0x000000ff0900720c */ /* 0x000fe20003f05070 */
[----:B------:R-:W-:Y:S01]  /*0400*/  ULDC UR5, c[0x0][0xcdc] ;  /* 0x0003370000057ab9 */ /* 0x000fe20000000800 */
[----:B------:R-:W-:Y:S01]  /*0410*/  LOP3.LUT R16, RZ, R9, RZ, 0x33, !PT ;  /* 0x00000009ff107212 */ /* 0x000fe200078e33ff */
[----:B------:R-:W-:Y:S01]  /*0420*/  ULDC.64 UR10, c[0x0][0xcc8] ;  /* 0x00033200000a7ab9 */ /* 0x000fe20000000a00 */
[----:B------:R-:W-:Y:S01]  /*0430*/  ULDC.64 UR8, c[0x0][0xca8] ;  /* 0x00032a0000087ab9 */ /* 0x000fe20000000a00 */
[----:B------:R-:W4:Y:S01]  /*0440*/  LDC.64 R10, c[0x0][0x210] ;  /* 0x00008400ff0a7b82 */ /* 0x000f220000000a00 */
[----:B--2---:R-:W2:Y:S08]  /*0450*/  MUFU.RCP R15, R15 ;  /* 0x0000000f000f7308 */ /* 0x004eb00000001000 */
[----:B0-----:R-:W0:Y:S01]  /*0460*/  I2F.U32.RP R14, R13 ;  /* 0x0000000d000e7306 */ /* 0x001e220000209000 */
[----:B------:R-:W-:-:S02]  /*0470*/  ISETP.NE.U32.AND P1, PT, R13, RZ, PT ;  /* 0x000000ff0d00720c */ /* 0x000fc40003f25070 */
[----:B--2---:R-:W-:-:S05]  /*0480*/  IADD3 R7, R15, 0xffffffe, RZ ;  /* 0x0ffffffe0f077810 */ /* 0x004fca0007ffe0ff */
[----:B0-----:R-:W0:Y:S08]  /*0490*/  MUFU.RCP R14, R14 ;  /* 0x0000000e000e7308 */ /* 0x001e300000001000 */
[----:B------:R-:W2:Y:S01]  /*04a0*/  F2I.FTZ.U32.TRUNC.NTZ R7, R7 ;  /* 0x0000000700077305 */ /* 0x000ea2000021f000 */
[----:B0-----:R-:W-:Y:S02]  /*04b0*/  IADD3 R4, R14, 0xffffffe, RZ ;  /* 0x0ffffffe0e047810 */ /* 0x001fe40007ffe0ff */
[----:B------:R-:W-:-:S05]  /*04c0*/  LOP3.LUT R14, RZ, R13, RZ, 0x33, !PT ;  /* 0x0000000dff0e7212 */ /* 0x000fca00078e33ff */
[----:B------:R0:W5:Y:S01]  /*04d0*/  F2I.FTZ.U32.TRUNC.NTZ R5, R4 ;  /* 0x0000000400057305 */ /* 0x000162000021f000 */
[----:B--2---:R-:W-:Y:S02]  /*04e0*/  IMAD R19, R19, R7, RZ ;  /* 0x0000000713137224 */ /* 0x004fe400078e02ff */
[----:B0-----:R-:W-:Y:S02]  /*04f0*/  IMAD.MOV.U32 R4, RZ, RZ, RZ ;  /* 0x000000ffff047224 */ /* 0x001fe400078e00ff */
[----:B-----5:R-:W-:-:S05]  /*0500*/  IMAD R6, R13, R5, RZ ;  /* 0x000000050d067224 */ /* 0x020fca00078e02ff */
[----:B------:R-:W-:Y:S01]  /*0510*/  IADD3 R17, -R6, RZ, RZ ;  /* 0x000000ff06117210 */ /* 0x000fe20007ffe1ff */
[----:B------:R-:W-:-:S04]  /*0520*/  HFMA2.MMA R6, -RZ, RZ, 0, 0 ;  /* 0x00000000ff067435 */ /* 0x000fc800000001ff */
[----:B------:R-:W-:-:S06]  /*0530*/  IMAD.HI.U32 R17, R5, R17, R4 ;  /* 0x0000001105117227 */ /* 0x000fcc00078e0004 */
[----:B----4-:R-:W-:-:S07]  /*0540*/  IMAD.HI.U32 R15, R7, R19, R6 ;  /* 0x00000013070f7227 */ /* 0x010fce00078e0006 */
.L_x_542:
        /* <DEDUP_REMOVED lines=11> */
[----:B------:R-:W-:-:S04]  /*0600*/  IMAD R4, R4, UR9, RZ ;  /* 0x0000000904047c24 */ /* 0x000fc8000f8e02ff */
[----:B------:R-:W-:-:S04]  /*0610*/  IMAD R5, R5, UR8, R4 ;  /* 0x0000000805057c24 */ /* 0x000fc8000f8e0204 */
[----:B-1----:R-:W-:-:S06]  /*0620*/  IMAD.WIDE.U32 R4, R5, 0x10, R2 ;  /* 0x0000001005047825 */ /* 0x002fcc00078e0002 */
        /* <DEDUP_REMOVED lines=21> */
.L_x_543:
        /* <DEDUP_REMOVED lines=16> */
.L_x_1090:


//--------------------- .text._ZN2at6native40_GLOBAL__N__2351210d_8_Shape_cu_49f7391c26CatArrayBatchedCopy_contigINS1_10OpaqueTypeILj16EEEjLi2ELi128ELi1EEEvPT_NS1_25CatArrInputTensorMetadataIS5_T0_XT2_EXT3_EEENS1_16TensorSizeStrideIS8_Lj4EEEiS8_ --------------------------
	.section	.text._ZN2at6native40_GLOBAL__N__2351210d_8_Shape_cu_49f7391c26CatArrayBatchedCopy_contigINS1_10OpaqueTypeILj16EEEjLi2ELi128ELi1EEEvPT_NS1_25CatArrInputTensorMetadataIS5_T0_XT2_EXT3_EEENS1_16TensorSizeStrideIS8_Lj4EEEiS8_,"ax",@progbits
	.align	128
.text._ZN2at6native40_GLOBAL__N__2351210d_8_Shape_cu_49f7391c26CatArrayBatchedCopy_contigINS1_10OpaqueTypeILj16EEEjLi2ELi128ELi1EEEvPT_NS1_25CatArrInputTensorMetadataIS5_T0_XT2_EXT3_EEENS1_16TensorSizeStrideIS8_Lj4EEEiS8_:
        .type           _ZN2at6native40_GLOBAL__N__2351210d_8_Shape_cu_49f7391c26CatArrayBatchedCopy_contigINS1_10OpaqueTypeILj16EEEjLi2ELi128ELi1EEEvPT_NS1_25CatArrInputTensorMetadataIS5_T0_XT2_EXT3_EEENS1_16TensorSizeStrideIS8_Lj4EEEiS8_,@function
        .size           _ZN2at6native40_GLOBAL__N__2351210d_8_Shape_cu_49f7391c26CatArrayBatchedCopy_contigINS1_10OpaqueTypeILj16EEEjLi2ELi128ELi1EEEvPT_NS1_25CatArrInputTensorMetadataIS5_T0_XT2_EXT3_EEENS1_16TensorSizeStrideIS8_Lj4EEEiS8_,(.L_x_1091 - _ZN2at6native40_GLOBAL__N__2351210d_8_Shape_cu_49f7391c26CatArrayBatchedCopy_contigINS1_10OpaqueTypeILj16EEEjLi2ELi128ELi1EEEvPT_NS1_25CatArrInputTensorMetadataIS5_T0_XT2_EXT3_EEENS1_16TensorSizeStrideIS8_Lj4EEEiS8_)
        .other          _ZN2at6native40_GLOBAL__N__2351210d_8_Shape_cu_49f7391c26CatArrayBatchedCopy_contigINS1_10OpaqueTypeILj16EEEjLi2ELi128ELi1EEEvPT_NS1_25CatArrInputTensorMetadataIS5_T0_XT2_EXT3_EEENS1_16TensorSizeStrideIS8_Lj4EEEiS8_,@"STO_CUDA_ENTRY STV_DEFAULT"
_ZN2at6native40_GLOBAL__N__2351210d_8_Shape_cu_49f7391c26CatArrayBatchedCopy_contigINS1_10OpaqueTypeILj16EEEjLi2ELi128ELi1EEEvPT_NS1_25CatArrInputTensorMetadataIS5_T0_XT2_EXT3_EEENS1_16TensorSizeStrideIS8_Lj4EEEiS8_:
        /* <DEDUP_REMOVED lines=35> */
.L_x_544:
        /* <DEDUP_REMOVED lines=21> */
.L_x_545:
        /* <DEDUP_REMOVED lines=16> */
.L_x_1091:


//--------------------- .text._ZN2at6native40_GLOBAL__N__2351210d_8_Shape_cu_49f7391c35CatArrayBatchedCopy_alignedK_contigINS1_10OpaqueTypeILj16EEEjLi2ELi128ELi1ELi8EEEvPT_NS1_25CatArrInputTensorMetadataIS5_T0_XT2_EXT3_EEENS1_16TensorSizeStrideIS8_Lj4EEEiS8_ --------------------------
	.section	.text._ZN2at6native40_GLOBAL__N__2351210d_8_Shape_cu_49f7391c35CatArrayBatchedCopy_alignedK_contigINS1_10OpaqueTypeILj16EEEjLi2ELi128ELi1ELi8EEEvPT_NS1_25CatArrInputTensorMetadataIS5_T0_XT2_EXT3_EEENS1_16TensorSizeStrideIS8_Lj4EEEiS8_,"ax",@progbits
	.align	128
.text._ZN2at6native40_GLOBAL__N__2351210d_8_Shape_cu_49f7391c35CatArrayBatchedCopy_alignedK_contigINS1_10OpaqueTypeILj16EEEjLi2ELi128ELi1ELi8EEEvPT_NS1_25CatArrInputTensorMetadataIS5_T0_XT2_EXT3_EEENS1_16TensorSizeStrideIS8_Lj4EEEiS8_:
        .type           _ZN2at6native40_GLOBAL__N__2351210d_8_Shape_cu_49f7391c35CatArrayBatchedCopy_alignedK_contigINS1_10OpaqueTypeILj16EEEjLi2ELi128ELi1ELi8EEEvPT_NS1_25CatArrInputTensorMetadataIS5_T0_XT2_EXT3_EEENS1_16TensorSizeStrideIS8_Lj4EEEiS8_,@function
        .size           _ZN2at6native40_GLOBAL__N__2351210d_8_Shape_cu_49f7391c35CatArrayBatchedCopy_alignedK_contigINS1_10OpaqueTypeILj16EEEjLi2ELi128ELi1ELi8EEEvPT_NS1_25CatArrInputTensorMetadataIS5_T0_XT2_EXT3_EEENS1_16TensorSizeStrideIS8_Lj4EEEiS8_,(.L_x_1092 - _ZN2at6native40_GLOBAL__N__2351210d_8_Shape_cu_49f7391c35CatArrayBatchedCopy_alignedK_contigINS1_10OpaqueTypeILj16EEEjLi2ELi128ELi1ELi8EEEvPT_NS1_25CatArrInputTensorMetadataIS5_T0_XT2_EXT3_EEENS1_16TensorSizeStrideIS8_Lj4EEEiS8_)
        .other          _ZN2at6native40_GLOBAL__N__2351210d_8_Shape_cu_49f7391c35CatArrayBatchedCopy_alignedK_contigINS1_10OpaqueTypeILj16EEEjLi2ELi128ELi1ELi8EEEvPT_NS1_25CatArrInputTensorMetadataIS5_T0_XT2_EXT3_EEENS1_16TensorSizeStrideIS8_Lj4EEEiS8_,@"STO_CUDA_ENTRY STV_DEFAULT"
_ZN2at6native40_GLOBAL__N__2351210d_8_Shape_cu_49f7391c35CatArrayBatchedCopy_alignedK_contigINS1_10OpaqueTypeILj16EEEjLi2ELi128ELi1ELi8EEEvPT_NS1_25CatArrInputTensorMetadataIS5_T0_XT2_EXT3_EEENS1_16TensorSizeStrideIS8_Lj4EEEiS8_:
        /* <DEDUP_REMOVED lines=40> */
.L_x_548:
        /* <DEDUP_REMOVED lines=22> */
.L_x_547:
[----:B------:R-:W-:Y:S05]  /*03e0*/  BSYNC B0 ;  /* 0x0000000000007941 */ /* 0x000fea0003800000 */
.L_x_546:
        /* <DEDUP_REMOVED lines=25> */
.L_x_551:
        /* <DEDUP_REMOVED lines=21> */
.L_x_550:
[----:B------:R-:W-:Y:S05]  /*06d0*/  BSYNC B0 ;  /* 0x0000000000007941 */ /* 0x000fea0003800000 */
.L_x_549:
        /* <DEDUP_REMOVED lines=19> */
.L_x_552:
        /* <DEDUP_REMOVED lines=75> */
.L_x_553:
        /* <DEDUP_REMOVED lines=12> */
.L_x_1092:


//--------------------- .text._ZN2at6native40_GLOBAL__N__2351210d_8_Shape_cu_49f7391c35CatArrayBatchedCopy_alignedK_contigINS1_10OpaqueTypeILj16EEEjLi2ELi128ELi1ELi16EEEvPT_NS1_25CatArrInputTensorMetadataIS5_T0_XT2_EXT3_EEENS1_16TensorSizeStrideIS8_Lj4EEEiS8_ --------------------------
	.section	.text._ZN2at6native40_GLOBAL__N__2351210d_8_Shape_cu_49f7391c35CatArrayBatchedCopy_alignedK_contigINS1_10OpaqueTypeILj16EEEjLi2ELi128ELi1ELi16EEEvPT_NS1_25CatArrInputTensorMetadataIS5_T0_XT2_EXT3_EEENS1_16TensorSizeStrideIS8_Lj4EEEiS8_,"ax",@progbits
	.align	128
.text._ZN2at6native40_GLOBAL__N__2351210d_8_Shape_cu_49f7391c35CatArrayBatchedCopy_alignedK_contigINS1_10OpaqueTypeILj16EEEjLi2ELi128ELi1ELi16EEEvPT_NS1_25CatArrInputTensorMetadataIS5_T0_XT2_EXT3_EEENS1_16TensorSizeStrideIS8_Lj4EEEiS8_:
        .type           _ZN2at6native40_GLOBAL__N__2351210d_8_Shape_cu_49f7391c35CatArrayBatchedCopy_alignedK_contigINS1_10OpaqueTypeILj16EEEjLi2ELi128ELi1ELi16EEEvPT_NS1_25CatArrInputTensorMetadataIS5_T0_XT2_EXT3_EEENS1_16TensorSizeStrideIS8_Lj4EEEiS8_,@function
        .size           _ZN2at6native40_GLOBAL__N__2351210d_8_Shape_cu_49f7391c35CatArrayBatchedCopy_alignedK_contigINS1_10OpaqueTypeILj16EEEjLi2ELi128ELi1ELi16EEEvPT_NS1_25CatArrInputTensorMetadataIS5_T0_XT2_EXT3_EEENS1_16TensorSizeStrideIS8_Lj4EEEiS8_,(.L_x_1093 - _ZN2at6native40_GLOBAL__N__2351210d_8_Shape_cu_49f7391c35CatArrayBatchedCopy_alignedK_contigINS1_10OpaqueTypeILj16EEEjLi2ELi128ELi1ELi16EEEvPT_NS1_25CatArrInputTensorMetadataIS5_T0_XT2_EXT3_EEENS1_16TensorSizeStrideIS8_Lj4EEEiS8_)
        .other          _ZN2at6native40_GLOBAL__N__2351210d_8_Shape_cu_49f7391c35CatArrayBatchedCopy_alignedK_contigINS1_10OpaqueTypeILj16EEEjLi2ELi128ELi1ELi16EEEvPT_NS1_25CatArrInputTensorMetadataIS5_T0_XT2_EXT3_EEENS1_16TensorSizeStrideIS8_Lj4EEEiS8_,@"STO_CUDA_ENTRY STV_DEFAULT"
_ZN2at6native40_GLOBAL__N__2351210d_8_Shape_cu_49f7391c35CatArrayBatchedCopy_alignedK_contigINS1_10OpaqueTypeILj16EEEjLi2ELi128ELi1ELi16EEEvPT_NS1_25CatArrInputTensorMetadataIS5_T0_XT2_EXT3_EEENS1_16TensorSizeStrideIS8_Lj4EEEiS8_:
        /* <DEDUP_REMOVED lines=40> */
.L_x_556:
        /* <DEDUP_REMOVED lines=22> */
.L_x_555:
[----:B------:R-:W-:Y:S05]  /*03e0*/  BSYNC B0 ;  /* 0x0000000000007941 */ /* 0x000fea0003800000 */
.L_x_554:
        /* <DEDUP_REMOVED lines=25> */
.L_x_559:
        /* <DEDUP_REMOVED lines=21> */
.L_x_558:
[----:B------:R-:W-:Y:S05]  /*06d0*/  BSYNC B0 ;  /* 0x0000000000007941 */ /* 0x000fea0003800000 */
.L_x_557:
        /* <DEDUP_REMOVED lines=19> */
.L_x_560:
        /* <DEDUP_REMOVED lines=75> */
.L_x_561:
        /* <DEDUP_REMOVED lines=12> */
.L_x_1093:


//--------------------- .text._ZN2at6native40_GLOBAL__N__2351210d_8_Shape_cu_49f7391c30CatArrayBatchedCopy_vectorizedINS1_10OpaqueTypeILj16EEEjLi2ELi128ELi1ELi16ELi1EEEvPcNS1_25CatArrInputTensorMetadataIT_T0_XT2_EXT3_EEENS1_16TensorSizeStrideIS8_Lj4EEEiS8_ --------------------------
	.section	.text._ZN2at6native40_GLOBAL__N__2351210d_8_Shape_cu_49f7391c30CatArrayBatchedCopy_vectorizedINS1_10OpaqueTypeILj16EEEjLi2ELi128ELi1ELi16ELi1EEEvPcNS1_25CatArrInputTensorMetadataIT_T0_XT2_EXT3_EEENS1_16TensorSizeStrideIS8_Lj4EEEiS8_,"ax",@progbits
	.align	128
.text._ZN2at6native40_GLOBAL__N__2351210d_8_Shape_cu_49f7391c30CatArrayBatchedCopy_vectorizedINS1_10OpaqueTypeILj16EEEjLi2ELi128ELi1ELi16ELi1EEEvPcNS1_25CatArrInputTensorMetadataIT_T0_XT2_EXT3_EEENS1_16TensorSizeStrideIS8_Lj4EEEiS8_:
        .type           _ZN2at6native40_GLOBAL__N__2351210d_8_Shape_cu_49f7391c30CatArrayBatchedCopy_vectorizedINS1_10OpaqueTypeILj16EEEjLi2ELi128ELi1ELi16ELi1EEEvPcNS1_25CatArrInputTensorMetadataIT_T0_XT2_EXT3_EEENS1_16TensorSizeStrideIS8_Lj4EEEiS8_,@function
        .size           _ZN2at6native40_GLOBAL__N__2351210d_8_Shape_cu_49f7391c30CatArrayBatchedCopy_vectorizedINS1_10OpaqueTypeILj16EEEjLi2ELi128ELi1ELi16ELi1EEEvPcNS1_25CatArrInputTensorMetadataIT_T0_XT2_EXT3_EEENS1_16TensorSizeStrideIS8_Lj4EEEiS8_,(.L_x_1094 - _ZN2at6native40_GLOBAL__N__2351210d_8_Shape_cu_49f7391c30CatArrayBatchedCopy_vectorizedINS1_10OpaqueTypeILj16EEEjLi2ELi128ELi1ELi16ELi1EEEvPcNS1_25CatArrInputTensorMetadataIT_T0_XT2_EXT3_EEENS1_16TensorSizeStrideIS8_Lj4EEEiS8_)
        .other          _ZN2at6native40_GLOBAL__N__2351210d_8_Shape_cu_49f7391c30CatArrayBatchedCopy_vectorizedINS1_10OpaqueTypeILj16EEEjLi2ELi128ELi1ELi16ELi1EEEvPcNS1_25CatArrInputTensorMetadataIT_T0_XT2_EXT3_EEENS1_16TensorSizeStrideIS8_Lj4EEEiS8_,@"STO_CUDA_ENTRY STV_DEFAULT"
_ZN2at6native40_GLOBAL__N__2351210d_8_Shape_cu_49f7391c30CatArrayBatchedCopy_vectorizedINS1_10OpaqueTypeILj16EEEjLi2ELi128ELi1ELi16ELi1EEEvPcNS1_25CatArrInputTensorMetadataIT_T0_XT2_EXT3_EEENS1_16TensorSizeStrideIS8_Lj4EEEiS8_:
        /* <DEDUP_REMOVED lines=36> */
.L_x_562:
        /* <DEDUP_REMOVED lines=24> */
.L_x_563:
        /* <DEDUP_REMOVED lines=12> */
.L_x_1094:


//--------------------- .text._ZN2at6native40_GLOBAL__N__2351210d_8_Shape_cu_49f7391c19CatArrayBatchedCopyINS1_10OpaqueTypeILj16EEEjLi1ELi128ELi1EEEvPT_NS1_25CatArrInputTensorMetadataIS5_T0_XT2_EXT3_EEENS1_16TensorSizeStrideIS8_Lj4EEEiS8_ --------------------------
	.section	.text._ZN2at6native40_GLOBAL__N__2351210d_8_Shape_cu_49f7391c19CatArrayBatchedCopyINS1_10OpaqueTypeILj16EEEjLi1ELi128ELi1EEEvPT_NS1_25CatArrInputTensorMetadataIS5_T0_XT2_EXT3_EEENS1_16TensorSizeStrideIS8_Lj4EEEiS8_,"ax",@progbits
	.align	128
.text._ZN2at6native40_GLOBAL__N__2351210d_8_Shape_cu_49f7391c19CatArrayBatchedCopyINS1_10OpaqueTypeILj16EEEjLi1ELi128ELi1EEEvPT_NS1_25CatArrInputTensorMetadataIS5_T0_XT2_EXT3_EEENS1_16TensorSizeStrideIS8_Lj4EEEiS8_:
        .type           _ZN2at6native40_GLOBAL__N__2351210d_8_Shape_cu_49f7391c19CatArrayBatchedCopyINS1_10OpaqueTypeILj16EEEjLi1ELi128ELi1EEEvPT_NS1_25CatArrInputTensorMetadataIS5_T0_XT2_EXT3_EEENS1_16TensorSizeStrideIS8_Lj4EEEiS8_,@function
        .size           _ZN2at6native40_GLOBAL__N__2351210d_8_Shape_cu_49f7391c19CatArrayBatchedCopyINS1_10OpaqueTypeILj16EEEjLi1ELi128ELi1EEEvPT_NS1_25CatArrInputTensorMetadataIS5_T0_XT2_EXT3_EEENS1_16TensorSizeStrideIS8_Lj4EEEiS8_,(.L_x_1095 - _ZN2at6native40_GLOBAL__N__2351210d_8_Shape_cu_49f7391c19CatArrayBatchedCopyINS1_10OpaqueTypeILj16EEEjLi1ELi128ELi1EEEvPT_NS1_25CatArrInputTensorMetadataIS5_T0_XT2_EXT3_EEENS1_16TensorSizeStrideIS8_Lj4EEEiS8_)
        .other          _ZN2at6native40_GLOBAL__N__2351210d_8_Shape_cu_49f7391c19CatArrayBatchedCopyINS1_10OpaqueTypeILj16EEEjLi1ELi128ELi1EEEvPT_NS1_25CatArrInputTensorMetadataIS5_T0_XT2_EXT3_EEENS1_16TensorSizeStrideIS8_Lj4EEEiS8_,@"STO_CUDA_ENTRY STV_DEFAULT"
_ZN2at6native40_GLOBAL__N__2351210d_8_Shape_cu_49f7391c19CatArrayBatchedCopyINS1_10OpaqueTypeILj16EEEjLi1ELi128ELi1EEEvPT_NS1_25CatArrInputTensorMetadataIS5_T0_XT2_EXT3_EEENS1_16TensorSizeStrideIS8_Lj4EEEiS8_:
        /* <DEDUP_REMOVED lines=15> */
[----:B------:R-:W-:Y:S01]  /*00f0*/  UIMAD UR4, UR4, UR5, URZ ;  /* 0x00000005040472a4 */ /* 0x000fe2000f8e023f */
[----:B------:R-:W-:Y:S01]  /*0100*/  MOV R13, R5 ;  /* 0x00000005000d7202 */ /* 0x000fe20000000f00 */
[----:B------:R-:W-:Y:S01]  /*0110*/  ULDC UR8, c[0x0][0xcc8] ;  /* 0x0003320000087ab9 */ /* 0x000fe20000000800 */
[----:B------:R-:W-:Y:S01]  /*0120*/  ULDC UR5, c[0x0][0xcdc] ;  /* 0x0003370000057ab9 */ /* 0x000fe20000000800 */
[----:B------:R-:W1:Y:S01]  /*0130*/  LDC R4, c[0x0][R4+0x610] ;  /* 0x0001840004047b82 */ /* 0x000e620000000800 */
[----:B------:R-:W-:-:S07]  /*0140*/  ULDC UR9, c[0x0][0xcc8] ;  /* 0x0003320000097ab9 */ /* 0x000fce0000000800 */
[----:B------:R-:W2:Y:S08]  /*0150*/  LDC.64 R10, c[0x0][0x210] ;  /* 0x00008400ff0a7b82 */ /* 0x000eb00000000a00 */
[----:B------:R-:W3:Y:S01]  /*0160*/  LDC.64 R8, c[0x0][0x210] ;  /* 0x00008400ff087b82 */ /* 0x000ee20000000a00 */
[----:B0-----:R-:W-:-:S07]  /*0170*/  ISETP.NE.AND P0, PT, R7, RZ, PT ;  /* 0x000000ff0700720c */ /* 0x001fce0003f05270 */
[----:B------:R-:W0:Y:S01]  /*0180*/  LDC.64 R2, c[0x0][R2+0x218] ;  /* 0x0000860002027b82 */ /* 0x000e220000000a00 */
[----:B-1----:R-:W-:Y:S01]  /*0190*/  IMAD R12, R4, UR5, RZ ;  /* 0x00000005040c7c24 */ /* 0x002fe2000f8e02ff */
[----:B------:R-:W-:-:S04]  /*01a0*/  ULDC UR5, c[0x0][0xca8] ;  /* 0x00032a0000057ab9 */ /* 0x000fc80000000800 */
[----:B------:R-:W-:Y:S05]  /*01b0*/  @!P0 BRA `(.L_x_564) ;  /* 0x0000000000248947 */ /* 0x000fea0003800000 */
.L_x_565:
[----:B01----:R-:W-:-:S06]  /*01c0*/  IMAD.WIDE.U32 R4, R13, 0x10, R2 ;  /* 0x000000100d047825 */ /* 0x003fcc00078e0002 */
[----:B------:R-:W4:Y:S01]  /*01d0*/  LDG.E.128 R4, desc[UR6][R4.64] ;  /* 0x0000000604047981 */ /* 0x000f22000c1e1d00 */
[C---:B---3--:R-:W-:Y:S01]  /*01e0*/  IMAD R9, R13.reuse, UR8, R12 ;  /* 0x000000080d097c24 */ /* 0x048fe2000f8e020c */
[----:B------:R-:W-:-:S03]  /*01f0*/  IADD3 R13, R13, UR4, RZ ;  /* 0x000000040d0d7c10 */ /* 0x000fc6000fffe0ff */
[----:B--2---:R-:W-:Y:S01]  /*0200*/  IMAD.WIDE.U32 R8, R9, 0x10, R10 ;  /* 0x0000001009087825 */ /* 0x004fe200078e000a */
[----:B------:R-:W-:-:S04]  /*0210*/  ISETP.GE.U32.AND P0, PT, R13, R0, PT ;  /* 0x000000000d00720c */ /* 0x000fc80003f06070 */
[----:B----4-:R1:W-:Y:S09]  /*0220*/  STG.E.128 desc[UR6][R8.64], R4 ;  /* 0x0000000408007986 */ /* 0x0103f2000c101d06 */
[----:B------:R-:W-:Y:S05]  /*0230*/  @!P0 BRA `(.L_x_565) ;  /* 0xfffffffc00e08947 */ /* 0x000fea000383ffff */
[----:B------:R-:W-:Y:S05]  /*0240*/  EXIT ;  /* 0x000000000000794d */ /* 0x000fea0003800000 */
.L_x_564:
[----:B-1----:R-:W-:-:S04]  /*0250*/  IMAD R5, R13, UR5, RZ ;  /* 0x000000050d057c24 */ /* 0x002fc8000f8e02ff */
[----:B0-----:R-:W-:-:S06]  /*0260*/  IMAD.WIDE.U32 R4, R5, 0x10, R2 ;  /* 0x0000001005047825 */ /* 0x001fcc00078e0002 */
[----:B------:R-:W4:Y:S01]  /*0270*/  LDG.E.128 R4, desc[UR6][R4.64] ;  /* 0x0000000604047981 */ /* 0x000f22000c1e1d00 */
[C---:B--2---:R-:W-:Y:S01]  /*0280*/  IMAD R11, R13.reuse, UR9, R12 ;  /* 0x000000090d0b7c24 */ /* 0x044fe2000f8e020c */
[----:B------:R-:W-:-:S03]  /*0290*/  IADD3 R13, R13, UR4, RZ ;  /* 0x000000040d0d7c10 */ /* 0x000fc6000fffe0ff */
[----:B---3--:R-:W-:Y:S01]  /*02a0*/  IMAD.WIDE.U32 R10, R11, 0x10, R8 ;  /* 0x000000100b0a7825 */ /* 0x008fe200078e0008 */
[----:B------:R-:W-:-:S04]  /*02b0*/  ISETP.GE.U32.AND P0, PT, R13, R0, PT ;  /* 0x000000000d00720c */ /* 0x000fc80003f06070 */
[----:B----4-:R1:W-:Y:S09]  /*02c0*/  STG.E.128 desc[UR6][R10.64], R4 ;  /* 0x000000040a007986 */ /* 0x0103f2000c101d06 */
[----:B------:R-:W-:Y:S05]  /*02d0*/  @!P0 BRA `(.L_x_564) ;  /* 0xfffffffc00dc8947 */ /* 0x000fea000383ffff */
[----:B------:R-:W-:Y:S05]  /*02e0*/  EXIT ;  /* 0x000000000000794d */ /* 0x000fea0003800000 */
.L_x_566:
        /* <DEDUP_REMOVED lines=9> */
.L_x_1095:


//--------------------- .text._ZN2at6native40_GLOBAL__N__2351210d_8_Shape_cu_49f7391c26CatArrayBatchedCopy_contigINS1_10OpaqueTypeILj16EEEjLi1ELi128ELi1EEEvPT_NS1_25CatArrInputTensorMetadataIS5_T0_XT2_EXT3_EEENS1_16TensorSizeStrideIS8_Lj4EEEiS8_ --------------------------
	.section	.text._ZN2at6native40_GLOBAL__N__2351210d_8_Shape_cu_49f7391c26CatArrayBatchedCopy_contigINS1_10OpaqueTypeILj16EEEjLi1ELi128ELi1EEEvPT_NS1_25CatArrInputTensorMetadataIS5_T0_XT2_EXT3_EEENS1_16TensorSizeStrideIS8_Lj4EEEiS8_,"ax",@progbits
	.align	128
.text._ZN2at6native40_GLOBAL__N__2351210d_8_Shape_cu_49f7391c26CatArrayBatchedCopy_contigINS1_10OpaqueTypeILj16EEEjLi1ELi128ELi1EEEvPT_NS1_25CatArrInputTensorMetadataIS5_T0_XT2_EXT3_EEENS1_16TensorSizeStrideIS8_Lj4EEEiS8_:
        .type           _ZN2at6native40_GLOBAL__N__2351210d_8_Shape_cu_49f7391c26CatArrayBatchedCopy_contigINS1_10OpaqueTypeILj16EEEjLi1ELi128ELi1EEEvPT_NS1_25CatArrInputTensorMetadataIS5_T0_XT2_EXT3_EEENS1_16TensorSizeStrideIS8_Lj4EEEiS8_,@function
        .size           _ZN2at6native40_GLOBAL__N__2351210d_8_Shape_cu_49f7391c26CatArrayBatchedCopy_contigINS1_10OpaqueTypeILj16EEEjLi1ELi128ELi1EEEvPT_NS1_25CatArrInputTensorMetadataIS5_T0_XT2_EXT3_EEENS1_16TensorSizeStrideIS8_Lj4EEEiS8_,(.L_x_1096 - _ZN2at6native40_GLOBAL__N__2351210d_8_Shape_cu_49f7391c26CatArrayBatchedCopy_contigINS1_10OpaqueTypeILj16EEEjLi1ELi128ELi1EEEvPT_NS1_25CatArrInputTensorMetadataIS5_T0_XT2_EXT3_EEENS1_16TensorSizeStrideIS8_Lj4EEEiS8_)
        .other          _ZN2at6native40_GLOBAL__N__2351210d_8_Shape_cu_49f7391c26CatArrayBatchedCopy_contigINS1_10OpaqueTypeILj16EEEjLi1ELi128ELi1EEEvPT_NS1_25CatArrInputTensorMetadataIS5_T0_XT2_EXT3_EEENS1_16TensorSizeStrideIS8_Lj4EEEiS8_,@"STO_CUDA_ENTRY STV_DEFAULT"
_ZN2at6native40_GLOBAL__N__2351210d_8_Shape_cu_49f7391c26CatArrayBatchedCopy_contigINS1_10OpaqueTypeILj16EEEjLi1ELi128ELi1EEEvPT_NS1_25CatArrInputTensorMetadataIS5_T0_XT2_EXT3_EEENS1_16TensorSizeStrideIS8_Lj4EEEiS8_:
        /* <DEDUP_REMOVED lines=21> */
.L_x_567:
        /* <DEDUP_REMOVED lines=9> */
.L_x_568:
        /* <DEDUP_REMOVED lines=10> */
.L_x_1096:


//--------------------- .text._ZN2at6native40_GLOBAL__N__2351210d_8_Shape_cu_49f7391c35CatArrayBatchedCopy_alignedK_contigINS1_10OpaqueTypeILj16EEEjLi1ELi128ELi1ELi8EEEvPT_NS1_25CatArrInputTensorMetadataIS5_T0_XT2_EXT3_EEENS1_16TensorSizeStrideIS8_Lj4EEEiS8_ --------------------------
	.section	.text._ZN2at6native40_GLOBAL__N__2351210d_8_Shape_cu_49f7391c35CatArrayBatchedCopy_alignedK_contigINS1_10OpaqueTypeILj16EEEjLi1ELi128ELi1ELi8EEEvPT_NS1_25CatArrInputTensorMetadataIS5_T0_XT2_EXT3_EEENS1_16TensorSizeStrideIS8_Lj4EEEiS8_,"ax",@progbits
	.align	128
.text._ZN2at6native40_GLOBAL__N__2351210d_8_Shape_cu_49f7391c35CatArrayBatchedCopy_alignedK_contigINS1_10OpaqueTypeILj16EEEjLi1ELi128ELi1ELi8EEEvPT_NS1_25CatArrInputTensorMetadataIS5_T0_XT2_EXT3_EEENS1_16TensorSizeStrideIS8_Lj4EEEiS8_:
        .type           _ZN2at6native40_GLOBAL__N__2351210d_8_Shape_cu_49f7391c35CatArrayBatchedCopy_alignedK_contigINS1_10OpaqueTypeILj16EEEjLi1ELi128ELi1ELi8EEEvPT_NS1_25CatArrInputTensorMetadataIS5_T0_XT2_EXT3_EEENS1_16TensorSizeStrideIS8_Lj4EEEiS8_,@function
        .size           _ZN2at6native40_GLOBAL__N__2351210d_8_Shape_cu_49f7391c35CatArrayBatchedCopy_alignedK_contigINS1_10OpaqueTypeILj16EEEjLi1ELi128ELi1ELi8EEEvPT_NS1_25CatArrInputTensorMetadataIS5_T0_XT2_EXT3_EEENS1_16TensorSizeStrideIS8_Lj4EEEiS8_,(.L_x_1097 - _ZN2at6native40_GLOBAL__N__2351210d_8_Shape_cu_49f7391c35CatArrayBatchedCopy_alignedK_contigINS1_10OpaqueTypeILj16EEEjLi1ELi128ELi1ELi8EEEvPT_NS1_25CatArrInputTensorMetadataIS5_T0_XT2_EXT3_EEENS1_16TensorSizeStrideIS8_Lj4EEEiS8_)
        .other          _ZN2at6native40_GLOBAL__N__2351210d_8_Shape_cu_49f7391c35CatArrayBatchedCopy_alignedK_contigINS1_10OpaqueTypeILj16EEEjLi1ELi128ELi1ELi8EEEvPT_NS1_25CatArrInputTensorMetadataIS5_T0_XT2_EXT3_EEENS1_16TensorSizeStrideIS8_Lj4EEEiS8_,@"STO_CUDA_ENTRY STV_DEFAULT"
_ZN2at6native40_GLOBAL__N__2351210d_8_Shape_cu_49f7391c35CatArrayBatchedCopy_alignedK_contigINS1_10OpaqueTypeILj16EEEjLi1ELi128ELi1ELi8EEEvPT_NS1_25CatArrInputTensorMetadataIS5_T0_XT2_EXT3_EEENS1_16TensorSizeStrideIS8_Lj4EEEiS8_:
        /* <DEDUP_REMOVED lines=25> */
.L_x_571:
        /* <DEDUP_REMOVED lines=9> */
.L_x_570:
[----:B------:R-:W-:Y:S05]  /*0220*/  BSYNC B0 ;  /* 0x0000000000007941 */ /* 0x000fea0003800000 */
.L_x_569:
        /* <DEDUP_REMOVED lines=12> */
.L_x_574:
        /* <DEDUP_REMOVED lines=9> */
.L_x_573:
[----:B------:R-:W-:Y:S05]  /*0380*/  BSYNC B0 ;  /* 0x0000000000007941 */ /* 0x000fea0003800000 */
.L_x_572:
        /* <DEDUP_REMOVED lines=13> */
.L_x_575:
        /* <DEDUP_REMOVED lines=27> */
.L_x_576:
        /* <DEDUP_REMOVED lines=15> */
.L_x_1097:


//--------------------- .text._ZN2at6native40_GLOBAL__N__2351210d_8_Shape_cu_49f7391c35CatArrayBatchedCopy_alignedK_contigINS1_10OpaqueTypeILj16EEEjLi1ELi128ELi1ELi16EEEvPT_NS1_25CatArrInputTensorMetadataIS5_T0_XT2_EXT3_EEENS1_16TensorSizeStrideIS8_Lj4EEEiS8_ --------------------------
	.section	.text._ZN2at6native40_GLOBAL__N__2351210d_8_Shape_cu_49f7391c35CatArrayBatchedCopy_alignedK_contigINS1_10OpaqueTypeILj16EEEjLi1ELi128ELi1ELi16EEEvPT_NS1_25CatArrInputTensorMetadataIS5_T0_XT2_EXT3_EEENS1_16TensorSizeStrideIS8_Lj4EEEiS8_,"ax",@progbits
	.align	128
.text._ZN2at6native40_GLOBAL__N__2351210d_8_Shape_cu_49f7391c35CatArrayBatchedCopy_alignedK_contigINS1_10OpaqueTypeILj16EEEjLi1ELi128ELi1ELi16EEEvPT_NS1_25CatArrInputTensorMetadataIS5_T0_XT2_EXT3_EEENS1_16TensorSizeStrideIS8_Lj4EEEiS8_:
        .type           _ZN2at6native40_GLOBAL__N__2351210d_8_Shape_cu_49f7391c35CatArrayBatchedCopy_alignedK_contigINS1_10OpaqueTypeILj16EEEjLi1ELi128ELi1ELi16EEEvPT_NS1_25CatArrInputTensorMetadataIS5_T0_XT2_EXT3_EEENS1_16TensorSizeStrideIS8_Lj4EEEiS8_,@function
        .size           _ZN2at6native40_GLOBAL__N__2351210d_8_Shape_cu_49f7391c35CatArrayBatchedCopy_alignedK_contigINS1_10OpaqueTypeILj16EEEjLi1ELi128ELi1ELi16EEEvPT_NS1_25CatArrInputTensorMetadataIS5_T0_XT2_EXT3_EEENS1_16TensorSizeStrideIS8_Lj4EEEiS8_,(.L_x_1098 - _ZN2at6native40_GLOBAL__N__2351210d_8_Shape_cu_49f7391c35CatArrayBatchedCopy_alignedK_contigINS1_10OpaqueTypeILj16EEEjLi1ELi128ELi1ELi16EEEvPT_NS1_25CatArrInputTensorMetadataIS5_T0_XT2_EXT3_EEENS1_16TensorSizeStrideIS8_Lj4EEEiS8_)
        .other          _ZN2at6native40_GLOBAL__N__2351210d_8_Shape_cu_49f7391c35CatArrayBatchedCopy_alignedK_contigINS1_10OpaqueTypeILj16EEEjLi1ELi128ELi1ELi16EEEvPT_NS1_25CatArrInputTensorMetadataIS5_T0_XT2_EXT3_EEENS1_16TensorSizeStrideIS8_Lj4EEEiS8_,@"STO_CUDA_ENTRY STV_DEFAULT"
_ZN2at6native40_GLOBAL__N__2351210d_8_Shape_cu_49f7391c35CatArrayBatchedCopy_alignedK_contigINS1_10OpaqueTypeILj16EEEjLi1ELi128ELi1ELi16EEEvPT_NS1_25CatArrInputTensorMetadataIS5_T0_XT2_EXT3_EEENS1_16TensorSizeStrideIS8_Lj4EEEiS8_:
        /* <DEDUP_REMOVED lines=25> */
.L_x_579:
        /* <DEDUP_REMOVED lines=9> */
.L_x_578:
[----:B------:R-:W-:Y:S05]  /*0220*/  BSYNC B0 ;  /* 0x0000000000007941 */ /* 0x000fea0003800000 */
.L_x_577:
        /* <DEDUP_REMOVED lines=12> */
.L_x_582:
        /* <DEDUP_REMOVED lines=9> */
.L_x_581:
[----:B------:R-:W-:Y:S05]  /*0380*/  BSYNC B0 ;  /* 0x0000000000007941 */ /* 0x000fea0003800000 */
.L_x_580:
        /* <DEDUP_REMOVED lines=13> */
.L_x_583:
        /* <DEDUP_REMOVED lines=27> */
.L_x_584:
        /* <DEDUP_REMOVED lines=15> */
.L_x_1098:


//--------------------- .text._ZN2at6native40_GLOBAL__N__2351210d_8_Shape_cu_49f7391c30CatArrayBatchedCopy_vectorizedINS1_10OpaqueTypeILj16EEEjLi1ELi128ELi1ELi16ELi1EEEvPcNS1_25CatArrInputTensorMetadataIT_T0_XT2_EXT3_EEENS1_16TensorSizeStrideIS8_Lj4EEEiS8_ --------------------------
	.section	.text._ZN2at6native40_GLOBAL__N__2351210d_8_Shape_cu_49f7391c30CatArrayBatchedCopy_vectorizedINS1_10OpaqueTypeILj16EEEjLi1ELi128ELi1ELi16ELi1EEEvPcNS1_25CatArrInputTensorMetadataIT_T0_XT2_EXT3_EEENS1_16TensorSizeStrideIS8_Lj4EEEiS8_,"ax",@progbits
	.align	128
.text._ZN2at6native40_GLOBAL__N__2351210d_8_Shape_cu_49f7391c30CatArrayBatchedCopy_vectorizedINS1_10OpaqueTypeILj16EEEjLi1ELi128ELi1ELi16ELi1EEEvPcNS1_25CatArrInputTensorMetadataIT_T0_XT2_EXT3_EEENS1_16TensorSizeStrideIS8_Lj4EEEiS8_:
        .type           _ZN2at6native40_GLOBAL__N__2351210d_8_Shape_cu_49f7391c30CatArrayBatchedCopy_vectorizedINS1_10OpaqueTypeILj16EEEjLi1ELi128ELi1ELi16ELi1EEEvPcNS1_25CatArrInputTensorMetadataIT_T0_XT2_EXT3_EEENS1_16TensorSizeStrideIS8_Lj4EEEiS8_,@function
        .size           _ZN2at6native40_GLOBAL__N__2351210d_8_Shape_cu_49f7391c30CatArrayBatchedCopy_vectorizedINS1_10OpaqueTypeILj16EEEjLi1ELi128ELi1ELi16ELi1EEEvPcNS1_25CatArrInputTensorMetadataIT_T0_XT2_EXT3_EEENS1_16TensorSizeStrideIS8_Lj4EEEiS8_,(.L_x_1099 - _ZN2at6native40_GLOBAL__N__2351210d_8_Shape_cu_49f7391c30CatArrayBatchedCopy_vectorizedINS1_10OpaqueTypeILj16EEEjLi1ELi128ELi1ELi16ELi1EEEvPcNS1_25CatArrInputTensorMetadataIT_T0_XT2_EXT3_EEENS1_16TensorSizeStrideIS8_Lj4EEEiS8_)
        .other          _ZN2at6native40_GLOBAL__N__2351210d_8_Shape_cu_49f7391c30CatArrayBatchedCopy_vectorizedINS1_10OpaqueTypeILj16EEEjLi1ELi128ELi1ELi16ELi1EEEvPcNS1_25CatArrInputTensorMetadataIT_T0_XT2_EXT3_EEENS1_16TensorSizeStrideIS8_Lj4EEEiS8_,@"STO_CUDA_ENTRY STV_DEFAULT"
_ZN2at6native40_GLOBAL__N__2351210d_8_Shape_cu_49f7391c30CatArrayBatchedCopy_vectorizedINS1_10OpaqueTypeILj16EEEjLi1ELi128ELi1ELi16ELi1EEEvPcNS1_25CatArrInputTensorMetadataIT_T0_XT2_EXT3_EEENS1_16TensorSizeStrideIS8_Lj4EEEiS8_:
        /* <DEDUP_REMOVED lines=21> */
.L_x_585:
        /* <DEDUP_REMOVED lines=12> */
.L_x_586:
        /* <DEDUP_REMOVED lines=15> */
.L_x_1099:


//--------------------- .text._ZN2at6native40_GLOBAL__N__2351210d_8_Shape_cu_49f7391c19CatArrayBatchedCopyINS1_10OpaqueTypeILj8EEEjLi4ELi128ELi1EEEvPT_NS1_25CatArrInputTensorMetadataIS5_T0_XT2_EXT3_EEENS1_16TensorSizeStrideIS8_Lj4EEEiS8_ --------------------------
	.section	.text._ZN2at6native40_GLOBAL__N__2351210d_8_Shape_cu_49f7391c19CatArrayBatchedCopyINS1_10OpaqueTypeILj8EEEjLi4ELi128ELi1EEEvPT_NS1_25CatArrInputTensorMetadataIS5_T0_XT2_EXT3_EEENS1_16TensorSizeStrideIS8_Lj4EEEiS8_,"ax",@progbits
	.align	128
.text._ZN2at6native40_GLOBAL__N__2351210d_8_Shape_cu_49f7391c19CatArrayBatchedCopyINS1_10OpaqueTypeILj8EEEjLi4ELi128ELi1EEEvPT_NS1_25CatArrInputTensorMetadataIS5_T0_XT2_EXT3_EEENS1_16TensorSizeStrideIS8_Lj4EEEiS8_:
        .type           _ZN2at6native40_GLOBAL__N__2351210d_8_Shape_cu_49f7391c19CatArrayBatchedCopyINS1_10OpaqueTypeILj8EEEjLi4ELi128ELi1EEEvPT_NS1_25CatArrInputTensorMetadataIS5_T0_XT2_EXT3_EEENS1_16TensorSizeStrideIS8_Lj4EEEiS8_,@function
        .size           _ZN2at6native40_GLOBAL__N__2351210d_8_Shape_cu_49f7391c19CatArrayBatchedCopyINS1_10OpaqueTypeILj8EEEjLi4ELi128ELi1EEEvPT_NS1_25CatArrInputTensorMetadataIS5_T0_XT2_EXT3_EEENS1_16TensorSizeStrideIS8_Lj4EEEiS8_,(.L_x_1100 - _ZN2at6native40_GLOBAL__N__2351210d_8_Shape_cu_49f7391c19CatArrayBatchedCopyINS1_10OpaqueTypeILj8EEEjLi4ELi128ELi1EEEvPT_NS1_25CatArrInputTensorMetadataIS5_T0_XT2_EXT3_EEENS1_16TensorSizeStrideIS8_Lj4EEEiS8_)
        .other          _ZN2at6native40_GLOBAL__N__2351210d_8_Shape_cu_49f7391c19CatArrayBatchedCopyINS1_10OpaqueTypeILj8EEEjLi4ELi128ELi1EEEvPT_NS1_25CatArrInputTensorMetadataIS5_T0_XT2_EXT3_EEENS1_16TensorSizeStrideIS8_Lj4EEEiS8_,@"STO_CUDA_ENTRY STV_DEFAULT"
_ZN2at6native40_GLOBAL__N__2351210d_8_Shape_cu_49f7391c19CatArrayBatchedCopyINS1_10OpaqueTypeILj8EEEjLi4ELi128ELi1EEEvPT_NS1_25CatArrInputTensorMetadataIS5_T0_XT2_EXT3_EEENS1_16TensorSizeStrideIS8_Lj4EEEiS8_:
        /* <DEDUP_REMOVED lines=65> */
.L_x_589:
        /* <DEDUP_REMOVED lines=48> */
.L_x_588:
[----:B------:R-:W-:Y:S05]  /*0710*/  EXIT ;  /* 0x000000000000794d */ /* 0x000fea0003800000 */
.L_x_587:
        /* <DEDUP_REMOVED lines=71> */
.L_x_591:
        /* <DEDUP_REMOVED lines=85> */
.L_x_590:
[----:B------:R-:W-:Y:S05]  /*10e0*/  EXIT ;  /* 0x000000000000794d */ /* 0x000fea0003800000 */
.L_x_592:
        /* <DEDUP_REMOVED lines=9> */
.L_x_1100:


//--------------------- .text._ZN2at6native40_GLOBAL__N__2351210d_8_Shape_cu_49f7391c26CatArrayBatchedCopy_contigINS1_10OpaqueTypeILj8EEEjLi4ELi128ELi1EEEvPT_NS1_25CatArrInputTensorMetadataIS5_T0_XT2_EXT3_EEENS1_16TensorSizeStrideIS8_Lj4EEEiS8_ --------------------------
	.section	.text._ZN2at6native40_GLOBAL__N__2351210d_8_Shape_cu_49f7391c26CatArrayBatchedCopy_contigINS1_10OpaqueTypeILj8EEEjLi4ELi128ELi1EEEvPT_NS1_25CatArrInputTensorMetadataIS5_T0_XT2_EXT3_EEENS1_16TensorSizeStrideIS8_Lj4EEEiS8_,"ax",@progbits
	.align	128
.text._ZN2at6native40_GLOBAL__N__2351210d_8_Shape_cu_49f7391c26CatArrayBatchedCopy_contigINS1_10OpaqueTypeILj8EEEjLi4ELi128ELi1EEEvPT_NS1_25CatArrInputTensorMetadataIS5_T0_XT2_EXT3_EEENS1_16TensorSizeStrideIS8_Lj4EEEiS8_:
        .type           _ZN2at6native40_GLOBAL__N__2351210d_8_Shape_cu_49f7391c26CatArrayBatchedCopy_contigINS1_10OpaqueTypeILj8EEEjLi4ELi128ELi1EEEvPT_NS1_25CatArrInputTensorMetadataIS5_T0_XT2_EXT3_EEENS1_16TensorSizeStrideIS8_Lj4EEEiS8_,@function
        .size           _ZN2at6native40_GLOBAL__N__2351210d_8_Shape_cu_49f7391c26CatArrayBatchedCopy_contigINS1_10OpaqueTypeILj8EEEjLi4ELi128ELi1EEEvPT_NS1_25CatArrInputTensorMetadataIS5_T0_XT2_EXT3_EEENS1_16TensorSizeStrideIS8_Lj4EEEiS8_,(.L_x_1101 - _ZN2at6native40_GLOBAL__N__2351210d_8_Shape_cu_49f7391c26CatArrayBatchedCopy_contigINS1_10OpaqueTypeILj8EEEjLi4ELi128ELi1EEEvPT_NS1_25CatArrInputTensorMetadataIS5_T0_XT2_EXT3_EEENS1_16TensorSizeStrideIS8_Lj4EEEiS8_)
        .other          _ZN2at6native40_GLOBAL__N__2351210d_8_Shape_cu_49f7391c26CatArrayBatchedCopy_contigINS1_10OpaqueTypeILj8EEEjLi4ELi128ELi1EEEvPT_NS1_25CatArrInputTensorMetadataIS5_T0_XT2_EXT3_EEENS1_16TensorSizeStrideIS8_Lj4EEEiS8_,@"STO_CUDA_ENTRY STV_DEFAULT"
_ZN2at6native40_GLOBAL__N__2351210d_8_Shape_cu_49f7391c26CatArrayBatchedCopy_contigINS1_10OpaqueTypeILj8EEEjLi4ELi128ELi1EEEvPT_NS1_25CatArrInputTensorMetadataIS5_T0_XT2_EXT3_EEENS1_16TensorSizeStrideIS8_Lj4EEEiS8_:
        /* <DEDUP_REMOVED lines=60> */
.L_x_593:
        /* <DEDUP_REMOVED lines=46> */
.L_x_594:
        /* <DEDUP_REMOVED lines=14> */
.L_x_1101:


//--------------------- .text._ZN2at6native40_GLOBAL__N__2351210d_8_Shape_cu_49f7391c35CatArrayBatchedCopy_alignedK_contigINS1_10OpaqueTypeILj8EEEjLi4ELi128ELi1ELi8EEEvPT_NS1_25CatArrInputTensorMetadataIS5_T0_XT2_EXT3_EEENS1_16TensorSizeStrideIS8_Lj4EEEiS8_ --------------------------
	.section	.text._ZN2at6native40_GLOBAL__N__2351210d_8_Shape_cu_49f7391c35CatArrayBatchedCopy_alignedK_contigINS1_10OpaqueTypeILj8EEEjLi4ELi128ELi1ELi8EEEvPT_NS1_25CatArrInputTensorMetadataIS5_T0_XT2_EXT3_EEENS1_16TensorSizeStrideIS8_Lj4EEEiS8_,"ax",@progbits
	.align	128
.text._ZN2at6native40_GLOBAL__N__2351210d_8_Shape_cu_49f7391c35CatArrayBatchedCopy_alignedK_contigINS1_10OpaqueTypeILj8EEEjLi4ELi128ELi1ELi8EEEvPT_NS1_25CatArrInputTensorMetadataIS5_T0_XT2_EXT3_EEENS1_16TensorSizeStrideIS8_Lj4EEEiS8_:
        .type           _ZN2at6native40_GLOBAL__N__2351210d_8_Shape_cu_49f7391c35CatArrayBatchedCopy_alignedK_contigINS1_10OpaqueTypeILj8EEEjLi4ELi128ELi1ELi8EEEvPT_NS1_25CatArrInputTensorMetadataIS5_T0_XT2_EXT3_EEENS1_16TensorSizeStrideIS8_Lj4EEEiS8_,@function
        .size           _ZN2at6native40_GLOBAL__N__2351210d_8_Shape_cu_49f7391c35CatArrayBatchedCopy_alignedK_contigINS1_10OpaqueTypeILj8EEEjLi4ELi128ELi1ELi8EEEvPT_NS1_25CatArrInputTensorMetadataIS5_T0_XT2_EXT3_EEENS1_16TensorSizeStrideIS8_Lj4EEEiS8_,(.L_x_1102 - _ZN2at6native40_GLOBAL__N__2351210d_8_Shape_cu_49f7391c35CatArrayBatchedCopy_alignedK_contigINS1_10OpaqueTypeILj8EEEjLi4ELi128ELi1ELi8EEEvPT_NS1_25CatArrInputTensorMetadataIS5_T0_XT2_EXT3_EEENS1_16TensorSizeStrideIS8_Lj4EEEiS8_)
        .other          _ZN2at6native40_GLOBAL__N__2351210d_8_Shape_cu_49f7391c35CatArrayBatchedCopy_alignedK_contigINS1_10OpaqueTypeILj8EEEjLi4ELi128ELi1ELi8EEEvPT_NS1_25CatArrInputTensorMetadataIS5_T0_XT2_EXT3_EEENS1_16TensorSizeStrideIS8_Lj4EEEiS8_,@"STO_CUDA_ENTRY STV_DEFAULT"
_ZN2at6native40_GLOBAL__N__2351210d_8_Shape_cu_49f7391c35CatArrayBatchedCopy_alignedK_contigINS1_10OpaqueTypeILj8EEEjLi4ELi128ELi1ELi8EEEvPT_NS1_25CatArrInputTensorMetadataIS5_T0_XT2_EXT3_EEENS1_16TensorSizeStrideIS8_Lj4EEEiS8_:
        /* <DEDUP_REMOVED lines=65> */
.L_x_597:
        /* <DEDUP_REMOVED lines=46> */
.L_x_596:
[----:B------:R-:W-:Y:S05]  /*06f0*/  BSYNC B0 ;  /* 0x0000000000007941 */ /* 0x000fea0003800000 */
.L_x_595:
        /* <DEDUP_REMOVED lines=51> */
.L_x_600:
        /* <DEDUP_REMOVED lines=46> */
.L_x_599:
[----:B------:R-:W-:Y:S05]  /*0d10*/  BSYNC B0 ;  /* 0x0000000000007941 */ /* 0x000fea0003800000 */
.L_x_598:
        /* <DEDUP_REMOVED lines=46> */
.L_x_601:
        /* <DEDUP_REMOVED lines=175> */
.L_x_602:
        /* <DEDUP_REMOVED lines=9> */
.L_x_1102:


//--------------------- .text._ZN2at6native40_GLOBAL__N__2351210d_8_Shape_cu_49f7391c35CatArrayBatchedCopy_alignedK_contigINS1_10OpaqueTypeILj8EEEjLi4ELi128ELi1ELi16EEEvPT_NS1_25CatArrInputTensorMetadataIS5_T0_XT2_EXT3_EEENS1_16TensorSizeStrideIS8_Lj4EEEiS8_ --------------------------
	.section	.text._ZN2at6native40_GLOBAL__N__2351210d_8_Shape_cu_49f7391c35CatArrayBatchedCopy_alignedK_contigINS1_10OpaqueTypeILj8EEEjLi4ELi128ELi1ELi16EEEvPT_NS1_25CatArrInputTensorMetadataIS5_T0_XT2_EXT3_EEENS1_16TensorSizeStrideIS8_Lj4EEEiS8_,"ax",@progbits
	.align	128
.text._ZN2at6native40_GLOBAL__N__2351210d_8_Shape_cu_49f7391c35CatArrayBatchedCopy_alignedK_contigINS1_10OpaqueTypeILj8EEEjLi4ELi128ELi1ELi16EEEvPT_NS1_25CatArrInputTensorMetadataIS5_T0_XT2_EXT3_EEENS1_16TensorSizeStrideIS8_Lj4EEEiS8_:
        .type           _ZN2at6native40_GLOBAL__N__2351210d_8_Shape_cu_49f7391c35CatArrayBatchedCopy_alignedK_contigINS1_10OpaqueTypeILj8EEEjLi4ELi128ELi1ELi16EEEvPT_NS1_25CatArrInputTensorMetadataIS5_T0_XT2_EXT3_EEENS1_16TensorSizeStrideIS8_Lj4EEEiS8_,@function
        .size           _ZN2at6native40_GLOBAL__N__2351210d_8_Shape_cu_49f7391c35CatArrayBatchedCopy_alignedK_contigINS1_10OpaqueTypeILj8EEEjLi4ELi128ELi1ELi16EEEvPT_NS1_25CatArrInputTensorMetadataIS5_T0_XT2_EXT3_EEENS1_16TensorSizeStrideIS8_Lj4EEEiS8_,(.L_x_1103 - _ZN2at6native40_GLOBAL__N__2351210d_8_Shape_cu_49f7391c35CatArrayBatchedCopy_alignedK_contigINS1_10OpaqueTypeILj8EEEjLi4ELi128ELi1ELi16EEEvPT_NS1_25CatArrInputTensorMetadataIS5_T0_XT2_EXT3_EEENS1_16TensorSizeStrideIS8_Lj4EEEiS8_)
        .other          _ZN2at6native40_GLOBAL__N__2351210d_8_Shape_cu_49f7391c35CatArrayBatchedCopy_alignedK_contigINS1_10OpaqueTypeILj8EEEjLi4ELi128ELi1ELi16EEEvPT_NS1_25CatArrInputTensorMetadataIS5_T0_XT2_EXT3_EEENS1_16TensorSizeStrideIS8_Lj4EEEiS8_,@"STO_CUDA_ENTRY STV_DEFAULT"
_ZN2at6native40_GLOBAL__N__2351210d_8_Shape_cu_49f7391c35CatArrayBatchedCopy_alignedK_contigINS1_10OpaqueTypeILj8EEEjLi4ELi128ELi1ELi16EEEvPT_NS1_25CatArrInputTensorMetadataIS5_T0_XT2_EXT3_EEENS1_16TensorSizeStrideIS8_Lj4EEEiS8_:
        /* <DEDUP_REMOVED lines=36> */
.L_x_605:
        /* <DEDUP_REMOVED lines=119> */
.L_x_604:
[----:B------:R-:W-:Y:S05]  /*09b0*/  BSYNC B0 ;  /* 0x0000000000007941 */ /* 0x000fea0003800000 */
.L_x_603:
        /* <DEDUP_REMOVED lines=51> */
.L_x_608:
        /* <DEDUP_REMOVED lines=46> */
.L_x_607:
[----:B------:R-:W-:Y:S05]  /*0fd0*/  BSYNC B0 ;  /* 0x0000000000007941 */ /* 0x000fea0003800000 */
.L_x_606:
        /* <DEDUP_REMOVED lines=46> */
.L_x_609:
        /* <DEDUP_REMOVED lines=175> */
.L_x_610:
        /* <DEDUP_REMOVED lines=13> */
.L_x_1103:


//--------------------- .text._ZN2at6native40_GLOBAL__N__2351210d_8_Shape_cu_49f7391c30CatArrayBatchedCopy_vectorizedINS1_10OpaqueTypeILj8EEEjLi4ELi128ELi1ELi16ELi2EEEvPcNS1_25CatArrInputTensorMetadataIT_T0_XT2_EXT3_EEENS1_16TensorSizeStrideIS8_Lj4EEEiS8_ --------------------------
	.section	.text._ZN2at6native40_GLOBAL__N__2351210d_8_Shape_cu_49f7391c30CatArrayBatchedCopy_vectorizedINS1_10OpaqueTypeILj8EEEjLi4ELi128ELi1ELi16ELi2EEEvPcNS1_25CatArrInputTensorMetadataIT_T0_XT2_EXT3_EEENS1_16TensorSizeStrideIS8_Lj4EEEiS8_,"ax",@progbits
	.align	128
.text._ZN2at6native40_GLOBAL__N__2351210d_8_Shape_cu_49f7391c30CatArrayBatchedCopy_vectorizedINS1_10OpaqueTypeILj8EEEjLi4ELi128ELi1ELi16ELi2EEEvPcNS1_25CatArrInputTensorMetadataIT_T0_XT2_EXT3_EEENS1_16TensorSizeStrideIS8_Lj4EEEiS8_:
        .type           _ZN2at6native40_GLOBAL__N__2351210d_8_Shape_cu_49f7391c30CatArrayBatchedCopy_vectorizedINS1_10OpaqueTypeILj8EEEjLi4ELi128ELi1ELi16ELi2EEEvPcNS1_25CatArrInputTensorMetadataIT_T0_XT2_EXT3_EEENS1_16TensorSizeStrideIS8_Lj4EEEiS8_,@function
        .size           _ZN2at6native40_GLOBAL__N__2351210d_8_Shape_cu_49f7391c30CatArrayBatchedCopy_vectorizedINS1_10OpaqueTypeILj8EEEjLi4ELi128ELi1ELi16ELi2EEEvPcNS1_25CatArrInputTensorMetadataIT_T0_XT2_EXT3_EEENS1_16TensorSizeStrideIS8_Lj4EEEiS8_,(.L_x_1104 - _ZN2at6native40_GLOBAL__N__2351210d_8_Shape_cu_49f7391c30CatArrayBatchedCopy_vectorizedINS1_10OpaqueTypeILj8EEEjLi4ELi128ELi1ELi16ELi2EEEvPcNS1_25CatArrInputTensorMetadataIT_T0_XT2_EXT3_EEENS1_16TensorSizeStrideIS8_Lj4EEEiS8_)
        .other          _ZN2at6native40_GLOBAL__N__2351210d_8_Shape_cu_49f7391c30CatArrayBatchedCopy_vectorizedINS1_10OpaqueTypeILj8EEEjLi4ELi128ELi1ELi16ELi2EEEvPcNS1_25CatArrInputTensorMetadataIT_T0_XT2_EXT3_EEENS1_16TensorSizeStrideIS8_Lj4EEEiS8_,@"STO_CUDA_ENTRY STV_DEFAULT"
_ZN2at6native40_GLOBAL__N__2351210d_8_Shape_cu_49f7391c30CatArrayBatchedCopy_vectorizedINS1_10OpaqueTypeILj8EEEjLi4ELi128ELi1ELi16ELi2EEEvPcNS1_25CatArrInputTensorMetadataIT_T0_XT2_EXT3_EEENS1_16TensorSizeStrideIS8_Lj4EEEiS8_:
        /* <DEDUP_REMOVED lines=65> */
.L_x_611:
        /* <DEDUP_REMOVED lines=48> */
.L_x_612:
        /* <DEDUP_REMOVED lines=15> */
.L_x_1104:


//--------------------- .text._ZN2at6native40_GLOBAL__N__2351210d_8_Shape_cu_49f7391c19CatArrayBatchedCopyINS1_10OpaqueTypeILj8EEEjLi3ELi128ELi1EEEvPT_NS1_25CatArrInputTensorMetadataIS5_T0_XT2_EXT3_EEENS1_16TensorSizeStrideIS8_Lj4EEEiS8_ --------------------------
	.section	.text._ZN2at6native40_GLOBAL__N__2351210d_8_Shape_cu_49f7391c19CatArrayBatchedCopyINS1_10OpaqueTypeILj8EEEjLi3ELi128ELi1EEEvPT_NS1_25CatArrInputTensorMetadataIS5_T0_XT2_EXT3_EEENS1_16TensorSizeStrideIS8_Lj4EEEiS8_,"ax",@progbits
	.align	128
.text._ZN2at6native40_GLOBAL__N__2351210d_8_Shape_cu_49f7391c19CatArrayBatchedCopyINS1_10OpaqueTypeILj8EEEjLi3ELi128ELi1EEEvPT_NS1_25CatArrInputTensorMetadataIS5_T0_XT2_EXT3_EEENS1_16TensorSizeStrideIS8_Lj4EEEiS8_:
        .type           _ZN2at6native40_GLOBAL__N__2351210d_8_Shape_cu_49f7391c19CatArrayBatchedCopyINS1_10OpaqueTypeILj8EEEjLi3ELi128ELi1EEEvPT_NS1_25CatArrInputTensorMetadataIS5_T0_XT2_EXT3_EEENS1_16TensorSizeStrideIS8_Lj4EEEiS8_,@function
        .size           _ZN2at6native40_GLOBAL__N__2351210d_8_Shape_cu_49f7391c19CatArrayBatchedCopyINS1_10OpaqueTypeILj8EEEjLi3ELi128ELi1EEEvPT_NS1_25CatArrInputTensorMetadataIS5_T0_XT2_EXT3_EEENS1_16TensorSizeStrideIS8_Lj4EEEiS8_,(.L_x_1105 - _ZN2at6native40_GLOBAL__N__2351210d_8_Shape_cu_49f7391c19CatArrayBatchedCopyINS1_10OpaqueTypeILj8EEEjLi3ELi128ELi1EEEvPT_NS1_25CatArrInputTensorMetadataIS5_T0_XT2_EXT3_EEENS1_16TensorSizeStrideIS8_Lj4EEEiS8_)
        .other          _ZN2at6native40_GLOBAL__N__2351210d_8_Shape_cu_49f7391c19CatArrayBatchedCopyINS1_10OpaqueTypeILj8EEEjLi3ELi128ELi1EEEvPT_NS1_25CatArrInputTensorMetadataIS5_T0_XT2_EXT3_EEENS1_16TensorSizeStrideIS8_Lj4EEEiS8_,@"STO_CUDA_ENTRY STV_DEFAULT"
_ZN2at6native40_GLOBAL__N__2351210d_8_Shape_cu_49f7391c19CatArrayBatchedCopyINS1_10OpaqueTypeILj8EEEjLi3ELi128ELi1EEEvPT_NS1_25CatArrInputTensorMetadataIS5_T0_XT2_EXT3_EEENS1_16TensorSizeStrideIS8_Lj4EEEiS8_:
        /* <DEDUP_REMOVED lines=46> */
[----:B--2---:R-:W-:-:S03]  /*02e0*/  HFMA2.MMA R12, -RZ, RZ, 0, 0 ;  /* 0x00000000ff0c7435 */ /* 0x004fc600000001ff */
[----:B------:R-:W-:Y:S01]  /*02f0*/  IMAD.HI.U32 R14, R15, R7, R14 ;  /* 0x000000070f0e7227 */ /* 0x000fe200078e000e */
[----:B------:R-:W-:Y:S02]  /*0300*/  LOP3.LUT R15, RZ, R4, RZ, 0x33, !PT ;  /* 0x00000004ff0f7212 */ /* 0x000fe400078e33ff */
[----:B------:R-:W-:Y:S01]  /*0310*/  LOP3.LUT R7, RZ, R0, RZ, 0x33, !PT ;  /* 0x00000000ff077212 */ /* 0x000fe200078e33ff */
[----:B---3--:R-:W-:-:S04]  /*0320*/  IMAD R9, R19, R13, RZ ;  /* 0x0000000d13097224 */ /* 0x008fc800078e02ff */
[----:B-1----:R-:W-:-:S07]  /*0330*/  IMAD.HI.U32 R9, R13, R9, R12 ;  /* 0x000000090d097227 */ /* 0x002fce00078e000c */
.L_x_614:
[----:B0---4-:R-:W-:-:S06]  /*0340*/  IMAD.WIDE.U32 R12, R5, 0x8, R2 ;  /* 0x00000008050c7825 */ /* 0x011fcc00078e0002 */
        /* <DEDUP_REMOVED lines=33> */
.L_x_613:
[----:B------:R-:W0:Y:S01]  /*0560*/  LDC R16, c[0x0][0xca0] ;  /* 0x00032800ff107b82 */ /* 0x000e220000000800 */
[----:B------:R-:W1:Y:S01]  /*0570*/  I2F.U32.RP R11, R4 ;  /* 0x00000004000b7306 */ /* 0x000e620000209000 */
[----:B------:R-:W-:Y:S01]  /*0580*/  IMAD.MOV R21, RZ, RZ, -R0 ;  /* 0x000000ffff157224 */ /* 0x000fe200078e0a00 */
[----:B------:R-:W-:Y:S01]  /*0590*/  LOP3.LUT R20, RZ, R0, RZ, 0x33, !PT ;  /* 0x00000000ff147212 */ /* 0x000fe200078e33ff */
[----:B------:R-:W-:Y:S01]  /*05a0*/  ULDC UR10, c[0x0][0xcd0] ;  /* 0x00033400000a7ab9 */ /* 0x000fe20000000800 */
[----:B------:R-:W-:Y:S01]  /*05b0*/  ULDC UR11, c[0x0][0xcdc] ;  /* 0x00033700000b7ab9 */ /* 0x000fe20000000800 */
[----:B------:R-:W-:Y:S01]  /*05c0*/  ULDC UR5, c[0x0][0xcb0] ;  /* 0x00032c0000057ab9 */ /* 0x000fe20000000800 */
[----:B------:R-:W-:Y:S01]  /*05d0*/  ULDC.64 UR12, c[0x0][0xcc8] ;  /* 0x00033200000c7ab9 */ /* 0x000fe20000000a00 */
[----:B------:R-:W-:Y:S01]  /*05e0*/  ULDC.64 UR8, c[0x0][0xca8] ;  /* 0x00032a0000087ab9 */ /* 0x000fe20000000a00 */
        /* <DEDUP_REMOVED lines=10> */
[----:B------:R-:W-:-:S05]  /*0690*/  ISETP.NE.U32.AND P2, PT, R16, RZ, PT ;  /* 0x000000ff1000720c */ /* 0x000fca0003f45070 */
[----:B------:R1:W-:Y:S01]  /*06a0*/  F2I.FTZ.U32.TRUNC.NTZ R15, R14 ;  /* 0x0000000e000f7305 */ /* 0x0003e2000021f000 */
[----:B0-----:R-:W-:-:S07]  /*06b0*/  VIADD R12, R19, 0xffffffe ;  /* 0x0ffffffe130c7836 */ /* 0x001fce0000000000 */
[----:B-----5:R-:W0:Y:S01]  /*06c0*/  MUFU.RCP R9, R9 ;  /* 0x0000000900097308 */ /* 0x020e220000001000 */
[----:B-1----:R-:W-:Y:S01]  /*06d0*/  IMAD.MOV.U32 R14, RZ, RZ, RZ ;  /* 0x000000ffff0e7224 */ /* 0x002fe200078e00ff */
[----:B--2---:R-:W-:-:S06]  /*06e0*/  ISETP.NE.U32.AND P3, PT, R7, RZ, PT ;  /* 0x000000ff0700720c */ /* 0x004fcc0003f65070 */
[----:B------:R-:W1:Y:S08]  /*06f0*/  I2F.U32.RP R17, R7 ;  /* 0x0000000700117306 */ /* 0x000e700000209000 */
[----:B------:R2:W5:Y:S01]  /*0700*/  F2I.FTZ.U32.TRUNC.NTZ R13, R12 ;  /* 0x0000000c000d7305 */ /* 0x000562000021f000 */
[----:B0-----:R-:W-:-:S07]  /*0710*/  VIADD R18, R9, 0xffffffe ;  /* 0x0ffffffe09127836 */ /* 0x001fce0000000000 */
[----:B-1----:R-:W0:Y:S01]  /*0720*/  MUFU.RCP R17, R17 ;  /* 0x0000001100117308 */ /* 0x002e220000001000 */
[----:B--2---:R-:W-:Y:S01]  /*0730*/  MOV R12, RZ ;  /* 0x000000ff000c7202 */ /* 0x004fe20000000f00 */
[----:B-----5:R-:W-:-:S06]  /*0740*/  IMAD R21, R21, R13, RZ ;  /* 0x0000000d15157224 */ /* 0x020fcc00078e02ff */
[----:B------:R1:W2:Y:S01]  /*0750*/  F2I.FTZ.U32.TRUNC.NTZ R19, R18 ;  /* 0x0000001200137305 */ /* 0x0002a2000021f000 */
[----:B0-----:R-:W-:Y:S01]  /*0760*/  IADD3 R10, R17, 0xffffffe, RZ ;  /* 0x0ffffffe110a7810 */ /* 0x001fe20007ffe0ff */
[----:B-1----:R-:W-:Y:S01]  /*0770*/  HFMA2.MMA R18, -RZ, RZ, 0, 0 ;  /* 0x00000000ff127435 */ /* 0x002fe200000001ff */
[----:B------:R-:W-:-:S05]  /*0780*/  IADD3 R17, RZ, -R4, RZ ;  /* 0x80000004ff117210 */ /* 0x000fca0007ffe0ff */
[----:B------:R0:W1:Y:S01]  /*0790*/  F2I.FTZ.U32.TRUNC.NTZ R11, R10 ;  /* 0x0000000a000b7305 */ /* 0x000062000021f000 */
[----:B------:R-:W-:-:S04]  /*07a0*/  IMAD R17, R17, R15, RZ ;  /* 0x0000000f11117224 */ /* 0x000fc800078e02ff */
[----:B------:R-:W-:-:S04]  /*07b0*/  IMAD.HI.U32 R14, R15, R17, R14 ;  /* 0x000000110f0e7227 */ /* 0x000fc800078e000e */
[----:B--2---:R-:W-:Y:S02]  /*07c0*/  IMAD R15, R23, R19, RZ ;  /* 0x00000013170f7224 */ /* 0x004fe400078e02ff */
[----:B0-----:R-:W-:Y:S02]  /*07d0*/  IMAD.MOV.U32 R10, RZ, RZ, RZ ;  /* 0x000000ffff0a7224 */ /* 0x001fe400078e00ff */
[----:B-1----:R-:W-:Y:S02]  /*07e0*/  IMAD R9, R7, R11, RZ ;  /* 0x0000000b07097224 */ /* 0x002fe400078e02ff */
[----:B------:R-:W-:Y:S01]  /*07f0*/  IMAD.HI.U32 R18, R19, R15, R18 ;  /* 0x0000000f13127227 */ /* 0x000fe200078e0012 */
[----:B------:R-:W-:Y:S02]  /*0800*/  LOP3.LUT R19, RZ, R4, RZ, 0x33, !PT ;  /* 0x00000004ff137212 */ /* 0x000fe400078e33ff */
[----:B------:R-:W-:Y:S01]  /*0810*/  LOP3.LUT R15, RZ, R7, RZ, 0x33, !PT ;  /* 0x00000007ff0f7212 */ /* 0x000fe200078e33ff */
[----:B------:R-:W-:-:S02]  /*0820*/  IMAD.MOV R17, RZ, RZ, -R9 ;  /* 0x000000ffff117224 */ /* 0x000fc400078e0a09 */
[----:B------:R-:W-:Y:S01]  /*0830*/  IMAD.HI.U32 R9, R13, R21, R12 ;  /* 0x000000150d097227 */ /* 0x000fe200078e000c */
[----:B------:R-:W-:-:S03]  /*0840*/  LOP3.LUT R21, RZ, R16, RZ, 0x33, !PT ;  /* 0x00000010ff157212 */ /* 0x000fc600078e33ff */
[----:B------:R-:W-:-:S07]  /*0850*/  IMAD.HI.U32 R17, R11, R17, R10 ;  /* 0x000000110b117227 */ /* 0x000fce00078e000a */
.L_x_615:
        /* <DEDUP_REMOVED lines=49> */
[----:B------:R-:W-:Y:S02]  /*0b70*/  SEL R24, R20, R13, !P1 ;  /* 0x0000000d14187207 */ /* 0x000fe40004800000 */
[----:B------:R-:W0:Y:S02]  /*0b80*/  LDC.64 R12, c[0x0][0x210] ;  /* 0x00008400ff0c7b82 */ /* 0x000e240000000a00 */
[----:B------:R-:W-:-:S05]  /*0b90*/  IADD3 R25, -R24, RZ, RZ ;  /* 0x000000ff18197210 */ /* 0x000fca0007ffe1ff */
[----:B------:R-:W-:-:S04]  /*0ba0*/  IMAD R25, R0, R25, R23 ;  /* 0x0000001900197224 */ /* 0x000fc800078e0217 */
[----:B------:R-:W-:-:S04]  /*0bb0*/  IMAD R25, R25, UR13, R22 ;  /* 0x0000000d19197c24 */ /* 0x000fc8000f8e0216 */
[----:B------:R-:W-:-:S04]  /*0bc0*/  IMAD R25, R24, UR12, R25 ;  /* 0x0000000c18197c24 */ /* 0x000fc8000f8e0219 */
[----:B---3--:R-:W-:-:S04]  /*0bd0*/  IMAD R25, R6, UR11, R25 ;  /* 0x0000000b06197c24 */ /* 0x008fc8000f8e0219 */
[----:B0-----:R-:W-:-:S05]  /*0be0*/  IMAD.WIDE.U32 R12, R25, 0x8, R12 ;  /* 0x00000008190c7825 */ /* 0x001fca00078e000c */
[----:B--2---:R0:W-:Y:S01]  /*0bf0*/  STG.E.64 desc[UR6][R12.64], R10 ;  /* 0x0000000a0c007986 */ /* 0x0041e2000c101b06 */
[----:B------:R-:W-:Y:S05]  /*0c00*/  @!P4 BRA `(.L_x_615) ;  /* 0xfffffffc0014c947 */ /* 0x000fea000383ffff */
[----:B------:R-:W-:Y:S05]  /*0c10*/  EXIT ;  /* 0x000000000000794d */ /* 0x000fea0003800000 */
.L_x_616:
        /* <DEDUP_REMOVED lines=14> */
.L_x_1105:


//--------------------- .text._ZN2at6native40_GLOBAL__N__2351210d_8_Shape_cu_49f7391c26CatArrayBatchedCopy_contigINS1_10OpaqueTypeILj8EEEjLi3ELi128ELi1EEEvPT_NS1_25CatArrInputTensorMetadataIS5_T0_XT2_EXT3_EEENS1_16TensorSizeStrideIS8_Lj4EEEiS8_ --------------------------
	.section	.text._ZN2at6native40_GLOBAL__N__2351210d_8_Shape_cu_49f7391c26CatArrayBatchedCopy_contigINS1_10OpaqueTypeILj8EEEjLi3ELi128ELi1EEEvPT_NS1_25CatArrInputTensorMetadataIS5_T0_XT2_EXT3_EEENS1_16TensorSizeStrideIS8_Lj4EEEiS8_,"ax",@progbits
	.align	128
.text._ZN2at6native40_GLOBAL__N__2351210d_8_Shape_cu_49f7391c26CatArrayBatchedCopy_contigINS1_10OpaqueTypeILj8EEEjLi3ELi128ELi1EEEvPT_NS1_25CatArrInputTensorMetadataIS5_T0_XT2_EXT3_EEENS1_16TensorSizeStrideIS8_Lj4EEEiS8_:
        .type           _ZN2at6native40_GLOBAL__N__2351210d_8_Shape_cu_49f7391c26CatArrayBatchedCopy_contigINS1_10OpaqueTypeILj8EEEjLi3ELi128ELi1EEEvPT_NS1_25CatArrInputTensorMetadataIS5_T0_XT2_EXT3_EEENS1_16TensorSizeStrideIS8_Lj4EEEiS8_,@function
        .size           _ZN2at6native40_GLOBAL__N__2351210d_8_Shape_cu_49f7391c26CatArrayBatchedCopy_contigINS1_10OpaqueTypeILj8EEEjLi3ELi128ELi1EEEvPT_NS1_25CatArrInputTensorMetadataIS5_T0_XT2_EXT3_EEENS1_16TensorSizeStrideIS8_Lj4EEEiS8_,(.L_x_1106 - _ZN2at6native40_GLOBAL__N__2351210d_8_Shape_cu_49f7391c26CatArrayBatchedCopy_contigINS1_10OpaqueTypeILj8EEEjLi3ELi128ELi1EEEvPT_NS1_25CatArrInputTensorMetadataIS5_T0_XT2_EXT3_EEENS1_16TensorSizeStrideIS8_Lj4EEEiS8_)
        .other          _ZN2at6native40_GLOBAL__N__2351210d_8_Shape_cu_49f7391c26CatArrayBatchedCopy_contigINS1_10OpaqueTypeILj8EEEjLi3ELi128ELi1EEEvPT_NS1_25CatArrInputTensorMetadataIS5_T0_XT2_EXT3_EEENS1_16TensorSizeStrideIS8_Lj4EEEiS8_,@"STO_CUDA_ENTRY STV_DEFAULT"
_ZN2at6native40_GLOBAL__N__2351210d_8_Shape_cu_49f7391c26CatArrayBatchedCopy_contigINS1_10OpaqueTypeILj8EEEjLi3ELi128ELi1EEEvPT_NS1_25CatArrInputTensorMetadataIS5_T0_XT2_EXT3_EEENS1_16TensorSizeStrideIS8_Lj4EEEiS8_:
        /* <DEDUP_REMOVED lines=48> */
.L_x_617:
        /* <DEDUP_REMOVED lines=34> */
.L_x_618:
        /* <DEDUP_REMOVED lines=14> */
.L_x_1106:


//--------------------- .text._ZN2at6native40_GLOBAL__N__2351210d_8_Shape_cu_49f7391c35CatArrayBatchedCopy_alignedK_contigINS1_10OpaqueTypeILj8EEEjLi3ELi128ELi1ELi8EEEvPT_NS1_25CatArrInputTensorMetadataIS5_T0_XT2_EXT3_EEENS1_16TensorSizeStrideIS8_Lj4EEEiS8_ --------------------------
	.section	.text._ZN2at6native40_GLOBAL__N__2351210d_8_Shape_cu_49f7391c35CatArrayBatchedCopy_alignedK_contigINS1_10OpaqueTypeILj8EEEjLi3ELi128ELi1ELi8EEEvPT_NS1_25CatArrInputTensorMetadataIS5_T0_XT2_EXT3_EEENS1_16TensorSizeStrideIS8_Lj4EEEiS8_,"ax",@progbits
	.align	128
.text._ZN2at6native40_GLOBAL__N__2351210d_8_Shape_cu_49f7391c35CatArrayBatchedCopy_alignedK_contigINS1_10OpaqueTypeILj8EEEjLi3ELi128ELi1ELi8EEEvPT_NS1_25CatArrInputTensorMetadataIS5_T0_XT2_EXT3_EEENS1_16TensorSizeStrideIS8_Lj4EEEiS8_:
        .type           _ZN2at6native40_GLOBAL__N__2351210d_8_Shape_cu_49f7391c35CatArrayBatchedCopy_alignedK_contigINS1_10OpaqueTypeILj8EEEjLi3ELi128ELi1ELi8EEEvPT_NS1_25CatArrInputTensorMetadataIS5_T0_XT2_EXT3_EEENS1_16TensorSizeStrideIS8_Lj4EEEiS8_,@function
        .size           _ZN2at6native40_GLOBAL__N__2351210d_8_Shape_cu_49f7391c35CatArrayBatchedCopy_alignedK_contigINS1_10OpaqueTypeILj8EEEjLi3ELi128ELi1ELi8EEEvPT_NS1_25CatArrInputTensorMetadataIS5_T0_XT2_EXT3_EEENS1_16TensorSizeStrideIS8_Lj4EEEiS8_,(.L_x_1107 - _ZN2at6native40_GLOBAL__N__2351210d_8_Shape_cu_49f7391c35CatArrayBatchedCopy_alignedK_contigINS1_10OpaqueTypeILj8EEEjLi3ELi128ELi1ELi8EEEvPT_NS1_25CatArrInputTensorMetadataIS5_T0_XT2_EXT3_EEENS1_16TensorSizeStrideIS8_Lj4EEEiS8_)
        .other          _ZN2at6native40_GLOBAL__N__2351210d_8_Shape_cu_49f7391c35CatArrayBatchedCopy_alignedK_contigINS1_10OpaqueTypeILj8EEEjLi3ELi128ELi1ELi8EEEvPT_NS1_25CatArrInputTensorMetadataIS5_T0_XT2_EXT3_EEENS1_16TensorSizeStrideIS8_Lj4EEEiS8_,@"STO_CUDA_ENTRY STV_DEFAULT"
_ZN2at6native40_GLOBAL__N__2351210d_8_Shape_cu_49f7391c35CatArrayBatchedCopy_alignedK_contigINS1_10OpaqueTypeILj8EEEjLi3ELi128ELi1ELi8EEEvPT_NS1_25CatArrInputTensorMetadataIS5_T0_XT2_EXT3_EEENS1_16TensorSizeStrideIS8_Lj4EEEiS8_:
        /* <DEDUP_REMOVED lines=53> */
.L_x_621:
        /* <DEDUP_REMOVED lines=34> */
.L_x_620:
[----:B------:R-:W-:Y:S05]  /*0570*/  BSYNC B0 ;  /* 0x0000000000007941 */ /* 0x000fea0003800000 */
.L_x_619:
        /* <DEDUP_REMOVED lines=39> */
.L_x_624:
        /* <DEDUP_REMOVED lines=34> */
.L_x_623:
[----:B------:R-:W-:Y:S05]  /*0a10*/  BSYNC B0 ;  /* 0x0000000000007941 */ /* 0x000fea0003800000 */
.L_x_622:
        /* <DEDUP_REMOVED lines=34> */
.L_x_625:
        /* <DEDUP_REMOVED lines=127> */
.L_x_626:
        /* <DEDUP_REMOVED lines=13> */
.L_x_1107:


//--------------------- .text._ZN2at6native40_GLOBAL__N__2351210d_8_Shape_cu_49f7391c35CatArrayBatchedCopy_alignedK_contigINS1_10OpaqueTypeILj8EEEjLi3ELi128ELi1ELi16EEEvPT_NS1_25CatArrInputTensorMetadataIS5_T0_XT2_EXT3_EEENS1_16TensorSizeStrideIS8_Lj4EEEiS8_ --------------------------
	.section	.text._ZN2at6native40_GLOBAL__N__2351210d_8_Shape_cu_49f7391c35CatArrayBatchedCopy_alignedK_contigINS1_10OpaqueTypeILj8EEEjLi3ELi128ELi1ELi16EEEvPT_NS1_25CatArrInputTensorMetadataIS5_T0_XT2_EXT3_EEENS1_16TensorSizeStrideIS8_Lj4EEEiS8_,"ax",@progbits
	.align	128
.text._ZN2at6native40_GLOBAL__N__2351210d_8_Shape_cu_49f7391c35CatArrayBatchedCopy_alignedK_contigINS1_10OpaqueTypeILj8EEEjLi3ELi128ELi1ELi16EEEvPT_NS1_25CatArrInputTensorMetadataIS5_T0_XT2_EXT3_EEENS1_16TensorSizeStrideIS8_Lj4EEEiS8_:
        .type           _ZN2at6native40_GLOBAL__N__2351210d_8_Shape_cu_49f7391c35CatArrayBatchedCopy_alignedK_contigINS1_10OpaqueTypeILj8EEEjLi3ELi128ELi1ELi16EEEvPT_NS1_25CatArrInputTensorMetadataIS5_T0_XT2_EXT3_EEENS1_16TensorSizeStrideIS8_Lj4EEEiS8_,@function
        .size           _ZN2at6native40_GLOBAL__N__2351210d_8_Shape_cu_49f7391c35CatArrayBatchedCopy_alignedK_contigINS1_10OpaqueTypeILj8EEEjLi3ELi128ELi1ELi16EEEvPT_NS1_25CatArrInputTensorMetadataIS5_T0_XT2_EXT3_EEENS1_16TensorSizeStrideIS8_Lj4EEEiS8_,(.L_x_1108 - _ZN2at6native40_GLOBAL__N__2351210d_8_Shape_cu_49f7391c35CatArrayBatchedCopy_alignedK_contigINS1_10OpaqueTypeILj8EEEjLi3ELi128ELi1ELi16EEEvPT_NS1_25CatArrInputTensorMetadataIS5_T0_XT2_EXT3_EEENS1_16TensorSizeStrideIS8_Lj4EEEiS8_)
        .other          _ZN2at6native40_GLOBAL__N__2351210d_8_Shape_cu_49f7391c35CatArrayBatchedCopy_alignedK_contigINS1_10OpaqueTypeILj8EEEjLi3ELi128ELi1ELi16EEEvPT_NS1_25CatArrInputTensorMetadataIS5_T0_XT2_EXT3_EEENS1_16TensorSizeStrideIS8_Lj4EEEiS8_,@"STO_CUDA_ENTRY STV_DEFAULT"
_ZN2at6native40_GLOBAL__N__2351210d_8_Shape_cu_49f7391c35CatArrayBatchedCopy_alignedK_contigINS1_10OpaqueTypeILj8EEEjLi3ELi128ELi1ELi16EEEvPT_NS1_25CatArrInputTensorMetadataIS5_T0_XT2_EXT3_EEENS1_16TensorSizeStrideIS8_Lj4EEEiS8_:
        /* <DEDUP_REMOVED lines=54> */
.L_x_629:
        /* <DEDUP_REMOVED lines=63> */
.L_x_628:
[----:B------:R-:W-:Y:S05]  /*0750*/  BSYNC B0 ;  /* 0x0000000000007941 */ /* 0x000fea0003800000 */
.L_x_627:
        /* <DEDUP_REMOVED lines=39> */
.L_x_632:
        /* <DEDUP_REMOVED lines=34> */
.L_x_631:
[----:B------:R-:W-:Y:S05]  /*0bf0*/  BSYNC B0 ;  /* 0x0000000000007941 */ /* 0x000fea0003800000 */
.L_x_630:
        /* <DEDUP_REMOVED lines=34> */
.L_x_633:
        /* <DEDUP_REMOVED lines=127> */
.L_x_634:
        /* <DEDUP_REMOVED lines=15> */
.L_x_1108:


//--------------------- .text._ZN2at6native40_GLOBAL__N__2351210d_8_Shape_cu_49f7391c30CatArrayBatchedCopy_vectorizedINS1_10OpaqueTypeILj8EEEjLi3ELi128ELi1ELi16ELi2EEEvPcNS1_25CatArrInputTensorMetadataIT_T0_XT2_EXT3_EEENS1_16TensorSizeStrideIS8_Lj4EEEiS8_ --------------------------
	.section	.text._ZN2at6native40_GLOBAL__N__2351210d_8_Shape_cu_49f7391c30CatArrayBatchedCopy_vectorizedINS1_10OpaqueTypeILj8EEEjLi3ELi128ELi1ELi16ELi2EEEvPcNS1_25CatArrInputTensorMetadataIT_T0_XT2_EXT3_EEENS1_16TensorSizeStrideIS8_Lj4EEEiS8_,"ax",@progbits
	.align	128
.text._ZN2at6native40_GLOBAL__N__2351210d_8_Shape_cu_49f7391c30CatArrayBatchedCopy_vectorizedINS1_10OpaqueTypeILj8EEEjLi3ELi128ELi1ELi16ELi2EEEvPcNS1_25CatArrInputTensorMetadataIT_T0_XT2_EXT3_EEENS1_16TensorSizeStrideIS8_Lj4EEEiS8_:
        .type           _ZN2at6native40_GLOBAL__N__2351210d_8_Shape_cu_49f7391c30CatArrayBatchedCopy_vectorizedINS1_10OpaqueTypeILj8EEEjLi3ELi128ELi1ELi16ELi2EEEvPcNS1_25CatArrInputTensorMetadataIT_T0_XT2_EXT3_EEENS1_16TensorSizeStrideIS8_Lj4EEEiS8_,@function
        .size           _ZN2at6native40_GLOBAL__N__2351210d_8_Shape_cu_49f7391c30CatArrayBatchedCopy_vectorizedINS1_10OpaqueTypeILj8EEEjLi3ELi128ELi1ELi16ELi2EEEvPcNS1_25CatArrInputTensorMetadataIT_T0_XT2_EXT3_EEENS1_16TensorSizeStrideIS8_Lj4EEEiS8_,(.L_x_1109 - _ZN2at6native40_GLOBAL__N__2351210d_8_Shape_cu_49f7391c30CatArrayBatchedCopy_vectorizedINS1_10OpaqueTypeILj8EEEjLi3ELi128ELi1ELi16ELi2EEEvPcNS1_25CatArrInputTensorMetadataIT_T0_XT2_EXT3_EEENS1_16TensorSizeStrideIS8_Lj4EEEiS8_)
        .other          _ZN2at6native40_GLOBAL__N__2351210d_8_Shape_cu_49f7391c30CatArrayBatchedCopy_vectorizedINS1_10OpaqueTypeILj8EEEjLi3ELi128ELi1ELi16ELi2EEEvPcNS1_25CatArrInputTensorMetadataIT_T0_XT2_EXT3_EEENS1_16TensorSizeStrideIS8_Lj4EEEiS8_,@"STO_CUDA_ENTRY STV_DEFAULT"
_ZN2at6native40_GLOBAL__N__2351210d_8_Shape_cu_49f7391c30CatArrayBatchedCopy_vectorizedINS1_10OpaqueTypeILj8EEEjLi3ELi128ELi1ELi16ELi2EEEvPcNS1_25CatArrInputTensorMetadataIT_T0_XT2_EXT3_EEENS1_16TensorSizeStrideIS8_Lj4EEEiS8_:
        /* <DEDUP_REMOVED lines=52> */
.L_x_635:
        /* <DEDUP_REMOVED lines=36> */
.L_x_636:
        /* <DEDUP_REMOVED lines=16> */
.L_x_1109:


//--------------------- .text._ZN2at6native40_GLOBAL__N__2351210d_8_Shape_cu_49f7391c19CatArrayBatchedCopyINS1_10OpaqueTypeILj8EEEjLi2ELi128ELi1EEEvPT_NS1_25CatArrInputTensorMetadataIS5_T0_XT2_EXT3_EEENS1_16TensorSizeStrideIS8_Lj4EEEiS8_ --------------------------
	.section	.text._ZN2at6native40_GLOBAL__N__2351210d_8_Shape_cu_49f7391c19CatArrayBatchedCopyINS1_10OpaqueTypeILj8EEEjLi2ELi128ELi1EEEvPT_NS1_25CatArrInputTensorMetadataIS5_T0_XT2_EXT3_EEENS1_16TensorSizeStrideIS8_Lj4EEEiS8_,"ax",@progbits
	.align	128
.text._ZN2at6native40_GLOBAL__N__2351210d_8_Shape_cu_49f7391c19CatArrayBatchedCopyINS1_10OpaqueTypeILj8EEEjLi2ELi128ELi1EEEvPT_NS1_25CatArrInputTensorMetadataIS5_T0_XT2_EXT3_EEENS1_16TensorSizeStrideIS8_Lj4EEEiS8_:
        .type           _ZN2at6native40_GLOBAL__N__2351210d_8_Shape_cu_49f7391c19CatArrayBatchedCopyINS1_10OpaqueTypeILj8EEEjLi2ELi128ELi1EEEvPT_NS1_25CatArrInputTensorMetadataIS5_T0_XT2_EXT3_EEENS1_16TensorSizeStrideIS8_Lj4EEEiS8_,@function
        .size           _ZN2at6native40_GLOBAL__N__2351210d_8_Shape_cu_49f7391c19CatArrayBatchedCopyINS1_10OpaqueTypeILj8EEEjLi2ELi128ELi1EEEvPT_NS1_25CatArrInputTensorMetadataIS5_T0_XT2_EXT3_EEENS1_16TensorSizeStrideIS8_Lj4EEEiS8_,(.L_x_1110 - _ZN2at6native40_GLOBAL__N__2351210d_8_Shape_cu_49f7391c19CatArrayBatchedCopyINS1_10OpaqueTypeILj8EEEjLi2ELi128ELi1EEEvPT_NS1_25CatArrInputTensorMetadataIS5_T0_XT2_EXT3_EEENS1_16TensorSizeStrideIS8_Lj4EEEiS8_)
        .other          _ZN2at6native40_GLOBAL__N__2351210d_8_Shape_cu_49f7391c19CatArrayBatchedCopyINS1_10OpaqueTypeILj8EEEjLi2ELi128ELi1EEEvPT_NS1_25CatArrInputTensorMetadataIS5_T0_XT2_EXT3_EEENS1_16TensorSizeStrideIS8_Lj4EEEiS8_,@"STO_CUDA_ENTRY STV_DEFAULT"
_ZN2at6native40_GLOBAL__N__2351210d_8_Shape_cu_49f7391c19CatArrayBatchedCopyINS1_10OpaqueTypeILj8EEEjLi2ELi128ELi1EEEvPT_NS1_25CatArrInputTensorMetadataIS5_T0_XT2_EXT3_EEENS1_16TensorSizeStrideIS8_Lj4EEEiS8_:
        /* <DEDUP_REMOVED lines=38> */
.L_x_638:
[----:B01----:R-:W-:-:S06]  /*0260*/  IMAD.WIDE.U32 R10, R7, 0x8, R2 ;  /* 0x00000008070a7825 */ /* 0x003fcc00078e0002 */
        /* <DEDUP_REMOVED lines=21> */
.L_x_637:
[----:B------:R-:W0:Y:S01]  /*03c0*/  @P0 LDC R10, c[0x0][0xc9c] ;  /* 0x00032700ff0a0b82 */ /* 0x000e220000000800 */
[----:B------:R-:W2:Y:S01]  /*03d0*/  I2F.U32.RP R16, R8 ;  /* 0x0000000800107306 */ /* 0x000ea20000209000 */
[----:B------:R-:W-:Y:S01]  /*03e0*/  IMAD.MOV R12, RZ, RZ, -R8 ;  /* 0x000000ffff0c7224 */ /* 0x000fe200078e0a08 */
[----:B------:R-:W-:Y:S01]  /*03f0*/  ISETP.NE.U32.AND P0, PT, R8, RZ, PT ;  /* 0x000000ff0800720c */ /* 0x000fe20003f05070 */
[----:B------:R-:W-:Y:S01]  /*0400*/  ULDC UR5, c[0x0][0xcdc] ;  /* 0x0003370000057ab9 */ /* 0x000fe20000000800 */
[----:B------:R-:W-:Y:S01]  /*0410*/  ULDC.64 UR10, c[0x0][0xcc8] ;  /* 0x00033200000a7ab9 */ /* 0x000fe20000000a00 */
[----:B------:R-:W-:Y:S02]  /*0420*/  ULDC.64 UR8, c[0x0][0xca8] ;  /* 0x00032a0000087ab9 */ /* 0x000fe40000000a00 */
[----:B------:R-:W4:Y:S01]  /*0430*/  LDC.64 R4, c[0x0][0x210] ;  /* 0x00008400ff047b82 */ /* 0x000f220000000a00 */
[----:B--2---:R-:W2:Y:S08]  /*0440*/  MUFU.RCP R16, R16 ;  /* 0x0000001000107308 */ /* 0x004eb00000001000 */
[----:B0-----:R-:W0:Y:S01]  /*0450*/  I2F.U32.RP R9, R10 ;  /* 0x0000000a00097306 */ /* 0x001e220000209000 */
[----:B------:R-:W-:-:S02]  /*0460*/  ISETP.NE.U32.AND P1, PT, R10, RZ, PT ;  /* 0x000000ff0a00720c */ /* 0x000fc40003f25070 */
[----:B--2---:R-:W-:-:S05]  /*0470*/  IADD3 R13, R16, 0xffffffe, RZ ;  /* 0x0ffffffe100d7810 */ /* 0x004fca0007ffe0ff */
[----:B0-----:R-:W0:Y:S08]  /*0480*/  MUFU.RCP R9, R9 ;  /* 0x0000000900097308 */ /* 0x001e300000001000 */
[----:B------:R-:W2:Y:S01]  /*0490*/  F2I.FTZ.U32.TRUNC.NTZ R13, R13 ;  /* 0x0000000d000d7305 */ /* 0x000ea2000021f000 */
[----:B0-----:R-:W-:-:S07]  /*04a0*/  IADD3 R14, R9, 0xffffffe, RZ ;  /* 0x0ffffffe090e7810 */ /* 0x001fce0007ffe0ff */
[----:B------:R0:W5:Y:S01]  /*04b0*/  F2I.FTZ.U32.TRUNC.NTZ R15, R14 ;  /* 0x0000000e000f7305 */ /* 0x000162000021f000 */
[----:B--2---:R-:W-:Y:S01]  /*04c0*/  IMAD R9, R12, R13, RZ ;  /* 0x0000000d0c097224 */ /* 0x004fe200078e02ff */
[----:B------:R-:W-:Y:S01]  /*04d0*/  HFMA2.MMA R12, -RZ, RZ, 0, 0 ;  /* 0x00000000ff0c7435 */ /* 0x000fe200000001ff */
[----:B0-----:R-:W-:-:S09]  /*04e0*/  IMAD.MOV.U32 R14, RZ, RZ, RZ ;  /* 0x000000ffff0e7224 */ /* 0x001fd200078e00ff */
[----:B------:R-:W-:Y:S01]  /*04f0*/  IMAD.HI.U32 R12, R13, R9, R12 ;  /* 0x000000090d0c7227 */ /* 0x000fe200078e000c */
[----:B------:R-:W-:-:S03]  /*0500*/  LOP3.LUT R9, RZ, R10, RZ, 0x33, !PT ;  /* 0x0000000aff097212 */ /* 0x000fc600078e33ff */
[----:B-----5:R-:W-:-:S05]  /*0510*/  IMAD R11, R10, R15, RZ ;  /* 0x0000000f0a0b7224 */ /* 0x020fca00078e02ff */
[----:B------:R-:W-:-:S05]  /*0520*/  IADD3 R11, -R11, RZ, RZ ;  /* 0x000000ff0b0b7210 */ /* 0x000fca0007ffe1ff */
[----:B------:R-:W-:Y:S01]  /*0530*/  IMAD.HI.U32 R14, R15, R11, R14 ;  /* 0x0000000b0f0e7227 */ /* 0x000fe200078e000e */
[----:B----4-:R-:W-:-:S07]  /*0540*/  LOP3.LUT R11, RZ, R8, RZ, 0x33, !PT ;  /* 0x00000008ff0b7212 */ /* 0x010fce00078e33ff */
.L_x_639:
        /* <DEDUP_REMOVED lines=35> */
.L_x_640:
        /* <DEDUP_REMOVED lines=16> */
.L_x_1110:


//--------------------- .text._ZN2at6native40_GLOBAL__N__2351210d_8_Shape_cu_49f7391c26CatArrayBatchedCopy_contigINS1_10OpaqueTypeILj8EEEjLi2ELi128ELi1EEEvPT_NS1_25CatArrInputTensorMetadataIS5_T0_XT2_EXT3_EEENS1_16TensorSizeStrideIS8_Lj4EEEiS8_ --------------------------
	.section	.text._ZN2at6native40_GLOBAL__N__2351210d_8_Shape_cu_49f7391c26CatArrayBatchedCopy_contigINS1_10OpaqueTypeILj8EEEjLi2ELi128ELi1EEEvPT_NS1_25CatArrInputTensorMetadataIS5_T0_XT2_EXT3_EEENS1_16TensorSizeStrideIS8_Lj4EEEiS8_,"ax",@progbits
	.align	128
.text._ZN2at6native40_GLOBAL__N__2351210d_8_Shape_cu_49f7391c26CatArrayBatchedCopy_contigINS1_10OpaqueTypeILj8EEEjLi2ELi128ELi1EEEvPT_NS1_25CatArrInputTensorMetadataIS5_T0_XT2_EXT3_EEENS1_16TensorSizeStrideIS8_Lj4EEEiS8_:
        .type           _ZN2at6native40_GLOBAL__N__2351210d_8_Shape_cu_49f7391c26CatArrayBatchedCopy_contigINS1_10OpaqueTypeILj8EEEjLi2ELi128ELi1EEEvPT_NS1_25CatArrInputTensorMetadataIS5_T0_XT2_EXT3_EEENS1_16TensorSizeStrideIS8_Lj4EEEiS8_,@function
        .size           _ZN2at6native40_GLOBAL__N__2351210d_8_Shape_cu_49f7391c26CatArrayBatchedCopy_contigINS1_10OpaqueTypeILj8EEEjLi2ELi128ELi1EEEvPT_NS1_25CatArrInputTensorMetadataIS5_T0_XT2_EXT3_EEENS1_16TensorSizeStrideIS8_Lj4EEEiS8_,(.L_x_1111 - _ZN2at6native40_GLOBAL__N__2351210d_8_Shape_cu_49f7391c26CatArrayBatchedCopy_contigINS1_10OpaqueTypeILj8EEEjLi2ELi128ELi1EEEvPT_NS1_25CatArrInputTensorMetadataIS5_T0_XT2_EXT3_EEENS1_16TensorSizeStrideIS8_Lj4EEEiS8_)
        .other          _ZN2at6native40_GLOBAL__N__2351210d_8_Shape_cu_49f7391c26CatArrayBatchedCopy_contigINS1_10OpaqueTypeILj8EEEjLi2ELi128ELi1EEEvPT_NS1_25CatArrInputTensorMetadataIS5_T0_XT2_EXT3_EEENS1_16TensorSizeStrideIS8_Lj4EEEiS8_,@"STO_CUDA_ENTRY STV_DEFAULT"
_ZN2at6native40_GLOBAL__N__2351210d_8_Shape_cu_49f7391c26CatArrayBatchedCopy_contigINS1_10OpaqueTypeILj8EEEjLi2ELi128ELi1EEEvPT_NS1_25CatArrInputTensorMetadataIS5_T0_XT2_EXT3_EEENS1_16TensorSizeStrideIS8_Lj4EEEiS8_:
        /* <DEDUP_REMOVED lines=35> */
.L_x_641:
        /* <DEDUP_REMOVED lines=21> */
.L_x_642:
        /* <DEDUP_REMOVED lines=16> */
.L_x_1111:


//--------------------- .text._ZN2at6native40_GLOBAL__N__2351210d_8_Shape_cu_49f7391c35CatArrayBatchedCopy_alignedK_contigINS1_10OpaqueTypeILj8EEEjLi2ELi128ELi1ELi8EEEvPT_NS1_25CatArrInputTensorMetadataIS5_T0_XT2_EXT3_EEENS1_16TensorSizeStrideIS8_Lj4EEEiS8_ --------------------------
	.section	.text._ZN2at6native40_GLOBAL__N__2351210d_8_Shape_cu_49f7391c35CatArrayBatchedCopy_alignedK_contigINS1_10OpaqueTypeILj8EEEjLi2ELi128ELi1ELi8EEEvPT_NS1_25CatArrInputTensorMetadataIS5_T0_XT2_EXT3_EEENS1_16TensorSizeStrideIS8_Lj4EEEiS8_,"ax",@progbits
	.align	128
.text._ZN2at6native40_GLOBAL__N__2351210d_8_Shape_cu_49f7391c35CatArrayBatchedCopy_alignedK_contigINS1_10OpaqueTypeILj8EEEjLi2ELi128ELi1ELi8EEEvPT_NS1_25CatArrInputTensorMetadataIS5_T0_XT2_EXT3_EEENS1_16TensorSizeStrideIS8_Lj4EEEiS8_:
        .type           _ZN2at6native40_GLOBAL__N__2351210d_8_Shape_cu_49f7391c35CatArrayBatchedCopy_alignedK_contigINS1_10OpaqueTypeILj8EEEjLi2ELi128ELi1ELi8EEEvPT_NS1_25CatArrInputTensorMetadataIS5_T0_XT2_EXT3_EEENS1_16TensorSizeStrideIS8_Lj4EEEiS8_,@function
        .size           _ZN2at6native40_GLOBAL__N__2351210d_8_Shape_cu_49f7391c35CatArrayBatchedCopy_alignedK_contigINS1_10OpaqueTypeILj8EEEjLi2ELi128ELi1ELi8EEEvPT_NS1_25CatArrInputTensorMetadataIS5_T0_XT2_EXT3_EEENS1_16TensorSizeStrideIS8_Lj4EEEiS8_,(.L_x_1112 - _ZN2at6native40_GLOBAL__N__2351210d_8_Shape_cu_49f7391c35CatArrayBatchedCopy_alignedK_contigINS1_10OpaqueTypeILj8EEEjLi2ELi128ELi1ELi8EEEvPT_NS1_25CatArrInputTensorMetadataIS5_T0_XT2_EXT3_EEENS1_16TensorSizeStrideIS8_Lj4EEEiS8_)
        .other          _ZN2at6native40_GLOBAL__N__2351210d_8_Shape_cu_49f7391c35CatArrayBatchedCopy_alignedK_contigINS1_10OpaqueTypeILj8EEEjLi2ELi128ELi1ELi8EEEvPT_NS1_25CatArrInputTensorMetadataIS5_T0_XT2_EXT3_EEENS1_16TensorSizeStrideIS8_Lj4EEEiS8_,@"STO_CUDA_ENTRY STV_DEFAULT"
_ZN2at6native40_GLOBAL__N__2351210d_8_Shape_cu_49f7391c35CatArrayBatchedCopy_alignedK_contigINS1_10OpaqueTypeILj8EEEjLi2ELi128ELi1ELi8EEEvPT_NS1_25CatArrInputTensorMetadataIS5_T0_XT2_EXT3_EEENS1_16TensorSizeStrideIS8_Lj4EEEiS8_:
        /* <DEDUP_REMOVED lines=40> */
.L_x_645:
        /* <DEDUP_REMOVED lines=24> */
.L_x_644:
[----:B------:R-:W-:Y:S05]  /*0400*/  BSYNC B0 ;  /* 0x0000000000007941 */ /* 0x000fea0003800000 */
.L_x_643:
        /* <DEDUP_REMOVED lines=25> */
.L_x_648:
        /* <DEDUP_REMOVED lines=21> */
.L_x_647:
[----:B------:R-:W-:Y:S05]  /*06f0*/  BSYNC B0 ;  /* 0x0000000000007941 */ /* 0x000fea0003800000 */
.L_x_646:
        /* <DEDUP_REMOVED lines=19> */
.L_x_649:
        /* <DEDUP_REMOVED lines=81> */
.L_x_650:
        /* <DEDUP_REMOVED lines=12> */
.L_x_1112:


//--------------------- .text._ZN2at6native40_GLOBAL__N__2351210d_8_Shape_cu_49f7391c35CatArrayBatchedCopy_alignedK_contigINS1_10OpaqueTypeILj8EEEjLi2ELi128ELi1ELi16EEEvPT_NS1_25CatArrInputTensorMetadataIS5_T0_XT2_EXT3_EEENS1_16TensorSizeStrideIS8_Lj4EEEiS8_ --------------------------
	.section	.text._ZN2at6native40_GLOBAL__N__2351210d_8_Shape_cu_49f7391c35CatArrayBatchedCopy_alignedK_contigINS1_10OpaqueTypeILj8EEEjLi2ELi128ELi1ELi16EEEvPT_NS1_25CatArrInputTensorMetadataIS5_T0_XT2_EXT3_EEENS1_16TensorSizeStrideIS8_Lj4EEEiS8_,"ax",@progbits
	.align	128
.text._ZN2at6native40_GLOBAL__N__2351210d_8_Shape_cu_49f7391c35CatArrayBatchedCopy_alignedK_contigINS1_10OpaqueTypeILj8EEEjLi2ELi128ELi1ELi16EEEvPT_NS1_25CatArrInputTensorMetadataIS5_T0_XT2_EXT3_EEENS1_16TensorSizeStrideIS8_Lj4EEEiS8_:
        .type           _ZN2at6native40_GLOBAL__N__2351210d_8_Shape_cu_49f7391c35CatArrayBatchedCopy_alignedK_contigINS1_10OpaqueTypeILj8EEEjLi2ELi128ELi1ELi16EEEvPT_NS1_25CatArrInputTensorMetadataIS5_T0_XT2_EXT3_EEENS1_16TensorSizeStrideIS8_Lj4EEEiS8_,@function
        .size           _ZN2at6native40_GLOBAL__N__2351210d_8_Shape_cu_49f7391c35CatArrayBatchedCopy_alignedK_contigINS1_10OpaqueTypeILj8EEEjLi2ELi128ELi1ELi16EEEvPT_NS1_25CatArrInputTensorMetadataIS5_T0_XT2_EXT3_EEENS1_16TensorSizeStrideIS8_Lj4EEEiS8_,(.L_x_1113 - _ZN2at6native40_GLOBAL__N__2351210d_8_Shape_cu_49f7391c35CatArrayBatchedCopy_alignedK_contigINS1_10OpaqueTypeILj8EEEjLi2ELi128ELi1ELi16EEEvPT_NS1_25CatArrInputTensorMetadataIS5_T0_XT2_EXT3_EEENS1_16TensorSizeStrideIS8_Lj4EEEiS8_)
        .other          _ZN2at6native40_GLOBAL__N__2351210d_8_Shape_cu_49f7391c35CatArrayBatchedCopy_alignedK_contigINS1_10OpaqueTypeILj8EEEjLi2ELi128ELi1ELi16EEEvPT_NS1_25CatArrInputTensorMetadataIS5_T0_XT2_EXT3_EEENS1_16TensorSizeStrideIS8_Lj4EEEiS8_,@"STO_CUDA_ENTRY STV_DEFAULT"
_ZN2at6native40_GLOBAL__N__2351210d_8_Shape_cu_49f7391c35CatArrayBatchedCopy_alignedK_contigINS1_10OpaqueTypeILj8EEEjLi2ELi128ELi1ELi16EEEvPT_NS1_25CatArrInputTensorMetadataIS5_T0_XT2_EXT3_EEENS1_16TensorSizeStrideIS8_Lj4EEEiS8_:
        /* <DEDUP_REMOVED lines=40> */
.L_x_653:
        /* <DEDUP_REMOVED lines=41> */
.L_x_652:
[----:B------:R-:W-:Y:S05]  /*0510*/  BSYNC B0 ;  /* 0x0000000000007941 */ /* 0x000fea0003800000 */
.L_x_651:
        /* <DEDUP_REMOVED lines=25> */
.L_x_656:
        /* <DEDUP_REMOVED lines=22> */
.L_x_655:
[----:B------:R-:W-:Y:S05]  /*0810*/  BSYNC B0 ;  /* 0x0000000000007941 */ /* 0x000fea0003800000 */
.L_x_654:
        /* <DEDUP_REMOVED lines=20> */
.L_x_657:
        /* <DEDUP_REMOVED lines=85> */
.L_x_658:
        /* <DEDUP_REMOVED lines=13> */
.L_x_1113:


//--------------------- .text._ZN2at6native40_GLOBAL__N__2351210d_8_Shape_cu_49f7391c30CatArrayBatchedCopy_vectorizedINS1_10OpaqueTypeILj8EEEjLi2ELi128ELi1ELi16ELi2EEEvPcNS1_25CatArrInputTensorMetadataIT_T0_XT2_EXT3_EEENS1_16TensorSizeStrideIS8_Lj4EEEiS8_ --------------------------
	.section	.text._ZN2at6native40_GLOBAL__N__2351210d_8_Shape_cu_49f7391c30CatArrayBatchedCopy_vectorizedINS1_10OpaqueTypeILj8EEEjLi2ELi128ELi1ELi16ELi2EEEvPcNS1_25CatArrInputTensorMetadataIT_T0_XT2_EXT3_EEENS1_16TensorSizeStrideIS8_Lj4EEEiS8_,"ax",@progbits
	.align	128
.text._ZN2at6native40_GLOBAL__N__2351210d_8_Shape_cu_49f7391c30CatArrayBatchedCopy_vectorizedINS1_10OpaqueTypeILj8EEEjLi2ELi128ELi1ELi16ELi2EEEvPcNS1_25CatArrInputTensorMetadataIT_T0_XT2_EXT3_EEENS1_16TensorSizeStrideIS8_Lj4EEEiS8_:
        .type           _ZN2at6native40_GLOBAL__N__2351210d_8_Shape_cu_49f7391c30CatArrayBatchedCopy_vectorizedINS1_10OpaqueTypeILj8EEEjLi2ELi128ELi1ELi16ELi2EEEvPcNS1_25CatArrInputTensorMetadataIT_T0_XT2_EXT3_EEENS1_16TensorSizeStrideIS8_Lj4EEEiS8_,@function
        .size           _ZN2at6native40_GLOBAL__N__2351210d_8_Shape_cu_49f7391c30CatArrayBatchedCopy_vectorizedINS1_10OpaqueTypeILj8EEEjLi2ELi128ELi1ELi16ELi2EEEvPcNS1_25CatArrInputTensorMetadataIT_T0_XT2_EXT3_EEENS1_16TensorSizeStrideIS8_Lj4EEEiS8_,(.L_x_1114 - _ZN2at6native40_GLOBAL__N__2351210d_8_Shape_cu_49f7391c30CatArrayBatchedCopy_vectorizedINS1_10OpaqueTypeILj8EEEjLi2ELi128ELi1ELi16ELi2EEEvPcNS1_25CatArrInputTensorMetadataIT_T0_XT2_EXT3_EEENS1_16TensorSizeStrideIS8_Lj4EEEiS8_)
        .other          _ZN2at6native40_GLOBAL__N__2351210d_8_Shape_cu_49f7391c30CatArrayBatchedCopy_vectorizedINS1_10OpaqueTypeILj8EEEjLi2ELi128ELi1ELi16ELi2EEEvPcNS1_25CatArrInputTensorMetadataIT_T0_XT2_EXT3_EEENS1_16TensorSizeStrideIS8_Lj4EEEiS8_,@"STO_CUDA_ENTRY STV_DEFAULT"
_ZN2at6native40_GLOBAL__N__2351210d_8_Shape_cu_49f7391c30CatArrayBatchedCopy_vectorizedINS1_10OpaqueTypeILj8EEEjLi2ELi128ELi1ELi16ELi2EEEvPcNS1_25CatArrInputTensorMetadataIT_T0_XT2_EXT3_EEENS1_16TensorSizeStrideIS8_Lj4EEEiS8_:
        /* <DEDUP_REMOVED lines=39> */
.L_x_659:
        /* <DEDUP_REMOVED lines=24> */
.L_x_660:
        /* <DEDUP_REMOVED lines=9> */
.L_x_1114:


//--------------------- .text._ZN2at6native40_GLOBAL__N__2351210d_8_Shape_cu_49f7391c19CatArrayBatchedCopyINS1_10OpaqueTypeILj8EEEjLi1ELi128ELi1EEEvPT_NS1_25CatArrInputTensorMetadataIS5_T0_XT2_EXT3_EEENS1_16TensorSizeStrideIS8_Lj4EEEiS8_ --------------------------
	.section	.text._ZN2at6native40_GLOBAL__N__2351210d_8_Shape_cu_49f7391c19CatArrayBatchedCopyINS1_10OpaqueTypeILj8EEEjLi1ELi128ELi1EEEvPT_NS1_25CatArrInputTensorMetadataIS5_T0_XT2_EXT3_EEENS1_16TensorSizeStrideIS8_Lj4EEEiS8_,"ax",@progbits
	.align	128
.text._ZN2at6native40_GLOBAL__N__2351210d_8_Shape_cu_49f7391c19CatArrayBatchedCopyINS1_10OpaqueTypeILj8EEEjLi1ELi128ELi1EEEvPT_NS1_25CatArrInputTensorMetadataIS5_T0_XT2_EXT3_EEENS1_16TensorSizeStrideIS8_Lj4EEEiS8_:
        .type           _ZN2at6native40_GLOBAL__N__2351210d_8_Shape_cu_49f7391c19CatArrayBatchedCopyINS1_10OpaqueTypeILj8EEEjLi1ELi128ELi1EEEvPT_NS1_25CatArrInputTensorMetadataIS5_T0_XT2_EXT3_EEENS1_16TensorSizeStrideIS8_Lj4EEEiS8_,@function
        .size           _ZN2at6native40_GLOBAL__N__2351210d_8_Shape_cu_49f7391c19CatArrayBatchedCopyINS1_10OpaqueTypeILj8EEEjLi1ELi128ELi1EEEvPT_NS1_25CatArrInputTensorMetadataIS5_T0_XT2_EXT3_EEENS1_16TensorSizeStrideIS8_Lj4EEEiS8_,(.L_x_1115 - _ZN2at6native40_GLOBAL__N__2351210d_8_Shape_cu_49f7391c19CatArrayBatchedCopyINS1_10OpaqueTypeILj8EEEjLi1ELi128ELi1EEEvPT_NS1_25CatArrInputTensorMetadataIS5_T0_XT2_EXT3_EEENS1_16TensorSizeStrideIS8_Lj4EEEiS8_)
        .other          _ZN2at6native40_GLOBAL__N__2351210d_8_Shape_cu_49f7391c19CatArrayBatchedCopyINS1_10OpaqueTypeILj8EEEjLi1ELi128ELi1EEEvPT_NS1_25CatArrInputTensorMetadataIS5_T0_XT2_EXT3_EEENS1_16TensorSizeStrideIS8_Lj4EEEiS8_,@"STO_CUDA_ENTRY STV_DEFAULT"
_ZN2at6native40_GLOBAL__N__2351210d_8_Shape_cu_49f7391c19CatArrayBatchedCopyINS1_10OpaqueTypeILj8EEEjLi1ELi128ELi1EEEvPT_NS1_25CatArrInputTensorMetadataIS5_T0_XT2_EXT3_EEENS1_16TensorSizeStrideIS8_Lj4EEEiS8_:
        /* <DEDUP_REMOVED lines=16> */
[----:B------:R-:W-:Y:S02]  /*0100*/  ULDC UR8, c[0x0][0xcc8] ;  /* 0x0003320000087ab9 */ /* 0x000fe40000000800 */
[----:B------:R-:W-:Y:S01]  /*0110*/  ULDC UR5, c[0x0][0xcdc] ;  /* 0x0003370000057ab9 */ /* 0x000fe20000000800 */
[----:B------:R-:W1:Y:S01]  /*0120*/  LDC R8, c[0x0][R8+0x610] ;  /* 0x0001840008087b82 */ /* 0x000e620000000800 */
[----:B------:R-:W-:-:S07]  /*0130*/  ULDC UR9, c[0x0][0xcc8] ;  /* 0x0003320000097ab9 */ /* 0x000fce0000000800 */
[----:B------:R-:W2:Y:S08]  /*0140*/  LDC.64 R6, c[0x0][0x210] ;  /* 0x00008400ff067b82 */ /* 0x000eb00000000a00 */
[----:B------:R-:W3:Y:S01]  /*0150*/  LDC.64 R4, c[0x0][0x210] ;  /* 0x00008400ff047b82 */ /* 0x000ee20000000a00 */
[----:B0-----:R-:W-:Y:S02]  /*0160*/  ISETP.NE.AND P0, PT, R11, RZ, PT ;  /* 0x000000ff0b00720c */ /* 0x001fe40003f05270 */
[----:B------:R-:W-:-:S05]  /*0170*/  MOV R11, R9 ;  /* 0x00000009000b7202 */ /* 0x000fca0000000f00 */
[----:B------:R-:W0:Y:S01]  /*0180*/  LDC.64 R2, c[0x0][R2+0x218] ;  /* 0x0000860002027b82 */ /* 0x000e220000000a00 */
[----:B-1----:R-:W-:Y:S01]  /*0190*/  IMAD R10, R8, UR5, RZ ;  /* 0x00000005080a7c24 */ /* 0x002fe2000f8e02ff */
[----:B------:R-:W-:-:S04]  /*01a0*/  ULDC UR5, c[0x0][0xca8] ;  /* 0x00032a0000057ab9 */ /* 0x000fc80000000800 */
[----:B------:R-:W-:Y:S05]  /*01b0*/  @!P0 BRA `(.L_x_661) ;  /* 0x0000000000248947 */ /* 0x000fea0003800000 */
.L_x_662:
[----:B01----:R-:W-:-:S06]  /*01c0*/  IMAD.WIDE.U32 R8, R11, 0x8, R2 ;  /* 0x000000080b087825 */ /* 0x003fcc00078e0002 */
[----:B------:R-:W4:Y:S01]  /*01d0*/  LDG.E.64 R8, desc[UR6][R8.64] ;  /* 0x0000000608087981 */ /* 0x000f22000c1e1b00 */
[C---:B---3--:R-:W-:Y:S01]  /*01e0*/  IMAD R5, R11.reuse, UR8, R10 ;  /* 0x000000080b057c24 */ /* 0x048fe2000f8e020a */
[----:B------:R-:W-:-:S03]  /*01f0*/  IADD3 R11, R11, UR4, RZ ;  /* 0x000000040b0b7c10 */ /* 0x000fc6000fffe0ff */
[----:B--2---:R-:W-:Y:S01]  /*0200*/  IMAD.WIDE.U32 R4, R5, 0x8, R6 ;  /* 0x0000000805047825 */ /* 0x004fe200078e0006 */
[----:B------:R-:W-:-:S04]  /*0210*/  ISETP.GE.U32.AND P0, PT, R11, R0, PT ;  /* 0x000000000b00720c */ /* 0x000fc80003f06070 */
[----:B----4-:R1:W-:Y:S09]  /*0220*/  STG.E.64 desc[UR6][R4.64], R8 ;  /* 0x0000000804007986 */ /* 0x0103f2000c101b06 */
[----:B------:R-:W-:Y:S05]  /*0230*/  @!P0 BRA `(.L_x_662) ;  /* 0xfffffffc00e08947 */ /* 0x000fea000383ffff */
[----:B------:R-:W-:Y:S05]  /*0240*/  EXIT ;  /* 0x000000000000794d */ /* 0x000fea0003800000 */
.L_x_661:
[----:B-12---:R-:W-:-:S04]  /*0250*/  IMAD R7, R11, UR5, RZ ;  /* 0x000000050b077c24 */ /* 0x006fc8000f8e02ff */
[----:B0-----:R-:W-:-:S06]  /*0260*/  IMAD.WIDE.U32 R6, R7, 0x8, R2 ;  /* 0x0000000807067825 */ /* 0x001fcc00078e0002 */
        /* <DEDUP_REMOVED lines=8> */
.L_x_663:
        /* <DEDUP_REMOVED lines=9> */
.L_x_1115:


//--------------------- .text._ZN2at6native40_GLOBAL__N__2351210d_8_Shape_cu_49f7391c26CatArrayBatchedCopy_contigINS1_10OpaqueTypeILj8EEEjLi1ELi128ELi1EEEvPT_NS1_25CatArrInputTensorMetadataIS5_T0_XT2_EXT3_EEENS1_16TensorSizeStrideIS8_Lj4EEEiS8_ --------------------------
	.section	.text._ZN2at6native40_GLOBAL__N__2351210d_8_Shape_cu_49f7391c26CatArrayBatchedCopy_contigINS1_10OpaqueTypeILj8EEEjLi1ELi128ELi1EEEvPT_NS1_25CatArrInputTensorMetadataIS5_T0_XT2_EXT3_EEENS1_16TensorSizeStrideIS8_Lj4EEEiS8_,"ax",@progbits
	.align	128
.text._ZN2at6native40_GLOBAL__N__2351210d_8_Shape_cu_49f7391c26CatArrayBatchedCopy_contigINS1_10OpaqueTypeILj8EEEjLi1ELi128ELi1EEEvPT_NS1_25CatArrInputTensorMetadataIS5_T0_XT2_EXT3_EEENS1_16TensorSizeStrideIS8_Lj4EEEiS8_:
        .type           _ZN2at6native40_GLOBAL__N__2351210d_8_Shape_cu_49f7391c26CatArrayBatchedCopy_contigINS1_10OpaqueTypeILj8EEEjLi1ELi128ELi1EEEvPT_NS1_25CatArrInputTensorMetadataIS5_T0_XT2_EXT3_EEENS1_16TensorSizeStrideIS8_Lj4EEEiS8_,@function
        .size           _ZN2at6native40_GLOBAL__N__2351210d_8_Shape_cu_49f7391c26CatArrayBatchedCopy_contigINS1_10OpaqueTypeILj8EEEjLi1ELi128ELi1EEEvPT_NS1_25CatArrInputTensorMetadataIS5_T0_XT2_EXT3_EEENS1_16TensorSizeStrideIS8_Lj4EEEiS8_,(.L_x_1116 - _ZN2at6native40_GLOBAL__N__2351210d_8_Shape_cu_49f7391c26CatArrayBatchedCopy_contigINS1_10OpaqueTypeILj8EEEjLi1ELi128ELi1EEEvPT_NS1_25CatArrInputTensorMetadataIS5_T0_XT2_EXT3_EEENS1_16TensorSizeStrideIS8_Lj4EEEiS8_)
        .other          _ZN2at6native40_GLOBAL__N__2351210d_8_Shape_cu_49f7391c26CatArrayBatchedCopy_contigINS1_10OpaqueTypeILj8EEEjLi1ELi128ELi1EEEvPT_NS1_25CatArrInputTensorMetadataIS5_T0_XT2_EXT3_EEENS1_16TensorSizeStrideIS8_Lj4EEEiS8_,@"STO_CUDA_ENTRY STV_DEFAULT"
_ZN2at6native40_GLOBAL__N__2351210d_8_Shape_cu_49f7391c26CatArrayBatchedCopy_contigINS1_10OpaqueTypeILj8EEEjLi1ELi128ELi1EEEvPT_NS1_25CatArrInputTensorMetadataIS5_T0_XT2_EXT3_EEENS1_16TensorSizeStrideIS8_Lj4EEEiS8_:
        /* <DEDUP_REMOVED lines=21> */
.L_x_664:
        /* <DEDUP_REMOVED lines=9> */
.L_x_665:
        /* <DEDUP_REMOVED lines=10> */
.L_x_1116:


//--------------------- .text._ZN2at6native40_GLOBAL__N__2351210d_8_Shape_cu_49f7391c35CatArrayBatchedCopy_alignedK_contigINS1_10OpaqueTypeILj8EEEjLi1ELi128ELi1ELi8EEEvPT_NS1_25CatArrInputTensorMetadataIS5_T0_XT2_EXT3_EEENS1_16TensorSizeStrideIS8_Lj4EEEiS8_ --------------------------
	.section	.text._ZN2at6native40_GLOBAL__N__2351210d_8_Shape_cu_49f7391c35CatArrayBatchedCopy_alignedK_contigINS1_10OpaqueTypeILj8EEEjLi1ELi128ELi1ELi8EEEvPT_NS1_25CatArrInputTensorMetadataIS5_T0_XT2_EXT3_EEENS1_16TensorSizeStrideIS8_Lj4EEEiS8_,"ax",@progbits
	.align	128
.text._ZN2at6native40_GLOBAL__N__2351210d_8_Shape_cu_49f7391c35CatArrayBatchedCopy_alignedK_contigINS1_10OpaqueTypeILj8EEEjLi1ELi128ELi1ELi8EEEvPT_NS1_25CatArrInputTensorMetadataIS5_T0_XT2_EXT3_EEENS1_16TensorSizeStrideIS8_Lj4EEEiS8_:
        .type           _ZN2at6native40_GLOBAL__N__2351210d_8_Shape_cu_49f7391c35CatArrayBatchedCopy_alignedK_contigINS1_10OpaqueTypeILj8EEEjLi1ELi128ELi1ELi8EEEvPT_NS1_25CatArrInputTensorMetadataIS5_T0_XT2_EXT3_EEENS1_16TensorSizeStrideIS8_Lj4EEEiS8_,@function
        .size           _ZN2at6native40_GLOBAL__N__2351210d_8_Shape_cu_49f7391c35CatArrayBatchedCopy_alignedK_contigINS1_10OpaqueTypeILj8EEEjLi1ELi128ELi1ELi8EEEvPT_NS1_25CatArrInputTensorMetadataIS5_T0_XT2_EXT3_EEENS1_16TensorSizeStrideIS8_Lj4EEEiS8_,(.L_x_1117 - _ZN2at6native40_GLOBAL__N__2351210d_8_Shape_cu_49f7391c35CatArrayBatchedCopy_alignedK_contigINS1_10OpaqueTypeILj8EEEjLi1ELi128ELi1ELi8EEEvPT_NS1_25CatArrInputTensorMetadataIS5_T0_XT2_EXT3_EEENS1_16TensorSizeStrideIS8_Lj4EEEiS8_)
        .other          _ZN2at6native40_GLOBAL__N__2351210d_8_Shape_cu_49f7391c35CatArrayBatchedCopy_alignedK_contigINS1_10OpaqueTypeILj8EEEjLi1ELi128ELi1ELi8EEEvPT_NS1_25CatArrInputTensorMetadataIS5_T0_XT2_EXT3_EEENS1_16TensorSizeStrideIS8_Lj4EEEiS8_,@"STO_CUDA_ENTRY STV_DEFAULT"
_ZN2at6native40_GLOBAL__N__2351210d_8_Shape_cu_49f7391c35CatArrayBatchedCopy_alignedK_contigINS1_10OpaqueTypeILj8EEEjLi1ELi128ELi1ELi8EEEvPT_NS1_25CatArrInputTensorMetadataIS5_T0_XT2_EXT3_EEENS1_16TensorSizeStrideIS8_Lj4EEEiS8_:
        /* <DEDUP_REMOVED lines=25> */
.L_x_668:
        /* <DEDUP_REMOVED lines=9> */
.L_x_667:
[----:B------:R-:W-:Y:S05]  /*0220*/  BSYNC B0 ;  /* 0x0000000000007941 */ /* 0x000fea0003800000 */
.L_x_666:
        /* <DEDUP_REMOVED lines=11> */
.L_x_671:
        /* <DEDUP_REMOVED lines=9> */
.L_x_670:
[----:B------:R-:W-:Y:S05]  /*0370*/  BSYNC B0 ;  /* 0x0000000000007941 */ /* 0x000fea0003800000 */
.L_x_669:
        /* <DEDUP_REMOVED lines=13> */
.L_x_672:
        /* <DEDUP_REMOVED lines=33> */
.L_x_673:
        /* <DEDUP_REMOVED lines=10> */
.L_x_1117:


//--------------------- .text._ZN2at6native40_GLOBAL__N__2351210d_8_Shape_cu_49f7391c35CatArrayBatchedCopy_alignedK_contigINS1_10OpaqueTypeILj8EEEjLi1ELi128ELi1ELi16EEEvPT_NS1_25CatArrInputTensorMetadataIS5_T0_XT2_EXT3_EEENS1_16TensorSizeStrideIS8_Lj4EEEiS8_ --------------------------
	.section	.text._ZN2at6native40_GLOBAL__N__2351210d_8_Shape_cu_49f7391c35CatArrayBatchedCopy_alignedK_contigINS1_10OpaqueTypeILj8EEEjLi1ELi128ELi1ELi16EEEvPT_NS1_25CatArrInputTensorMetadataIS5_T0_XT2_EXT3_EEENS1_16TensorSizeStrideIS8_Lj4EEEiS8_,"ax",@progbits
	.align	128
.text._ZN2at6native40_GLOBAL__N__2351210d_8_Shape_cu_49f7391c35CatArrayBatchedCopy_alignedK_contigINS1_10OpaqueTypeILj8EEEjLi1ELi128ELi1ELi16EEEvPT_NS1_25CatArrInputTensorMetadataIS5_T0_XT2_EXT3_EEENS1_16TensorSizeStrideIS8_Lj4EEEiS8_:
        .type           _ZN2at6native40_GLOBAL__N__2351210d_8_Shape_cu_49f7391c35CatArrayBatchedCopy_alignedK_contigINS1_10OpaqueTypeILj8EEEjLi1ELi128ELi1ELi16EEEvPT_NS1_25CatArrInputTensorMetadataIS5_T0_XT2_EXT3_EEENS1_16TensorSizeStrideIS8_Lj4EEEiS8_,@function
        .size           _ZN2at6native40_GLOBAL__N__2351210d_8_Shape_cu_49f7391c35CatArrayBatchedCopy_alignedK_contigINS1_10OpaqueTypeILj8EEEjLi1ELi128ELi1ELi16EEEvPT_NS1_25CatArrInputTensorMetadataIS5_T0_XT2_EXT3_EEENS1_16TensorSizeStrideIS8_Lj4EEEiS8_,(.L_x_1118 - _ZN2at6native40_GLOBAL__N__2351210d_8_Shape_cu_49f7391c35CatArrayBatchedCopy_alignedK_contigINS1_10OpaqueTypeILj8EEEjLi1ELi128ELi1ELi16EEEvPT_NS1_25CatArrInputTensorMetadataIS5_T0_XT2_EXT3_EEENS1_16TensorSizeStrideIS8_Lj4EEEiS8_)
        .other          _ZN2at6native40_GLOBAL__N__2351210d_8_Shape_cu_49f7391c35CatArrayBatchedCopy_alignedK_contigINS1_10OpaqueTypeILj8EEEjLi1ELi128ELi1ELi16EEEvPT_NS1_25CatArrInputTensorMetadataIS5_T0_XT2_EXT3_EEENS1_16TensorSizeStrideIS8_Lj4EEEiS8_,@"STO_CUDA_ENTRY STV_DEFAULT"
_ZN2at6native40_GLOBAL__N__2351210d_8_Shape_cu_49f7391c35CatArrayBatchedCopy_alignedK_contigINS1_10OpaqueTypeILj8EEEjLi1ELi128ELi1ELi16EEEvPT_NS1_25CatArrInputTensorMetadataIS5_T0_XT2_EXT3_EEENS1_16TensorSizeStrideIS8_Lj4EEEiS8_:
        /* <DEDUP_REMOVED lines=26> */
.L_x_676:
        /* <DEDUP_REMOVED lines=14> */
.L_x_675:
[----:B------:R-:W-:Y:S05]  /*0280*/  BSYNC B0 ;  /* 0x0000000000007941 */ /* 0x000fea0003800000 */
.L_x_674:
        /* <DEDUP_REMOVED lines=12> */
.L_x_679:
        /* <DEDUP_REMOVED lines=9> */
.L_x_678:
[----:B------:R-:W-:Y:S05]  /*03e0*/  BSYNC B0 ;  /* 0x0000000000007941 */ /* 0x000fea0003800000 */
.L_x_677:
        /* <DEDUP_REMOVED lines=13> */
.L_x_680:
        /* <DEDUP_REMOVED lines=33> */
.L_x_681:
        /* <DEDUP_REMOVED lines=11> */
.L_x_1118:


//--------------------- .text._ZN2at6native40_GLOBAL__N__2351210d_8_Shape_cu_49f7391c30CatArrayBatchedCopy_vectorizedINS1_10OpaqueTypeILj8EEEjLi1ELi128ELi1ELi16ELi2EEEvPcNS1_25CatArrInputTensorMetadataIT_T0_XT2_EXT3_EEENS1_16TensorSizeStrideIS8_Lj4EEEiS8_ --------------------------
	.section	.text._ZN2at6native40_GLOBAL__N__2351210d_8_Shape_cu_49f7391c30CatArrayBatchedCopy_vectorizedINS1_10OpaqueTypeILj8EEEjLi1ELi128ELi1ELi16ELi2EEEvPcNS1_25CatArrInputTensorMetadataIT_T0_XT2_EXT3_EEENS1_16TensorSizeStrideIS8_Lj4EEEiS8_,"ax",@progbits
	.align	128
.text._ZN2at6native40_GLOBAL__N__2351210d_8_Shape_cu_49f7391c30CatArrayBatchedCopy_vectorizedINS1_10OpaqueTypeILj8EEEjLi1ELi128ELi1ELi16ELi2EEEvPcNS1_25CatArrInputTensorMetadataIT_T0_XT2_EXT3_EEENS1_16TensorSizeStrideIS8_Lj4EEEiS8_:
        .type           _ZN2at6native40_GLOBAL__N__2351210d_8_Shape_cu_49f7391c30CatArrayBatchedCopy_vectorizedINS1_10OpaqueTypeILj8EEEjLi1ELi128ELi1ELi16ELi2EEEvPcNS1_25CatArrInputTensorMetadataIT_T0_XT2_EXT3_EEENS1_16TensorSizeStrideIS8_Lj4EEEiS8_,@function
        .size           _ZN2at6native40_GLOBAL__N__2351210d_8_Shape_cu_49f7391c30CatArrayBatchedCopy_vectorizedINS1_10OpaqueTypeILj8EEEjLi1ELi128ELi1ELi16ELi2EEEvPcNS1_25CatArrInputTensorMetadataIT_T0_XT2_EXT3_EEENS1_16TensorSizeStrideIS8_Lj4EEEiS8_,(.L_x_1119 - _ZN2at6native40_GLOBAL__N__2351210d_8_Shape_cu_49f7391c30CatArrayBatchedCopy_vectorizedINS1_10OpaqueTypeILj8EEEjLi1ELi128ELi1ELi16ELi2EEEvPcNS1_25CatArrInputTensorMetadataIT_T0_XT2_EXT3_EEENS1_16TensorSizeStrideIS8_Lj4EEEiS8_)
        .other          _ZN2at6native40_GLOBAL__N__2351210d_8_Shape_cu_49f7391c30CatArrayBatchedCopy_vectorizedINS1_10OpaqueTypeILj8EEEjLi1ELi128ELi1ELi16ELi2EEEvPcNS1_25CatArrInputTensorMetadataIT_T0_XT2_EXT3_EEENS1_16TensorSizeStrideIS8_Lj4EEEiS8_,@"STO_CUDA_ENTRY STV_DEFAULT"
_ZN2at6native40_GLOBAL__N__2351210d_8_Shape_cu_49f7391c30CatArrayBatchedCopy_vectorizedINS1_10OpaqueTypeILj8EEEjLi1ELi128ELi1ELi16ELi2EEEvPcNS1_25CatArrInputTensorMetadataIT_T0_XT2_EXT3_EEENS1_16TensorSizeStrideIS8_Lj4EEEiS8_:
        /* <DEDUP_REMOVED lines=23> */
.L_x_682:
        /* <DEDUP_REMOVED lines=12> */
.L_x_683:
        /* <DEDUP_REMOVED lines=13> */
.L_x_1119:


//--------------------- .text._ZN2at6native40_GLOBAL__N__2351210d_8_Shape_cu_49f7391c19CatArrayBatchedCopyINS1_10OpaqueTypeILj4EEEjLi4ELi128ELi1EEEvPT_NS1_25CatArrInputTensorMetadataIS5_T0_XT2_EXT3_EEENS1_16TensorSizeStrideIS8_Lj4EEEiS8_ --------------------------
	.section	.text._ZN2at6native40_GLOBAL__N__2351210d_8_Shape_cu_49f7391c19CatArrayBatchedCopyINS1_10OpaqueTypeILj4EEEjLi4ELi128ELi1EEEvPT_NS1_25CatArrInputTensorMetadataIS5_T0_XT2_EXT3_EEENS1_16TensorSizeStrideIS8_Lj4EEEiS8_,"ax",@progbits
	.align	128
.text._ZN2at6native40_GLOBAL__N__2351210d_8_Shape_cu_49f7391c19CatArrayBatchedCopyINS1_10OpaqueTypeILj4EEEjLi4ELi128ELi1EEEvPT_NS1_25CatArrInputTensorMetadataIS5_T0_XT2_EXT3_EEENS1_16TensorSizeStrideIS8_Lj4EEEiS8_:
        .type           _ZN2at6native40_GLOBAL__N__2351210d_8_Shape_cu_49f7391c19CatArrayBatchedCopyINS1_10OpaqueTypeILj4EEEjLi4ELi128ELi1EEEvPT_NS1_25CatArrInputTensorMetadataIS5_T0_XT2_EXT3_EEENS1_16TensorSizeStrideIS8_Lj4EEEiS8_,@function
        .size           _ZN2at6native40_GLOBAL__N__2351210d_8_Shape_cu_49f7391c19CatArrayBatchedCopyINS1_10OpaqueTypeILj4EEEjLi4ELi128ELi1EEEvPT_NS1_25CatArrInputTensorMetadataIS5_T0_XT2_EXT3_EEENS1_16TensorSizeStrideIS8_Lj4EEEiS8_,(.L_x_1120 - _ZN2at6native40_GLOBAL__N__2351210d_8_Shape_cu_49f7391c19CatArrayBatchedCopyINS1_10OpaqueTypeILj4EEEjLi4ELi128ELi1EEEvPT_NS1_25CatArrInputTensorMetadataIS5_T0_XT2_EXT3_EEENS1_16TensorSizeStrideIS8_Lj4EEEiS8_)
        .other          _ZN2at6native40_GLOBAL__N__2351210d_8_Shape_cu_49f7391c19CatArrayBatchedCopyINS1_10OpaqueTypeILj4EEEjLi4ELi128ELi1EEEvPT_NS1_25CatArrInputTensorMetadataIS5_T0_XT2_EXT3_EEENS1_16TensorSizeStrideIS8_Lj4EEEiS8_,@"STO_CUDA_ENTRY STV_DEFAULT"
_ZN2at6native40_GLOBAL__N__2351210d_8_Shape_cu_49f7391c19CatArrayBatchedCopyINS1_10OpaqueTypeILj4EEEjLi4ELi128ELi1EEEvPT_NS1_25CatArrInputTensorMetadataIS5_T0_XT2_EXT3_EEENS1_16TensorSizeStrideIS8_Lj4EEEiS8_:
        /* <DEDUP_REMOVED lines=65> */
.L_x_686:
        /* <DEDUP_REMOVED lines=48> */
.L_x_685:
[----:B------:R-:W-:Y:S05]  /*0710*/  EXIT ;  /* 0x000000000000794d */ /* 0x000fea0003800000 */
.L_x_684:
        /* <DEDUP_REMOVED lines=71> */
.L_x_688:
        /* <DEDUP_REMOVED lines=85> */
.L_x_687:
[----:B------:R-:W-:Y:S05]  /*10e0*/  EXIT ;  /* 0x000000000000794d */ /* 0x000fea0003800000 */
.L_x_689:
        /* <DEDUP_REMOVED lines=9> */
.L_x_1120:


//--------------------- .text._ZN2at6native40_GLOBAL__N__2351210d_8_Shape_cu_49f7391c26CatArrayBatchedCopy_contigINS1_10OpaqueTypeILj4EEEjLi4ELi128ELi1EEEvPT_NS1_25CatArrInputTensorMetadataIS5_T0_XT2_EXT3_EEENS1_16TensorSizeStrideIS8_Lj4EEEiS8_ --------------------------
	.section	.text._ZN2at6native40_GLOBAL__N__2351210d_8_Shape_cu_49f7391c26CatArrayBatchedCopy_contigINS1_10OpaqueTypeILj4EEEjLi4ELi128ELi1EEEvPT_NS1_25CatArrInputTensorMetadataIS5_T0_XT2_EXT3_EEENS1_16TensorSizeStrideIS8_Lj4EEEiS8_,"ax",@progbits
	.align	128
.text._ZN2at6native40_GLOBAL__N__2351210d_8_Shape_cu_49f7391c26CatArrayBatchedCopy_contigINS1_10OpaqueTypeILj4EEEjLi4ELi128ELi1EEEvPT_NS1_25CatArrInputTensorMetadataIS5_T0_XT2_EXT3_EEENS1_16TensorSizeStrideIS8_Lj4EEEiS8_:
        .type           _ZN2at6native40_GLOBAL__N__2351210d_8_Shape_cu_49f7391c26CatArrayBatchedCopy_contigINS1_10OpaqueTypeILj4EEEjLi4ELi128ELi1EEEvPT_NS1_25CatArrInputTensorMetadataIS5_T0_XT2_EXT3_EEENS1_16TensorSizeStrideIS8_Lj4EEEiS8_,@function
        .size           _ZN2at6native40_GLOBAL__N__2351210d_8_Shape_cu_49f7391c26CatArrayBatchedCopy_contigINS1_10OpaqueTypeILj4EEEjLi4ELi128ELi1EEEvPT_NS1_25CatArrInputTensorMetadataIS5_T0_XT2_EXT3_EEENS1_16TensorSizeStrideIS8_Lj4EEEiS8_,(.L_x_1121 - _ZN2at6native40_GLOBAL__N__2351210d_8_Shape_cu_49f7391c26CatArrayBatchedCopy_contigINS1_10OpaqueTypeILj4EEEjLi4ELi128ELi1EEEvPT_NS1_25CatArrInputTensorMetadataIS5_T0_XT2_EXT3_EEENS1_16TensorSizeStrideIS8_Lj4EEEiS8_)
        .other          _ZN2at6native40_GLOBAL__N__2351210d_8_Shape_cu_49f7391c26CatArrayBatchedCopy_contigINS1_10OpaqueTypeILj4EEEjLi4ELi128ELi1EEEvPT_NS1_25CatArrInputTensorMetadataIS5_T0_XT2_EXT3_EEENS1_16TensorSizeStrideIS8_Lj4EEEiS8_,@"STO_CUDA_ENTRY STV_DEFAULT"
_ZN2at6native40_GLOBAL__N__2351210d_8_Shape_cu_49f7391c26CatArrayBatchedCopy_contigINS1_10OpaqueTypeILj4EEEjLi4ELi128ELi1EEEvPT_NS1_25CatArrInputTensorMetadataIS5_T0_XT2_EXT3_EEENS1_16TensorSizeStrideIS8_Lj4EEEiS8_:
        /* <DEDUP_REMOVED lines=60> */
.L_x_690:
        /* <DEDUP_REMOVED lines=46> */
.L_x_691:
        /* <DEDUP_REMOVED lines=14> */
.L_x_1121:


//--------------------- .text._ZN2at6native40_GLOBAL__N__2351210d_8_Shape_cu_49f7391c35CatArrayBatchedCopy_alignedK_contigINS1_10OpaqueTypeILj4EEEjLi4ELi128ELi1ELi8EEEvPT_NS1_25CatArrInputTensorMetadataIS5_T0_XT2_EXT3_EEENS1_16TensorSizeStrideIS8_Lj4EEEiS8_ --------------------------
	.section	.text._ZN2at6native40_GLOBAL__N__2351210d_8_Shape_cu_49f7391c35CatArrayBatchedCopy_alignedK_contigINS1_10OpaqueTypeILj4EEEjLi4ELi128ELi1ELi8EEEvPT_NS1_25CatArrInputTensorMetadataIS5_T0_XT2_EXT3_EEENS1_16TensorSizeStrideIS8_Lj4EEEiS8_,"ax",@progbits
	.align	128
.text._ZN2at6native40_GLOBAL__N__2351210d_8_Shape_cu_49f7391c35CatArrayBatchedCopy_alignedK_contigINS1_10OpaqueTypeILj4EEEjLi4ELi128ELi1ELi8EEEvPT_NS1_25CatArrInputTensorMetadataIS5_T0_XT2_EXT3_EEENS1_16TensorSizeStrideIS8_Lj4EEEiS8_:
        .type           _ZN2at6native40_GLOBAL__N__2351210d_8_Shape_cu_49f7391c35CatArrayBatchedCopy_alignedK_contigINS1_10OpaqueTypeILj4EEEjLi4ELi128ELi1ELi8EEEvPT_NS1_25CatArrInputTensorMetadataIS5_T0_XT2_EXT3_EEENS1_16TensorSizeStrideIS8_Lj4EEEiS8_,@function
        .size           _ZN2at6native40_GLOBAL__N__2351210d_8_Shape_cu_49f7391c35CatArrayBatchedCopy_alignedK_contigINS1_10OpaqueTypeILj4EEEjLi4ELi128ELi1ELi8EEEvPT_NS1_25CatArrInputTensorMetadataIS5_T0_XT2_EXT3_EEENS1_16TensorSizeStrideIS8_Lj4EEEiS8_,(.L_x_1122 - _ZN2at6native40_GLOBAL__N__2351210d_8_Shape_cu_49f7391c35CatArrayBatchedCopy_alignedK_contigINS1_10OpaqueTypeILj4EEEjLi4ELi128ELi1ELi8EEEvPT_NS1_25CatArrInputTensorMetadataIS5_T0_XT2_EXT3_EEENS1_16TensorSizeStrideIS8_Lj4EEEiS8_)
        .other          _ZN2at6native40_GLOBAL__N__2351210d_8_Shape_cu_49f7391c35CatArrayBatchedCopy_alignedK_contigINS1_10OpaqueTypeILj4EEEjLi4ELi128ELi1ELi8EEEvPT_NS1_25CatArrInputTensorMetadataIS5_T0_XT2_EXT3_EEENS1_16TensorSizeStrideIS8_Lj4EEEiS8_,@"STO_CUDA_ENTRY STV_DEFAULT"
_ZN2at6native40_GLOBAL__N__2351210d_8_Shape_cu_49f7391c35CatArrayBatchedCopy_alignedK_contigINS1_10OpaqueTypeILj4EEEjLi4ELi128ELi1ELi8EEEvPT_NS1_25CatArrInputTensorMetadataIS5_T0_XT2_EXT3_EEENS1_16TensorSizeStrideIS8_Lj4EEEiS8_:
        /* <DEDUP_REMOVED lines=36> */
.L_x_694:
        /* <DEDUP_REMOVED lines=119> */
.L_x_693:
[----:B------:R-:W-:Y:S05]  /*09b0*/  BSYNC B0 ;  /* 0x0000000000007941 */ /* 0x000fea0003800000 */
.L_x_692:
        /* <DEDUP_REMOVED lines=51> */
.L_x_697:
        /* <DEDUP_REMOVED lines=46> */
.L_x_696:
[----:B------:R-:W-:Y:S05]  /*0fd0*/  BSYNC B0 ;  /* 0x0000000000007941 */ /* 0x000fea0003800000 */
.L_x_695:
        /* <DEDUP_REMOVED lines=46> */
.L_x_698:
        /* <DEDUP_REMOVED lines=175> */
.L_x_699:
        /* <DEDUP_REMOVED lines=13> */
.L_x_1122:


//--------------------- .text._ZN2at6native40_GLOBAL__N__2351210d_8_Shape_cu_49f7391c35CatArrayBatchedCopy_alignedK_contigINS1_10OpaqueTypeILj4EEEjLi4ELi128ELi1ELi16EEEvPT_NS1_25CatArrInputTensorMetadataIS5_T0_XT2_EXT3_EEENS1_16TensorSizeStrideIS8_Lj4EEEiS8_ --------------------------
	.section	.text._ZN2at6native40_GLOBAL__N__2351210d_8_Shape_cu_49f7391c35CatArrayBatchedCopy_alignedK_contigINS1_10OpaqueTypeILj4EEEjLi4ELi128ELi1ELi16EEEvPT_NS1_25CatArrInputTensorMetadataIS5_T0_XT2_EXT3_EEENS1_16TensorSizeStrideIS8_Lj4EEEiS8_,"ax",@progbits
	.align	128
.text._ZN2at6native40_GLOBAL__N__2351210d_8_Shape_cu_49f7391c35CatArrayBatchedCopy_alignedK_contigINS1_10OpaqueTypeILj4EEEjLi4ELi128ELi1ELi16EEEvPT_NS1_25CatArrInputTensorMetadataIS5_T0_XT2_EXT3_EEENS1_16TensorSizeStrideIS8_Lj4EEEiS8_:
        .type           _ZN2at6native40_GLOBAL__N__2351210d_8_Shape_cu_49f7391c35CatArrayBatchedCopy_alignedK_contigINS1_10OpaqueTypeILj4EEEjLi4ELi128ELi1ELi16EEEvPT_NS1_25CatArrInputTensorMetadataIS5_T0_XT2_EXT3_EEENS1_16TensorSizeStrideIS8_Lj4EEEiS8_,@function
        .size           _ZN2at6native40_GLOBAL__N__2351210d_8_Shape_cu_49f7391c35CatArrayBatchedCopy_alignedK_contigINS1_10OpaqueTypeILj4EEEjLi4ELi128ELi1ELi16EEEvPT_NS1_25CatArrInputTensorMetadataIS5_T0_XT2_EXT3_EEENS1_16TensorSizeStrideIS8_Lj4EEEiS8_,(.L_x_1123 - _ZN2at6native40_GLOBAL__N__2351210d_8_Shape_cu_49f7391c35CatArrayBatchedCopy_alignedK_contigINS1_10OpaqueTypeILj4EEEjLi4ELi128ELi1ELi16EEEvPT_NS1_25CatArrInputTensorMetadataIS5_T0_XT2_EXT3_EEENS1_16TensorSizeStrideIS8_Lj4EEEiS8_)
        .other          _ZN2at6native40_GLOBAL__N__2351210d_8_Shape_cu_49f7391c35CatArrayBatchedCopy_alignedK_contigINS1_10OpaqueTypeILj4EEEjLi4ELi128ELi1ELi16EEEvPT_NS1_25CatArrInputTensorMetadataIS5_T0_XT2_EXT3_EEENS1_16TensorSizeStrideIS8_Lj4EEEiS8_,@"STO_CUDA_ENTRY STV_DEFAULT"
_ZN2at6native40_GLOBAL__N__2351210d_8_Shape_cu_49f7391c35CatArrayBatchedCopy_alignedK_contigINS1_10OpaqueTypeILj4EEEjLi4ELi128ELi1ELi16EEEvPT_NS1_25CatArrInputTensorMetadataIS5_T0_XT2_EXT3_EEENS1_16TensorSizeStrideIS8_Lj4EEEiS8_:
        /* <DEDUP_REMOVED lines=35> */
.L_x_702:
        /* <DEDUP_REMOVED lines=201> */
.L_x_701:
[----:B------:R-:W-:Y:S05]  /*0ec0*/  BSYNC B0 ;  /* 0x0000000000007941 */ /* 0x000fea0003800000 */
.L_x_700:
        /* <DEDUP_REMOVED lines=51> */
.L_x_705:
        /* <DEDUP_REMOVED lines=46> */
.L_x_704:
[----:B------:R-:W-:Y:S05]  /*14e0*/  BSYNC B0 ;  /* 0x0000000000007941 */ /* 0x000fea0003800000 */
.L_x_703:
        /* <DEDUP_REMOVED lines=46> */
.L_x_706:
        /* <DEDUP_REMOVED lines=175> */
.L_x_707:
        /* <DEDUP_REMOVED lines=12> */
.L_x_1123:


//--------------------- .text._ZN2at6native40_GLOBAL__N__2351210d_8_Shape_cu_49f7391c30CatArrayBatchedCopy_vectorizedINS1_10OpaqueTypeILj4EEEjLi4ELi128ELi1ELi16ELi4EEEvPcNS1_25CatArrInputTensorMetadataIT_T0_XT2_EXT3_EEENS1_16TensorSizeStrideIS8_Lj4EEEiS8_ --------------------------
	.section	.text._ZN2at6native40_GLOBAL__N__2351210d_8_Shape_cu_49f7391c30CatArrayBatchedCopy_vectorizedINS1_10OpaqueTypeILj4EEEjLi4ELi128ELi1ELi16ELi4EEEvPcNS1_25CatArrInputTensorMetadataIT_T0_XT2_EXT3_EEENS1_16TensorSizeStrideIS8_Lj4EEEiS8_,"ax",@progbits
	.align	128
.text._ZN2at6native40_GLOBAL__N__2351210d_8_Shape_cu_49f7391c30CatArrayBatchedCopy_vectorizedINS1_10OpaqueTypeILj4EEEjLi4ELi128ELi1ELi16ELi4EEEvPcNS1_25CatArrInputTensorMetadataIT_T0_XT2_EXT3_EEENS1_16TensorSizeStrideIS8_Lj4EEEiS8_:
        .type           _ZN2at6native40_GLOBAL__N__2351210d_8_Shape_cu_49f7391c30CatArrayBatchedCopy_vectorizedINS1_10OpaqueTypeILj4EEEjLi4ELi128ELi1ELi16ELi4EEEvPcNS1_25CatArrInputTensorMetadataIT_T0_XT2_EXT3_EEENS1_16TensorSizeStrideIS8_Lj4EEEiS8_,@function
        .size           _ZN2at6native40_GLOBAL__N__2351210d_8_Shape_cu_49f7391c30CatArrayBatchedCopy_vectorizedINS1_10OpaqueTypeILj4EEEjLi4ELi128ELi1ELi16ELi4EEEvPcNS1_25CatArrInputTensorMetadataIT_T0_XT2_EXT3_EEENS1_16TensorSizeStrideIS8_Lj4EEEiS8_,(.L_x_1124 - _ZN2at6native40_GLOBAL__N__2351210d_8_Shape_cu_49f7391c30CatArrayBatchedCopy_vectorizedINS1_10OpaqueTypeILj4EEEjLi4ELi128ELi1ELi16ELi4EEEvPcNS1_25CatArrInputTensorMetadataIT_T0_XT2_EXT3_EEENS1_16TensorSizeStrideIS8_Lj4EEEiS8_)
        .other          _ZN2at6native40_GLOBAL__N__2351210d_8_Shape_cu_49f7391c30CatArrayBatchedCopy_vectorizedINS1_10OpaqueTypeILj4EEEjLi4ELi128ELi1ELi16ELi4EEEvPcNS1_25CatArrInputTensorMetadataIT_T0_XT2_EXT3_EEENS1_16TensorSizeStrideIS8_Lj4EEEiS8_,@"STO_CUDA_ENTRY STV_DEFAULT"
_ZN2at6native40_GLOBAL__N__2351210d_8_Shape_cu_49f7391c30CatArrayBatchedCopy_vectorizedINS1_10OpaqueTypeILj4EEEjLi4ELi128ELi1ELi16ELi4EEEvPcNS1_25CatArrInputTensorMetadataIT_T0_XT2_EXT3_EEENS1_16TensorSizeStrideIS8_Lj4EEEiS8_:
        /* <DEDUP_REMOVED lines=64> */
.L_x_708:
        /* <DEDUP_REMOVED lines=48> */
.L_x_709:
        /* <DEDUP_REMOVED lines=16> */
.L_x_1124:


//--------------------- .text._ZN2at6native40_GLOBAL__N__2351210d_8_Shape_cu_49f7391c19CatArrayBatchedCopyINS1_10OpaqueTypeILj4EEEjLi3ELi128ELi1EEEvPT_NS1_25CatArrInputTensorMetadataIS5_T0_XT2_EXT3_EEENS1_16TensorSizeStrideIS8_Lj4EEEiS8_ --------------------------
	.section	.text._ZN2at6native40_GLOBAL__N__2351210d_8_Shape_cu_49f7391c19CatArrayBatchedCopyINS1_10OpaqueTypeILj4EEEjLi3ELi128ELi1EEEvPT_NS1_25CatArrInputTensorMetadataIS5_T0_XT2_EXT3_EEENS1_16TensorSizeStrideIS8_Lj4EEEiS8_,"ax",@progbits
	.align	128
.text._ZN2at6native40_GLOBAL__N__2351210d_8_Shape_cu_49f7391c19CatArrayBatchedCopyINS1_10OpaqueTypeILj4EEEjLi3ELi128ELi1EEEvPT_NS1_25CatArrInputTensorMetadataIS5_T0_XT2_EXT3_EEENS1_16TensorSizeStrideIS8_Lj4EEEiS8_:
        .type           _ZN2at6native40_GLOBAL__N__2351210d_8_Shape_cu_49f7391c19CatArrayBatchedCopyINS1_10OpaqueTypeILj4EEEjLi3ELi128ELi1EEEvPT_NS1_25CatArrInputTensorMetadataIS5_T0_XT2_EXT3_EEENS1_16TensorSizeStrideIS8_Lj4EEEiS8_,@function
        .size           _ZN2at6native40_GLOBAL__N__2351210d_8_Shape_cu_49f7391c19CatArrayBatchedCopyINS1_10OpaqueTypeILj4EEEjLi3ELi128ELi1EEEvPT_NS1_25CatArrInputTensorMetadataIS5_T0_XT2_EXT3_EEENS1_16TensorSizeStrideIS8_Lj4EEEiS8_,(.L_x_1125 - _ZN2at6native40_GLOBAL__N__2351210d_8_Shape_cu_49f7391c19CatArrayBatchedCopyINS1_10OpaqueTypeILj4EEEjLi3ELi128ELi1EEEvPT_NS1_25CatArrInputTensorMetadataIS5_T0_XT2_EXT3_EEENS1_16TensorSizeStrideIS8_Lj4EEEiS8_)
        .other          _ZN2at6native40_GLOBAL__N__2351210d_8_Shape_cu_49f7391c19CatArrayBatchedCopyINS1_10OpaqueTypeILj4EEEjLi3ELi128ELi1EEEvPT_NS1_25CatArrInputTensorMetadataIS5_T0_XT2_EXT3_EEENS1_16TensorSizeStrideIS8_Lj4EEEiS8_,@"STO_CUDA_ENTRY STV_DEFAULT"
_ZN2at6native40_GLOBAL__N__2351210d_8_Shape_cu_49f7391c19CatArrayBatchedCopyINS1_10OpaqueTypeILj4EEEjLi3ELi128ELi1EEEvPT_NS1_25CatArrInputTensorMetadataIS5_T0_XT2_EXT3_EEENS1_16TensorSizeStrideIS8_Lj4EEEiS8_:
        /* <DEDUP_REMOVED lines=48> */
[----:B------:R-:W-:-:S03]  /*0300*/  LOP3.LUT R11, RZ, R7, RZ, 0x33, !PT ;  /* 0x00000007ff0b7212 */ /* 0x000fc600078e33ff */
[----:B---3--:R-:W-:-:S04]  /*0310*/  IMAD R17, R19, R13, RZ ;  /* 0x0000000d13117224 */ /* 0x008fc800078e02ff */
[----:B------:R-:W-:Y:S01]  /*0320*/  IMAD.HI.U32 R12, R13, R17, R12 ;  /* 0x000000110d0c7227 */ /* 0x000fe200078e000c */
[----:B-1----:R-:W-:-:S07]  /*0330*/  LOP3.LUT R13, RZ, R6, RZ, 0x33, !PT ;  /* 0x00000006ff0d7212 */ /* 0x002fce00078e33ff */
.L_x_711:
[----:B0---4-:R-:W-:-:S06]  /*0340*/  IMAD.WIDE.U32 R14, R5, 0x4, R2 ;  /* 0x00000004050e7825 */ /* 0x011fcc00078e0002 */
        /* <DEDUP_REMOVED lines=12> */
[--C-:B0-----:R-:W-:Y:S02]  /*0410*/  IMAD.MOV R15, RZ, RZ, -R16.reuse ;  /* 0x000000ffff0f7224 */ /* 0x101fe400078e0a10 */
[----:B------:R-:W-:Y:S02]  /*0420*/  IMAD R20, R7, R20, R16 ;  /* 0x0000001407147224 */ /* 0x000fe400078e0210 */
[----:B------:R-:W-:Y:S02]  /*0430*/  IMAD R15, R6, R15, R5 ;  /* 0x0000000f060f7224 */ /* 0x000fe400078e0205 */
[----:B------:R-:W-:Y:S01]  /*0440*/  VIADD R5, R5, UR4 ;  /* 0x0000000405057c36 */ /* 0x000fe20008000000 */
        /* <DEDUP_REMOVED lines=17> */
.L_x_710:
[----:B------:R-:W0:Y:S01]  /*0560*/  LDC R10, c[0x0][0xca0] ;  /* 0x00032800ff0a7b82 */ /* 0x000e220000000800 */
[----:B------:R-:W1:Y:S01]  /*0570*/  I2F.U32.RP R9, R6 ;  /* 0x0000000600097306 */ /* 0x000e620000209000 */
[----:B------:R-:W-:Y:S01]  /*0580*/  IMAD.MOV R21, RZ, RZ, -R7 ;  /* 0x000000ffff157224 */ /* 0x000fe200078e0a07 */
        /* <DEDUP_REMOVED lines=23> */
[----:B0-----:R-:W-:Y:S01]  /*0700*/  VIADD R16, R18, 0xffffffe ;  /* 0x0ffffffe12107836 */ /* 0x001fe20000000000 */
[----:B------:R-:W-:-:S06]  /*0710*/  LOP3.LUT R18, RZ, R6, RZ, 0x33, !PT ;  /* 0x00000006ff127212 */ /* 0x000fcc00078e33ff */
[----:B-1----:R-:W0:Y:S01]  /*0720*/  MUFU.RCP R19, R19 ;  /* 0x0000001300137308 */ /* 0x002e220000001000 */
[----:B--2---:R-:W-:Y:S01]  /*0730*/  MOV R14, RZ ;  /* 0x000000ff000e7202 */ /* 0x004fe20000000f00 */
[----:B-----5:R-:W-:-:S06]  /*0740*/  IMAD R21, R21, R15, RZ ;  /* 0x0000000f15157224 */ /* 0x020fcc00078e02ff */
[----:B------:R1:W2:Y:S01]  /*0750*/  F2I.FTZ.U32.TRUNC.NTZ R17, R16 ;  /* 0x0000001000117305 */ /* 0x0002a2000021f000 */
[----:B------:R-:W-:Y:S01]  /*0760*/  IMAD.HI.U32 R14, R15, R21, R14 ;  /* 0x000000150f0e7227 */ /* 0x000fe200078e000e */
[----:B------:R-:W-:Y:S02]  /*0770*/  LOP3.LUT R15, RZ, R10, RZ, 0x33, !PT ;  /* 0x0000000aff0f7212 */ /* 0x000fe400078e33ff */
[----:B0-----:R-:W-:Y:S01]  /*0780*/  IADD3 R8, R19, 0xffffffe, RZ ;  /* 0x0ffffffe13087810 */ /* 0x001fe20007ffe0ff */
[----:B-1----:R-:W-:Y:S01]  /*0790*/  HFMA2.MMA R16, -RZ, RZ, 0, 0 ;  /* 0x00000000ff107435 */ /* 0x002fe200000001ff */
[----:B------:R-:W-:Y:S02]  /*07a0*/  IADD3 R19, RZ, -R6, RZ ;  /* 0x80000006ff137210 */ /* 0x000fe40007ffe0ff */
[----:B------:R-:W0:Y:S03]  /*07b0*/  F2I.FTZ.U32.TRUNC.NTZ R9, R8 ;  /* 0x0000000800097305 */ /* 0x000e26000021f000 */
[----:B------:R-:W-:-:S04]  /*07c0*/  IMAD R19, R19, R13, RZ ;  /* 0x0000000d13137224 */ /* 0x000fc800078e02ff */
[----:B------:R-:W-:-:S04]  /*07d0*/  IMAD.HI.U32 R12, R13, R19, R12 ;  /* 0x000000130d0c7227 */ /* 0x000fc800078e000c */
[----:B--2---:R-:W-:Y:S02]  /*07e0*/  IMAD R13, R23, R17, RZ ;  /* 0x00000011170d7224 */ /* 0x004fe400078e02ff */
[----:B0-----:R-:W-:Y:S02]  /*07f0*/  IMAD R8, R11, R9, RZ ;  /* 0x000000090b087224 */ /* 0x001fe400078e02ff */
[----:B------:R-:W-:Y:S01]  /*0800*/  IMAD.HI.U32 R16, R17, R13, R16 ;  /* 0x0000000d11107227 */ /* 0x000fe200078e0010 */
[----:B------:R-:W-:Y:S02]  /*0810*/  LOP3.LUT R17, RZ, R7, RZ, 0x33, !PT ;  /* 0x00000007ff117212 */ /* 0x000fe400078e33ff */
[----:B------:R-:W-:Y:S01]  /*0820*/  LOP3.LUT R13, RZ, R11, RZ, 0x33, !PT ;  /* 0x0000000bff0d7212 */ /* 0x000fe200078e33ff */
[----:B------:R-:W-:Y:S02]  /*0830*/  IMAD.MOV R19, RZ, RZ, -R8 ;  /* 0x000000ffff137224 */ /* 0x000fe400078e0a08 */
[----:B------:R-:W-:-:S04]  /*0840*/  IMAD.MOV.U32 R8, RZ, RZ, RZ ;  /* 0x000000ffff087224 */ /* 0x000fc800078e00ff */
[----:B------:R-:W-:-:S07]  /*0850*/  IMAD.HI.U32 R19, R9, R19, R8 ;  /* 0x0000001309137227 */ /* 0x000fce00078e0008 */
.L_x_712:
        /* <DEDUP_REMOVED lines=25> */
[----:B----4-:R-:W-:-:S05]  /*09f0*/  IMAD.WIDE.U32 R8, R9, 0x4, R2 ;  /* 0x0000000409087825 */ /* 0x010fca00078e0002 */
        /* <DEDUP_REMOVED lines=16> */
[----:B------:R-:W-:Y:S02]  /*0b00*/  ISETP.GE.U32.AND P5, PT, R8, R7, PT ;  /* 0x000000070800720c */ /* 0x000fe40003fa6070 */
[----:B------:R-:W0:Y:S11]  /*0b10*/  LDC.64 R8, c[0x0][0x210] ;  /* 0x00008400ff087b82 */ /* 0x000e360000000a00 */
[----:B------:R-:W-:-:S04]  /*0b20*/  @P5 IADD3 R22, R22, 0x1, RZ ;  /* 0x0000000116165810 */ /* 0x000fc80007ffe0ff */
[----:B------:R-:W-:Y:S01]  /*0b30*/  SEL R23, R17, R22, !P1 ;  /* 0x0000001611177207 */ /* 0x000fe20004800000 */
[----:B------:R-:W-:-:S03]  /*0b40*/  IMAD.MOV R22, RZ, RZ, -R20 ;  /* 0x000000ffff167224 */ /* 0x000fc600078e0a14 */
[----:B------:R-:W-:Y:S01]  /*0b50*/  IADD3 R24, -R23, RZ, RZ ;  /* 0x000000ff17187210 */ /* 0x000fe20007ffe1ff */
[----:B------:R-:W-:Y:S01]  /*0b60*/  IMAD R22, R6, R22, R5 ;  /* 0x0000001606167224 */ /* 0x000fe200078e0205 */
[----:B------:R-:W-:-:S03]  /*0b70*/  IADD3 R5, R5, UR4, RZ ;  /* 0x0000000405057c10 */ /* 0x000fc6000fffe0ff */
[----:B------:R-:W-:Y:S01]  /*0b80*/  IMAD R25, R7, R24, R20 ;  /* 0x0000001807197224 */ /* 0x000fe200078e0214 */
[----:B------:R-:W-:Y:S01]  /*0b90*/  ISETP.GE.U32.AND P4, PT, R5, R0, PT ;  /* 0x000000000500720c */ /* 0x000fe20003f86070 */
[----:B------:R-:W-:-:S04]  /*0ba0*/  IMAD R22, R22, UR10, RZ ;  /* 0x0000000a16167c24 */ /* 0x000fc8000f8e02ff */
[----:B------:R-:W-:-:S04]  /*0bb0*/  IMAD R22, R25, UR13, R22 ;  /* 0x0000000d19167c24 */ /* 0x000fc8000f8e0216 */
[----:B------:R-:W-:-:S04]  /*0bc0*/  IMAD R23, R23, UR12, R22 ;  /* 0x0000000c17177c24 */ /* 0x000fc8000f8e0216 */
[----:B---3--:R-:W-:-:S04]  /*0bd0*/  IMAD R23, R4, UR11, R23 ;  /* 0x0000000b04177c24 */ /* 0x008fc8000f8e0217 */
[----:B0-----:R-:W-:-:S05]  /*0be0*/  IMAD.WIDE.U32 R8, R23, 0x4, R8 ;  /* 0x0000000417087825 */ /* 0x001fca00078e0008 */
[----:B--2---:R0:W-:Y:S01]  /*0bf0*/  STG.E desc[UR6][R8.64], R21 ;  /* 0x0000001508007986 */ /* 0x0041e2000c101906 */
[----:B------:R-:W-:Y:S05]  /*0c00*/  @!P4 BRA `(.L_x_712) ;  /* 0xfffffffc0014c947 */ /* 0x000fea000383ffff */
[----:B------:R-:W-:Y:S05]  /*0c10*/  EXIT ;  /* 0x000000000000794d */ /* 0x000fea0003800000 */
.L_x_713:
        /* <DEDUP_REMOVED lines=14> */
.L_x_1125:


//--------------------- .text._ZN2at6native40_GLOBAL__N__2351210d_8_Shape_cu_49f7391c26CatArrayBatchedCopy_contigINS1_10OpaqueTypeILj4EEEjLi3ELi128ELi1EEEvPT_NS1_25CatArrInputTensorMetadataIS5_T0_XT2_EXT3_EEENS1_16TensorSizeStrideIS8_Lj4EEEiS8_ --------------------------
	.section	.text._ZN2at6native40_GLOBAL__N__2351210d_8_Shape_cu_49f7391c26CatArrayBatchedCopy_contigINS1_10OpaqueTypeILj4EEEjLi3ELi128ELi1EEEvPT_NS1_25CatArrInputTensorMetadataIS5_T0_XT2_EXT3_EEENS1_16TensorSizeStrideIS8_Lj4EEEiS8_,"ax",@progbits
	.align	128
.text._ZN2at6native40_GLOBAL__N__2351210d_8_Shape_cu_49f7391c26CatArrayBatchedCopy_contigINS1_10OpaqueTypeILj4EEEjLi3ELi128ELi1EEEvPT_NS1_25CatArrInputTensorMetadataIS5_T0_XT2_EXT3_EEENS1_16TensorSizeStrideIS8_Lj4EEEiS8_:
        .type           _ZN2at6native40_GLOBAL__N__2351210d_8_Shape_cu_49f7391c26CatArrayBatchedCopy_contigINS1_10OpaqueTypeILj4EEEjLi3ELi128ELi1EEEvPT_NS1_25CatArrInputTensorMetadataIS5_T0_XT2_EXT3_EEENS1_16TensorSizeStrideIS8_Lj4EEEiS8_,@function
        .size           _ZN2at6native40_GLOBAL__N__2351210d_8_Shape_cu_49f7391c26CatArrayBatchedCopy_contigINS1_10OpaqueTypeILj4EEEjLi3ELi128ELi1EEEvPT_NS1_25CatArrInputTensorMetadataIS5_T0_XT2_EXT3_EEENS1_16TensorSizeStrideIS8_Lj4EEEiS8_,(.L_x_1126 - _ZN2at6native40_GLOBAL__N__2351210d_8_Shape_cu_49f7391c26CatArrayBatchedCopy_contigINS1_10OpaqueTypeILj4EEEjLi3ELi128ELi1EEEvPT_NS1_25CatArrInputTensorMetadataIS5_T0_XT2_EXT3_EEENS1_16TensorSizeStrideIS8_Lj4EEEiS8_)
        .other          _ZN2at6native40_GLOBAL__N__2351210d_8_Shape_cu_49f7391c26CatArrayBatchedCopy_contigINS1_10OpaqueTypeILj4EEEjLi3ELi128ELi1EEEvPT_NS1_25CatArrInputTensorMetadataIS5_T0_XT2_EXT3_EEENS1_16TensorSizeStrideIS8_Lj4EEEiS8_,@"STO_CUDA_ENTRY STV_DEFAULT"
_ZN2at6native40_GLOBAL__N__2351210d_8_Shape_cu_49f7391c26CatArrayBatchedCopy_contigINS1_10OpaqueTypeILj4EEEjLi3ELi128ELi1EEEvPT_NS1_25CatArrInputTensorMetadataIS5_T0_XT2_EXT3_EEENS1_16TensorSizeStrideIS8_Lj4EEEiS8_:
        /* <DEDUP_REMOVED lines=48> */
.L_x_714:
        /* <DEDUP_REMOVED lines=34> */
.L_x_715:
        /* <DEDUP_REMOVED lines=14> */
.L_x_1126:


//--------------------- .text._ZN2at6native40_GLOBAL__N__2351210d_8_Shape_cu_49f7391c35CatArrayBatchedCopy_alignedK_contigINS1_10OpaqueTypeILj4EEEjLi3ELi128ELi1ELi8EEEvPT_NS1_25CatArrInputTensorMetadataIS5_T0_XT2_EXT3_EEENS1_16TensorSizeStrideIS8_Lj4EEEiS8_ --------------------------
	.section	.text._ZN2at6native40_GLOBAL__N__2351210d_8_Shape_cu_49f7391c35CatArrayBatchedCopy_alignedK_contigINS1_10OpaqueTypeILj4EEEjLi3ELi128ELi1ELi8EEEvPT_NS1_25CatArrInputTensorMetadataIS5_T0_XT2_EXT3_EEENS1_16TensorSizeStrideIS8_Lj4EEEiS8_,"ax",@progbits
	.align	128
.text._ZN2at6native40_GLOBAL__N__2351210d_8_Shape_cu_49f7391c35CatArrayBatchedCopy_alignedK_contigINS1_10OpaqueTypeILj4EEEjLi3ELi128ELi1ELi8EEEvPT_NS1_25CatArrInputTensorMetadataIS5_T0_XT2_EXT3_EEENS1_16TensorSizeStrideIS8_Lj4EEEiS8_:
        .type           _ZN2at6native40_GLOBAL__N__2351210d_8_Shape_cu_49f7391c35CatArrayBatchedCopy_alignedK_contigINS1_10OpaqueTypeILj4EEEjLi3ELi128ELi1ELi8EEEvPT_NS1_25CatArrInputTensorMetadataIS5_T0_XT2_EXT3_EEENS1_16TensorSizeStrideIS8_Lj4EEEiS8_,@function
        .size           _ZN2at6native40_GLOBAL__N__2351210d_8_Shape_cu_49f7391c35CatArrayBatchedCopy_alignedK_contigINS1_10OpaqueTypeILj4EEEjLi3ELi128ELi1ELi8EEEvPT_NS1_25CatArrInputTensorMetadataIS5_T0_XT2_EXT3_EEENS1_16TensorSizeStrideIS8_Lj4EEEiS8_,(.L_x_1127 - _ZN2at6native40_GLOBAL__N__2351210d_8_Shape_cu_49f7391c35CatArrayBatchedCopy_alignedK_contigINS1_10OpaqueTypeILj4EEEjLi3ELi128ELi1ELi8EEEvPT_NS1_25CatArrInputTensorMetadataIS5_T0_XT2_EXT3_EEENS1_16TensorSizeStrideIS8_Lj4EEEiS8_)
        .other          _ZN2at6native40_GLOBAL__N__2351210d_8_Shape_cu_49f7391c35CatArrayBatchedCopy_alignedK_contigINS1_10OpaqueTypeILj4EEEjLi3ELi128ELi1ELi8EEEvPT_NS1_25CatArrInputTensorMetadataIS5_T0_XT2_EXT3_EEENS1_16TensorSizeStrideIS8_Lj4EEEiS8_,@"STO_CUDA_ENTRY STV_DEFAULT"
_ZN2at6native40_GLOBAL__N__2351210d_8_Shape_cu_49f7391c35CatArrayBatchedCopy_alignedK_contigINS1_10OpaqueTypeILj4EEEjLi3ELi128ELi1ELi8EEEvPT_NS1_25CatArrInputTensorMetadataIS5_T0_XT2_EXT3_EEENS1_16TensorSizeStrideIS8_Lj4EEEiS8_:
        /* <DEDUP_REMOVED lines=54> */
.L_x_718:
        /* <DEDUP_REMOVED lines=64> */
.L_x_717:
[----:B------:R-:W-:Y:S05]  /*0760*/  BSYNC B0 ;  /* 0x0000000000007941 */ /* 0x000fea0003800000 */
.L_x_716:
        /* <DEDUP_REMOVED lines=39> */
.L_x_721:
        /* <DEDUP_REMOVED lines=34> */
.L_x_720:
[----:B------:R-:W-:Y:S05]  /*0c00*/  BSYNC B0 ;  /* 0x0000000000007941 */ /* 0x000fea0003800000 */
.L_x_719:
        /* <DEDUP_REMOVED lines=34> */
.L_x_722:
        /* <DEDUP_REMOVED lines=127> */
.L_x_723:
        /* <DEDUP_REMOVED lines=14> */
.L_x_1127:


//--------------------- .text._ZN2at6native40_GLOBAL__N__2351210d_8_Shape_cu_49f7391c35CatArrayBatchedCopy_alignedK_contigINS1_10OpaqueTypeILj4EEEjLi3ELi128ELi1ELi16EEEvPT_NS1_25CatArrInputTensorMetadataIS5_T0_XT2_EXT3_EEENS1_16TensorSizeStrideIS8_Lj4EEEiS8_ --------------------------
	.section	.text._ZN2at6native40_GLOBAL__N__2351210d_8_Shape_cu_49f7391c35CatArrayBatchedCopy_alignedK_contigINS1_10OpaqueTypeILj4EEEjLi3ELi128ELi1ELi16EEEvPT_NS1_25CatArrInputTensorMetadataIS5_T0_XT2_EXT3_EEENS1_16TensorSizeStrideIS8_Lj4EEEiS8_,"ax",@progbits
	.align	128
.text._ZN2at6native40_GLOBAL__N__2351210d_8_Shape_cu_49f7391c35CatArrayBatchedCopy_alignedK_contigINS1_10OpaqueTypeILj4EEEjLi3ELi128ELi1ELi16EEEvPT_NS1_25CatArrInputTensorMetadataIS5_T0_XT2_EXT3_EEENS1_16TensorSizeStrideIS8_Lj4EEEiS8_:
        .type           _ZN2at6native40_GLOBAL__N__2351210d_8_Shape_cu_49f7391c35CatArrayBatchedCopy_alignedK_contigINS1_10OpaqueTypeILj4EEEjLi3ELi128ELi1ELi16EEEvPT_NS1_25CatArrInputTensorMetadataIS5_T0_XT2_EXT3_EEENS1_16TensorSizeStrideIS8_Lj4EEEiS8_,@function
        .size           _ZN2at6native40_GLOBAL__N__2351210d_8_Shape_cu_49f7391c35CatArrayBatchedCopy_alignedK_contigINS1_10OpaqueTypeILj4EEEjLi3ELi128ELi1ELi16EEEvPT_NS1_25CatArrInputTensorMetadataIS5_T0_XT2_EXT3_EEENS1_16TensorSizeStrideIS8_Lj4EEEiS8_,(.L_x_1128 - _ZN2at6native40_GLOBAL__N__2351210d_8_Shape_cu_49f7391c35CatArrayBatchedCopy_alignedK_contigINS1_10OpaqueTypeILj4EEEjLi3ELi128ELi1ELi16EEEvPT_NS1_25CatArrInputTensorMetadataIS5_T0_XT2_EXT3_EEENS1_16TensorSizeStrideIS8_Lj4EEEiS8_)
        .other          _ZN2at6native40_GLOBAL__N__2351210d_8_Shape_cu_49f7391c35CatArrayBatchedCopy_alignedK_contigINS1_10OpaqueTypeILj4EEEjLi3ELi128ELi1ELi16EEEvPT_NS1_25CatArrInputTensorMetadataIS5_T0_XT2_EXT3_EEENS1_16TensorSizeStrideIS8_Lj4EEEiS8_,@"STO_CUDA_ENTRY STV_DEFAULT"
_ZN2at6native40_GLOBAL__N__2351210d_8_Shape_cu_49f7391c35CatArrayBatchedCopy_alignedK_contigINS1_10OpaqueTypeILj4EEEjLi3ELi128ELi1ELi16EEEvPT_NS1_25CatArrInputTensorMetadataIS5_T0_XT2_EXT3_EEENS1_16TensorSizeStrideIS8_Lj4EEEiS8_:
        /* <DEDUP_REMOVED lines=34> */
.L_x_726:
        /* <DEDUP_REMOVED lines=141> */
.L_x_725:
[----:B------:R-:W-:Y:S05]  /*0af0*/  BSYNC B0 ;  /* 0x0000000000007941 */ /* 0x000fea0003800000 */
.L_x_724:
        /* <DEDUP_REMOVED lines=39> */
.L_x_729:
        /* <DEDUP_REMOVED lines=34> */
.L_x_728:
[----:B------:R-:W-:Y:S05]  /*0f90*/  BSYNC B0 ;  /* 0x0000000000007941 */ /* 0x000fea0003800000 */
.L_x_727:
        /* <DEDUP_REMOVED lines=34> */
.L_x_730:
        /* <DEDUP_REMOVED lines=127> */
.L_x_731:
        /* <DEDUP_REMOVED lines=13> */
.L_x_1128:


//--------------------- .text._ZN2at6native40_GLOBAL__N__2351210d_8_Shape_cu_49f7391c30CatArrayBatchedCopy_vectorizedINS1_10OpaqueTypeILj4EEEjLi3ELi128ELi1ELi16ELi4EEEvPcNS1_25CatArrInputTensorMetadataIT_T0_XT2_EXT3_EEENS1_16TensorSizeStrideIS8_Lj4EEEiS8_ --------------------------
	.section	.text._ZN2at6native40_GLOBAL__N__2351210d_8_Shape_cu_49f7391c30CatArrayBatchedCopy_vectorizedINS1_10OpaqueTypeILj4EEEjLi3ELi128ELi1ELi16ELi4EEEvPcNS1_25CatArrInputTensorMetadataIT_T0_XT2_EXT3_EEENS1_16TensorSizeStrideIS8_Lj4EEEiS8_,"ax",@progbits
	.align	128
.text._ZN2at6native40_GLOBAL__N__2351210d_8_Shape_cu_49f7391c30CatArrayBatchedCopy_vectorizedINS1_10OpaqueTypeILj4EEEjLi3ELi128ELi1ELi16ELi4EEEvPcNS1_25CatArrInputTensorMetadataIT_T0_XT2_EXT3_EEENS1_16TensorSizeStrideIS8_Lj4EEEiS8_:
        .type           _ZN2at6native40_GLOBAL__N__2351210d_8_Shape_cu_49f7391c30CatArrayBatchedCopy_vectorizedINS1_10OpaqueTypeILj4EEEjLi3ELi128ELi1ELi16ELi4EEEvPcNS1_25CatArrInputTensorMetadataIT_T0_XT2_EXT3_EEENS1_16TensorSizeStrideIS8_Lj4EEEiS8_,@function
        .size           _ZN2at6native40_GLOBAL__N__2351210d_8_Shape_cu_49f7391c30CatArrayBatchedCopy_vectorizedINS1_10OpaqueTypeILj4EEEjLi3ELi128ELi1ELi16ELi4EEEvPcNS1_25CatArrInputTensorMetadataIT_T0_XT2_EXT3_EEENS1_16TensorSizeStrideIS8_Lj4EEEiS8_,(.L_x_1129 - _ZN2at6native40_GLOBAL__N__2351210d_8_Shape_cu_49f7391c30CatArrayBatchedCopy_vectorizedINS1_10OpaqueTypeILj4EEEjLi3ELi128ELi1ELi16ELi4EEEvPcNS1_25CatArrInputTensorMetadataIT_T0_XT2_EXT3_EEENS1_16TensorSizeStrideIS8_Lj4EEEiS8_)
        .other          _ZN2at6native40_GLOBAL__N__2351210d_8_Shape_cu_49f7391c30CatArrayBatchedCopy_vectorizedINS1_10OpaqueTypeILj4EEEjLi3ELi128ELi1ELi16ELi4EEEvPcNS1_25CatArrInputTensorMetadataIT_T0_XT2_EXT3_EEENS1_16TensorSizeStrideIS8_Lj4EEEiS8_,@"STO_CUDA_ENTRY STV_DEFAULT"
_ZN2at6native40_GLOBAL__N__2351210d_8_Shape_cu_49f7391c30CatArrayBatchedCopy_vectorizedINS1_10OpaqueTypeILj4EEEjLi3ELi128ELi1ELi16ELi4EEEvPcNS1_25CatArrInputTensorMetadataIT_T0_XT2_EXT3_EEENS1_16TensorSizeStrideIS8_Lj4EEEiS8_:
        /* <DEDUP_REMOVED lines=51> */
.L_x_732:
        /* <DEDUP_REMOVED lines=36> */
.L_x_733:
        /* <DEDUP_REMOVED lines=9> */
.L_x_1129:


//--------------------- .text._ZN2at6native40_GLOBAL__N__2351210d_8_Shape_cu_49f7391c19CatArrayBatchedCopyINS1_10OpaqueTypeILj4EEEjLi2ELi128ELi1EEEvPT_NS1_25CatArrInputTensorMetadataIS5_T0_XT2_EXT3_EEENS1_16TensorSizeStrideIS8_Lj4EEEiS8_ --------------------------
	.section	.text._ZN2at6native40_GLOBAL__N__2351210d_8_Shape_cu_49f7391c19CatArrayBatchedCopyINS1_10OpaqueTypeILj4EEEjLi2ELi128ELi1EEEvPT_NS1_25CatArrInputTensorMetadataIS5_T0_XT2_EXT3_EEENS1_16TensorSizeStrideIS8_Lj4EEEiS8_,"ax",@progbits
	.align	128
.text._ZN2at6native40_GLOBAL__N__2351210d_8_Shape_cu_49f7391c19CatArrayBatchedCopyINS1_10OpaqueTypeILj4EEEjLi2ELi128ELi1EEEvPT_NS1_25CatArrInputTensorMetadataIS5_T0_XT2_EXT3_EEENS1_16TensorSizeStrideIS8_Lj4EEEiS8_:
        .type           _ZN2at6native40_GLOBAL__N__2351210d_8_Shape_cu_49f7391c19CatArrayBatchedCopyINS1_10OpaqueTypeILj4EEEjLi2ELi128ELi1EEEvPT_NS1_25CatArrInputTensorMetadataIS5_T0_XT2_EXT3_EEENS1_16TensorSizeStrideIS8_Lj4EEEiS8_,@function
        .size           _ZN2at6native40_GLOBAL__N__2351210d_8_Shape_cu_49f7391c19CatArrayBatchedCopyINS1_10OpaqueTypeILj4EEEjLi2ELi128ELi1EEEvPT_NS1_25CatArrInputTensorMetadataIS5_T0_XT2_EXT3_EEENS1_16TensorSizeStrideIS8_Lj4EEEiS8_,(.L_x_1130 - _ZN2at6native40_GLOBAL__N__2351210d_8_Shape_cu_49f7391c19CatArrayBatchedCopyINS1_10OpaqueTypeILj4EEEjLi2ELi128ELi1EEEvPT_NS1_25CatArrInputTensorMetadataIS5_T0_XT2_EXT3_EEENS1_16TensorSizeStrideIS8_Lj4EEEiS8_)
        .other          _ZN2at6native40_GLOBAL__N__2351210d_8_Shape_cu_49f7391c19CatArrayBatchedCopyINS1_10OpaqueTypeILj4EEEjLi2ELi128ELi1EEEvPT_NS1_25CatArrInputTensorMetadataIS5_T0_XT2_EXT3_EEENS1_16TensorSizeStrideIS8_Lj4EEEiS8_,@"STO_CUDA_ENTRY STV_DEFAULT"
_ZN2at6native40_GLOBAL__N__2351210d_8_Shape_cu_49f7391c19CatArrayBatchedCopyINS1_10OpaqueTypeILj4EEEjLi2ELi128ELi1EEEvPT_NS1_25CatArrInputTensorMetadataIS5_T0_XT2_EXT3_EEENS1_16TensorSizeStrideIS8_Lj4EEEiS8_:
        /* <DEDUP_REMOVED lines=38> */
.L_x_735:
[----:B01----:R-:W-:-:S05]  /*0260*/  IMAD.WIDE.U32 R10, R7, 0x4, R2 ;  /* 0x00000004070a7825 */ /* 0x003fca00078e0002 */
        /* <DEDUP_REMOVED lines=21> */
.L_x_734:
        /* <DEDUP_REMOVED lines=25> */
.L_x_736:
        /* <DEDUP_REMOVED lines=13> */
[----:B-1----:R-:W-:-:S05]  /*0620*/  IMAD.WIDE.U32 R16, R13, 0x4, R2 ;  /* 0x000000040d107825 */ /* 0x002fca00078e0002 */
        /* <DEDUP_REMOVED lines=21> */
.L_x_737:
        /* <DEDUP_REMOVED lines=16> */
.L_x_1130:


//--------------------- .text._ZN2at6native40_GLOBAL__N__2351210d_8_Shape_cu_49f7391c26CatArrayBatchedCopy_contigINS1_10OpaqueTypeILj4EEEjLi2ELi128ELi1EEEvPT_NS1_25CatArrInputTensorMetadataIS5_T0_XT2_EXT3_EEENS1_16TensorSizeStrideIS8_Lj4EEEiS8_ --------------------------
	.section	.text._ZN2at6native40_GLOBAL__N__2351210d_8_Shape_cu_49f7391c26CatArrayBatchedCopy_contigINS1_10OpaqueTypeILj4EEEjLi2ELi128ELi1EEEvPT_NS1_25CatArrInputTensorMetadataIS5_T0_XT2_EXT3_EEENS1_16TensorSizeStrideIS8_Lj4EEEiS8_,"ax",@progbits
	.align	128
.text._ZN2at6native40_GLOBAL__N__2351210d_8_Shape_cu_49f7391c26CatArrayBatchedCopy_contigINS1_10OpaqueTypeILj4EEEjLi2ELi128ELi1EEEvPT_NS1_25CatArrInputTensorMetadataIS5_T0_XT2_EXT3_EEENS1_16TensorSizeStrideIS8_Lj4EEEiS8_:
        .type           _ZN2at6native40_GLOBAL__N__2351210d_8_Shape_cu_49f7391c26CatArrayBatchedCopy_contigINS1_10OpaqueTypeILj4EEEjLi2ELi128ELi1EEEvPT_NS1_25CatArrInputTensorMetadataIS5_T0_XT2_EXT3_EEENS1_16TensorSizeStrideIS8_Lj4EEEiS8_,@function
        .size           _ZN2at6native40_GLOBAL__N__2351210d_8_Shape_cu_49f7391c26CatArrayBatchedCopy_contigINS1_10OpaqueTypeILj4EEEjLi2ELi128ELi1EEEvPT_NS1_25CatArrInputTensorMetadataIS5_T0_XT2_EXT3_EEENS1_16TensorSizeStrideIS8_Lj4EEEiS8_,(.L_x_1131 - _ZN2at6native40_GLOBAL__N__2351210d_8_Shape_cu_49f7391c26CatArrayBatchedCopy_contigINS1_10OpaqueTypeILj4EEEjLi2ELi128ELi1EEEvPT_NS1_25CatArrInputTensorMetadataIS5_T0_XT2_EXT3_EEENS1_16TensorSizeStrideIS8_Lj4EEEiS8_)
        .other          _ZN2at6native40_GLOBAL__N__2351210d_8_Shape_cu_49f7391c26CatArrayBatchedCopy_contigINS1_10OpaqueTypeILj4EEEjLi2ELi128ELi1EEEvPT_NS1_25CatArrInputTensorMetadataIS5_T0_XT2_EXT3_EEENS1_16TensorSizeStrideIS8_Lj4EEEiS8_,@"STO_CUDA_ENTRY STV_DEFAULT"
_ZN2at6native40_GLOBAL__N__2351210d_8_Shape_cu_49f7391c26CatArrayBatchedCopy_contigINS1_10OpaqueTypeILj4EEEjLi2ELi128ELi1EEEvPT_NS1_25CatArrInputTensorMetadataIS5_T0_XT2_EXT3_EEENS1_16TensorSizeStrideIS8_Lj4EEEiS8_:
        /* <DEDUP_REMOVED lines=34> */
.L_x_738:
        /* <DEDUP_REMOVED lines=21> */
.L_x_739:
        /* <DEDUP_REMOVED lines=9> */
.L_x_1131:


//--------------------- .text._ZN2at6native40_GLOBAL__N__2351210d_8_Shape_cu_49f7391c35CatArrayBatchedCopy_alignedK_contigINS1_10OpaqueTypeILj4EEEjLi2ELi128ELi1ELi8EEEvPT_NS1_25CatArrInputTensorMetadataIS5_T0_XT2_EXT3_EEENS1_16TensorSizeStrideIS8_Lj4EEEiS8_ --------------------------
	.section	.text._ZN2at6native40_GLOBAL__N__2351210d_8_Shape_cu_49f7391c35CatArrayBatchedCopy_alignedK_contigINS1_10OpaqueTypeILj4EEEjLi2ELi128ELi1ELi8EEEvPT_NS1_25CatArrInputTensorMetadataIS5_T0_XT2_EXT3_EEENS1_16TensorSizeStrideIS8_Lj4EEEiS8_,"ax",@progbits
	.align	128
.text._ZN2at6native40_GLOBAL__N__2351210d_8_Shape_cu_49f7391c35CatArrayBatchedCopy_alignedK_contigINS1_10OpaqueTypeILj4EEEjLi2ELi128ELi1ELi8EEEvPT_NS1_25CatArrInputTensorMetadataIS5_T0_XT2_EXT3_EEENS1_16TensorSizeStrideIS8_Lj4EEEiS8_:
        .type           _ZN2at6native40_GLOBAL__N__2351210d_8_Shape_cu_49f7391c35CatArrayBatchedCopy_alignedK_contigINS1_10OpaqueTypeILj4EEEjLi2ELi128ELi1ELi8EEEvPT_NS1_25CatArrInputTensorMetadataIS5_T0_XT2_EXT3_EEENS1_16TensorSizeStrideIS8_Lj4EEEiS8_,@function
        .size           _ZN2at6native40_GLOBAL__N__2351210d_8_Shape_cu_49f7391c35CatArrayBatchedCopy_alignedK_contigINS1_10OpaqueTypeILj4EEEjLi2ELi128ELi1ELi8EEEvPT_NS1_25CatArrInputTensorMetadataIS5_T0_XT2_EXT3_EEENS1_16TensorSizeStrideIS8_Lj4EEEiS8_,(.L_x_1132 - _ZN2at6native40_GLOBAL__N__2351210d_8_Shape_cu_49f7391c35CatArrayBatchedCopy_alignedK_contigINS1_10OpaqueTypeILj4EEEjLi2ELi128ELi1ELi8EEEvPT_NS1_25CatArrInputTensorMetadataIS5_T0_XT2_EXT3_EEENS1_16TensorSizeStrideIS8_Lj4EEEiS8_)
        .other          _ZN2at6native40_GLOBAL__N__2351210d_8_Shape_cu_49f7391c35CatArrayBatchedCopy_alignedK_contigINS1_10OpaqueTypeILj4EEEjLi2ELi128ELi1ELi8EEEvPT_NS1_25CatArrInputTensorMetadataIS5_T0_XT2_EXT3_EEENS1_16TensorSizeStrideIS8_Lj4EEEiS8_,@"STO_CUDA_ENTRY STV_DEFAULT"
_ZN2at6native40_GLOBAL__N__2351210d_8_Shape_cu_49f7391c35CatArrayBatchedCopy_alignedK_contigINS1_10OpaqueTypeILj4EEEjLi2ELi128ELi1ELi8EEEvPT_NS1_25CatArrInputTensorMetadataIS5_T0_XT2_EXT3_EEENS1_16TensorSizeStrideIS8_Lj4EEEiS8_:
        /* <DEDUP_REMOVED lines=40> */
.L_x_742:
        /* <DEDUP_REMOVED lines=41> */
.L_x_741:
[----:B------:R-:W-:Y:S05]  /*0510*/  BSYNC B0 ;  /* 0x0000000000007941 */ /* 0x000fea0003800000 */
.L_x_740:
        /* <DEDUP_REMOVED lines=25> */
.L_x_745:
        /* <DEDUP_REMOVED lines=22> */
.L_x_744:
[----:B------:R-:W-:Y:S05]  /*0810*/  BSYNC B0 ;  /* 0x0000000000007941 */ /* 0x000fea0003800000 */
.L_x_743:
        /* <DEDUP_REMOVED lines=20> */
.L_x_746:
        /* <DEDUP_REMOVED lines=79> */
.L_x_747:
        /* <DEDUP_REMOVED lines=11> */
.L_x_1132:


//--------------------- .text._ZN2at6native40_GLOBAL__N__2351210d_8_Shape_cu_49f7391c35CatArrayBatchedCopy_alignedK_contigINS1_10OpaqueTypeILj4EEEjLi2ELi128ELi1ELi16EEEvPT_NS1_25CatArrInputTensorMetadataIS5_T0_XT2_EXT3_EEENS1_16TensorSizeStrideIS8_Lj4EEEiS8_ --------------------------
	.section	.text._ZN2at6native40_GLOBAL__N__2351210d_8_Shape_cu_49f7391c35CatArrayBatchedCopy_alignedK_contigINS1_10OpaqueTypeILj4EEEjLi2ELi128ELi1ELi16EEEvPT_NS1_25CatArrInputTensorMetadataIS5_T0_XT2_EXT3_EEENS1_16TensorSizeStrideIS8_Lj4EEEiS8_,"ax",@progbits
	.align	128
.text._ZN2at6native40_GLOBAL__N__2351210d_8_Shape_cu_49f7391c35CatArrayBatchedCopy_alignedK_contigINS1_10OpaqueTypeILj4EEEjLi2ELi128ELi1ELi16EEEvPT_NS1_25CatArrInputTensorMetadataIS5_T0_XT2_EXT3_EEENS1_16TensorSizeStrideIS8_Lj4EEEiS8_:
        .type           _ZN2at6native40_GLOBAL__N__2351210d_8_Shape_cu_49f7391c35CatArrayBatchedCopy_alignedK_contigINS1_10OpaqueTypeILj4EEEjLi2ELi128ELi1ELi16EEEvPT_NS1_25CatArrInputTensorMetadataIS5_T0_XT2_EXT3_EEENS1_16TensorSizeStrideIS8_Lj4EEEiS8_,@function
        .size           _ZN2at6native40_GLOBAL__N__2351210d_8_Shape_cu_49f7391c35CatArrayBatchedCopy_alignedK_contigINS1_10OpaqueTypeILj4EEEjLi2ELi128ELi1ELi16EEEvPT_NS1_25CatArrInputTensorMetadataIS5_T0_XT2_EXT3_EEENS1_16TensorSizeStrideIS8_Lj4EEEiS8_,(.L_x_1133 - _ZN2at6native40_GLOBAL__N__2351210d_8_Shape_cu_49f7391c35CatArrayBatchedCopy_alignedK_contigINS1_10OpaqueTypeILj4EEEjLi2ELi128ELi1ELi16EEEvPT_NS1_25CatArrInputTensorMetadataIS5_T0_XT2_EXT3_EEENS1_16TensorSizeStrideIS8_Lj4EEEiS8_)
        .other          _ZN2at6native40_GLOBAL__N__2351210d_8_Shape_cu_49f7391c35CatArrayBatchedCopy_alignedK_contigINS1_10OpaqueTypeILj4EEEjLi2ELi128ELi1ELi16EEEvPT_NS1_25CatArrInputTensorMetadataIS5_T0_XT2_EXT3_EEENS1_16TensorSizeStrideIS8_Lj4EEEiS8_,@"STO_CUDA_ENTRY STV_DEFAULT"
_ZN2at6native40_GLOBAL__N__2351210d_8_Shape_cu_49f7391c35CatArrayBatchedCopy_alignedK_contigINS1_10OpaqueTypeILj4EEEjLi2ELi128ELi1ELi16EEEvPT_NS1_25CatArrInputTensorMetadataIS5_T0_XT2_EXT3_EEENS1_16TensorSizeStrideIS8_Lj4EEEiS8_:
        /* <DEDUP_REMOVED lines=40> */
.L_x_750:
        /* <DEDUP_REMOVED lines=73> */
.L_x_749:
[----:B------:R-:W-:Y:S05]  /*0710*/  BSYNC B0 ;  /* 0x0000000000007941 */ /* 0x000fea0003800000 */
.L_x_748:
        /* <DEDUP_REMOVED lines=25> */
.L_x_753:
        /* <DEDUP_REMOVED lines=22> */
.L_x_752:
[----:B------:R-:W-:Y:S05]  /*0a10*/  BSYNC B0 ;  /* 0x0000000000007941 */ /* 0x000fea0003800000 */
.L_x_751:
        /* <DEDUP_REMOVED lines=20> */
.L_x_754:
        /* <DEDUP_REMOVED lines=79> */
.L_x_755:
        /* <DEDUP_REMOVED lines=11> */
.L_x_1133:


//--------------------- .text._ZN2at6native40_GLOBAL__N__2351210d_8_Shape_cu_49f7391c30CatArrayBatchedCopy_vectorizedINS1_10OpaqueTypeILj4EEEjLi2ELi128ELi1ELi16ELi4EEEvPcNS1_25CatArrInputTensorMetadataIT_T0_XT2_EXT3_EEENS1_16TensorSizeStrideIS8_Lj4EEEiS8_ --------------------------
	.section	.text._ZN2at6native40_GLOBAL__N__2351210d_8_Shape_cu_49f7391c30CatArrayBatchedCopy_vectorizedINS1_10OpaqueTypeILj4EEEjLi2ELi128ELi1ELi16ELi4EEEvPcNS1_25CatArrInputTensorMetadataIT_T0_XT2_EXT3_EEENS1_16TensorSizeStrideIS8_Lj4EEEiS8_,"ax",@progbits
	.align	128
.text._ZN2at6native40_GLOBAL__N__2351210d_8_Shape_cu_49f7391c30CatArrayBatchedCopy_vectorizedINS1_10OpaqueTypeILj4EEEjLi2ELi128ELi1ELi16ELi4EEEvPcNS1_25CatArrInputTensorMetadataIT_T0_XT2_EXT3_EEENS1_16TensorSizeStrideIS8_Lj4EEEiS8_:
        .type           _ZN2at6native40_GLOBAL__N__2351210d_8_Shape_cu_49f7391c30CatArrayBatchedCopy_vectorizedINS1_10OpaqueTypeILj4EEEjLi2ELi128ELi1ELi16ELi4EEEvPcNS1_25CatArrInputTensorMetadataIT_T0_XT2_EXT3_EEENS1_16TensorSizeStrideIS8_Lj4EEEiS8_,@function
        .size           _ZN2at6native40_GLOBAL__N__2351210d_8_Shape_cu_49f7391c30CatArrayBatchedCopy_vectorizedINS1_10OpaqueTypeILj4EEEjLi2ELi128ELi1ELi16ELi4EEEvPcNS1_25CatArrInputTensorMetadataIT_T0_XT2_EXT3_EEENS1_16TensorSizeStrideIS8_Lj4EEEiS8_,(.L_x_1134 - _ZN2at6native40_GLOBAL__N__2351210d_8_Shape_cu_49f7391c30CatArrayBatchedCopy_vectorizedINS1_10OpaqueTypeILj4EEEjLi2ELi128ELi1ELi16ELi4EEEvPcNS1_25CatArrInputTensorMetadataIT_T0_XT2_EXT3_EEENS1_16TensorSizeStrideIS8_Lj4EEEiS8_)
        .other          _ZN2at6native40_GLOBAL__N__2351210d_8_Shape_cu_49f7391c30CatArrayBatchedCopy_vectorizedINS1_10OpaqueTypeILj4EEEjLi2ELi128ELi1ELi16ELi4EEEvPcNS1_25CatArrInputTensorMetadataIT_T0_XT2_EXT3_EEENS1_16TensorSizeStrideIS8_Lj4EEEiS8_,@"STO_CUDA_ENTRY STV_DEFAULT"
_ZN2at6native40_GLOBAL__N__2351210d_8_Shape_cu_49f7391c30CatArrayBatchedCopy_vectorizedINS1_10OpaqueTypeILj4EEEjLi2ELi128ELi1ELi16ELi4EEEvPcNS1_25CatArrInputTensorMetadataIT_T0_XT2_EXT3_EEENS1_16TensorSizeStrideIS8_Lj4EEEiS8_:
        /* <DEDUP_REMOVED lines=38> */
.L_x_756:
        /* <DEDUP_REMOVED lines=24> */
.L_x_757:
        /* <DEDUP_REMOVED lines=10> */
.L_x_1134:


//--------------------- .text._ZN2at6native40_GLOBAL__N__2351210d_8_Shape_cu_49f7391c19CatArrayBatchedCopyINS1_10OpaqueTypeILj4EEEjLi1ELi128ELi1EEEvPT_NS1_25CatArrInputTensorMetadataIS5_T0_XT2_EXT3_EEENS1_16TensorSizeStrideIS8_Lj4EEEiS8_ --------------------------
	.section	.text._ZN2at6native40_GLOBAL__N__2351210d_8_Shape_cu_49f7391c19CatArrayBatchedCopyINS1_10OpaqueTypeILj4EEEjLi1ELi128ELi1EEEvPT_NS1_25CatArrInputTensorMetadataIS5_T0_XT2_EXT3_EEENS1_16TensorSizeStrideIS8_Lj4EEEiS8_,"ax",@progbits
	.align	128
.text._ZN2at6native40_GLOBAL__N__2351210d_8_Shape_cu_49f7391c19CatArrayBatchedCopyINS1_10OpaqueTypeILj4EEEjLi1ELi128ELi1EEEvPT_NS1_25CatArrInputTensorMetadataIS5_T0_XT2_EXT3_EEENS1_16TensorSizeStrideIS8_Lj4EEEiS8_:
        .type           _ZN2at6native40_GLOBAL__N__2351210d_8_Shape_cu_49f7391c19CatArrayBatchedCopyINS1_10OpaqueTypeILj4EEEjLi1ELi128ELi1EEEvPT_NS1_25CatArrInputTensorMetadataIS5_T0_XT2_EXT3_EEENS1_16TensorSizeStrideIS8_Lj4EEEiS8_,@function
        .size           _ZN2at6native40_GLOBAL__N__2351210d_8_Shape_cu_49f7391c19CatArrayBatchedCopyINS1_10OpaqueTypeILj4EEEjLi1ELi128ELi1EEEvPT_NS1_25CatArrInputTensorMetadataIS5_T0_XT2_EXT3_EEENS1_16TensorSizeStrideIS8_Lj4EEEiS8_,(.L_x_1135 - _ZN2at6native40_GLOBAL__N__2351210d_8_Shape_cu_49f7391c19CatArrayBatchedCopyINS1_10OpaqueTypeILj4EEEjLi1ELi128ELi1EEEvPT_NS1_25CatArrInputTensorMetadataIS5_T0_XT2_EXT3_EEENS1_16TensorSizeStrideIS8_Lj4EEEiS8_)
        .other          _ZN2at6native40_GLOBAL__N__2351210d_8_Shape_cu_49f7391c19CatArrayBatchedCopyINS1_10OpaqueTypeILj4EEEjLi1ELi128ELi1EEEvPT_NS1_25CatArrInputTensorMetadataIS5_T0_XT2_EXT3_EEENS1_16TensorSizeStrideIS8_Lj4EEEiS8_,@"STO_CUDA_ENTRY STV_DEFAULT"
_ZN2at6native40_GLOBAL__N__2351210d_8_Shape_cu_49f7391c19CatArrayBatchedCopyINS1_10OpaqueTypeILj4EEEjLi1ELi128ELi1EEEvPT_NS1_25CatArrInputTensorMetadataIS5_T0_XT2_EXT3_EEENS1_16TensorSizeStrideIS8_Lj4EEEiS8_:
        /* <DEDUP_REMOVED lines=28> */
.L_x_759:
[----:B01-3--:R-:W-:-:S06]  /*01c0*/  IMAD.WIDE.U32 R4, R11, 0x4, R2 ;  /* 0x000000040b047825 */ /* 0x00bfcc00078e0002 */
[----:B------:R-:W3:Y:S01]  /*01d0*/  LDG.E R5, desc[UR6][R4.64] ;  /* 0x0000000604057981 */ /* 0x000ee2000c1e1900 */
[C---:B------:R-:W-:Y:S01]  /*01e0*/  IMAD R7, R11.reuse, UR8, R10 ;  /* 0x000000080b077c24 */ /* 0x040fe2000f8e020a */
[----:B------:R-:W-:-:S03]  /*01f0*/  IADD3 R11, R11, UR4, RZ ;  /* 0x000000040b0b7c10 */ /* 0x000fc6000fffe0ff */
[----:B--2---:R-:W-:Y:S01]  /*0200*/  IMAD.WIDE.U32 R6, R7, 0x4, R8 ;  /* 0x0000000407067825 */ /* 0x004fe200078e0008 */
[----:B------:R-:W-:-:S04]  /*0210*/  ISETP.GE.U32.AND P0, PT, R11, R0, PT ;  /* 0x000000000b00720c */ /* 0x000fc80003f06070 */
[----:B---3--:R1:W-:Y:S09]  /*0220*/  STG.E desc[UR6][R6.64], R5 ;  /* 0x0000000506007986 */ /* 0x0083f2000c101906 */
[----:B------:R-:W-:Y:S05]  /*0230*/  @!P0 BRA `(.L_x_759) ;  /* 0xfffffffc00e08947 */ /* 0x000fea000383ffff */
[----:B------:R-:W-:Y:S05]  /*0240*/  EXIT ;  /* 0x000000000000794d */ /* 0x000fea0003800000 */
.L_x_758:
[----:B-1----:R-:W-:-:S04]  /*0250*/  IMAD R7, R11, UR5, RZ ;  /* 0x000000050b077c24 */ /* 0x002fc8000f8e02ff */
[----:B0-----:R-:W-:-:S06]  /*0260*/  IMAD.WIDE.U32 R6, R7, 0x4, R2 ;  /* 0x0000000407067825 */ /* 0x001fcc00078e0002 */
[----:B------:R-:W4:Y:S01]  /*0270*/  LDG.E R7, desc[UR6][R6.64] ;  /* 0x0000000606077981 */ /* 0x000f22000c1e1900 */
[C---:B--2---:R-:W-:Y:S01]  /*0280*/  IMAD R9, R11.reuse, UR9, R10 ;  /* 0x000000090b097c24 */ /* 0x044fe2000f8e020a */
[----:B------:R-:W-:-:S03]  /*0290*/  IADD3 R11, R11, UR4, RZ ;  /* 0x000000040b0b7c10 */ /* 0x000fc6000fffe0ff */
[----:B---3--:R-:W-:Y:S01]  /*02a0*/  IMAD.WIDE.U32 R8, R9, 0x4, R4 ;  /* 0x0000000409087825 */ /* 0x008fe200078e0004 */
[----:B------:R-:W-:-:S04]  /*02b0*/  ISETP.GE.U32.AND P0, PT, R11, R0, PT ;  /* 0x000000000b00720c */ /* 0x000fc80003f06070 */
[----:B----4-:R1:W-:Y:S09]  /*02c0*/  STG.E desc[UR6][R8.64], R7 ;  /* 0x0000000708007986 */ /* 0x0103f2000c101906 */
[----:B------:R-:W-:Y:S05]  /*02d0*/  @!P0 BRA `(.L_x_758) ;  /* 0xfffffffc00dc8947 */ /* 0x000fea000383ffff */
[----:B------:R-:W-:Y:S05]  /*02e0*/  EXIT ;  /* 0x000000000000794d */ /* 0x000fea0003800000 */
.L_x_760:
        /* <DEDUP_REMOVED lines=9> */
.L_x_1135:


//--------------------- .text._ZN2at6native40_GLOBAL__N__2351210d_8_Shape_cu_49f7391c26CatArrayBatchedCopy_contigINS1_10OpaqueTypeILj4EEEjLi1ELi128ELi1EEEvPT_NS1_25CatArrInputTensorMetadataIS5_T0_XT2_EXT3_EEENS1_16TensorSizeStrideIS8_Lj4EEEiS8_ --------------------------
	.section	.text._ZN2at6native40_GLOBAL__N__2351210d_8_Shape_cu_49f7391c26CatArrayBatchedCopy_contigINS1_10OpaqueTypeILj4EEEjLi1ELi128ELi1EEEvPT_NS1_25CatArrInputTensorMetadataIS5_T0_XT2_EXT3_EEENS1_16TensorSizeStrideIS8_Lj4EEEiS8_,"ax",@progbits
	.align	128
.text._ZN2at6native40_GLOBAL__N__2351210d_8_Shape_cu_49f7391c26CatArrayBatchedCopy_contigINS1_10OpaqueTypeILj4EEEjLi1ELi128ELi1EEEvPT_NS1_25CatArrInputTensorMetadataIS5_T0_XT2_EXT3_EEENS1_16TensorSizeStrideIS8_Lj4EEEiS8_:
        .type           _ZN2at6native40_GLOBAL__N__2351210d_8_Shape_cu_49f7391c26CatArrayBatchedCopy_contigINS1_10OpaqueTypeILj4EEEjLi1ELi128ELi1EEEvPT_NS1_25CatArrInputTensorMetadataIS5_T0_XT2_EXT3_EEENS1_16TensorSizeStrideIS8_Lj4EEEiS8_,@function
        .size           _ZN2at6native40_GLOBAL__N__2351210d_8_Shape_cu_49f7391c26CatArrayBatchedCopy_contigINS1_10OpaqueTypeILj4EEEjLi1ELi128ELi1EEEvPT_NS1_25CatArrInputTensorMetadataIS5_T0_XT2_EXT3_EEENS1_16TensorSizeStrideIS8_Lj4EEEiS8_,(.L_x_1136 - _ZN2at6native40_GLOBAL__N__2351210d_8_Shape_cu_49f7391c26CatArrayBatchedCopy_contigINS1_10OpaqueTypeILj4EEEjLi1ELi128ELi1EEEvPT_NS1_25CatArrInputTensorMetadataIS5_T0_XT2_EXT3_EEENS1_16TensorSizeStrideIS8_Lj4EEEiS8_)
        .other          _ZN2at6native40_GLOBAL__N__2351210d_8_Shape_cu_49f7391c26CatArrayBatchedCopy_contigINS1_10OpaqueTypeILj4EEEjLi1ELi128ELi1EEEvPT_NS1_25CatArrInputTensorMetadataIS5_T0_XT2_EXT3_EEENS1_16TensorSizeStrideIS8_Lj4EEEiS8_,@"STO_CUDA_ENTRY STV_DEFAULT"
_ZN2at6native40_GLOBAL__N__2351210d_8_Shape_cu_49f7391c26CatArrayBatchedCopy_contigINS1_10OpaqueTypeILj4EEEjLi1ELi128ELi1EEEvPT_NS1_25CatArrInputTensorMetadataIS5_T0_XT2_EXT3_EEENS1_16TensorSizeStrideIS8_Lj4EEEiS8_:
        /* <DEDUP_REMOVED lines=21> */
.L_x_761:
        /* <DEDUP_REMOVED lines=9> */
.L_x_762:
        /* <DEDUP_REMOVED lines=10> */
.L_x_1136:


//--------------------- .text._ZN2at6native40_GLOBAL__N__2351210d_8_Shape_cu_49f7391c35CatArrayBatchedCopy_alignedK_contigINS1_10OpaqueTypeILj4EEEjLi1ELi128ELi1ELi8EEEvPT_NS1_25CatArrInputTensorMetadataIS5_T0_XT2_EXT3_EEENS1_16TensorSizeStrideIS8_Lj4EEEiS8_ --------------------------
	.section	.text._ZN2at6native40_GLOBAL__N__2351210d_8_Shape_cu_49f7391c35CatArrayBatchedCopy_alignedK_contigINS1_10OpaqueTypeILj4EEEjLi1ELi128ELi1ELi8EEEvPT_NS1_25CatArrInputTensorMetadataIS5_T0_XT2_EXT3_EEENS1_16TensorSizeStrideIS8_Lj4EEEiS8_,"ax",@progbits
	.align	128
.text._ZN2at6native40_GLOBAL__N__2351210d_8_Shape_cu_49f7391c35CatArrayBatchedCopy_alignedK_contigINS1_10OpaqueTypeILj4EEEjLi1ELi128ELi1ELi8EEEvPT_NS1_25CatArrInputTensorMetadataIS5_T0_XT2_EXT3_EEENS1_16TensorSizeStrideIS8_Lj4EEEiS8_:
        .type           _ZN2at6native40_GLOBAL__N__2351210d_8_Shape_cu_49f7391c35CatArrayBatchedCopy_alignedK_contigINS1_10OpaqueTypeILj4EEEjLi1ELi128ELi1ELi8EEEvPT_NS1_25CatArrInputTensorMetadataIS5_T0_XT2_EXT3_EEENS1_16TensorSizeStrideIS8_Lj4EEEiS8_,@function
        .size           _ZN2at6native40_GLOBAL__N__2351210d_8_Shape_cu_49f7391c35CatArrayBatchedCopy_alignedK_contigINS1_10OpaqueTypeILj4EEEjLi1ELi128ELi1ELi8EEEvPT_NS1_25CatArrInputTensorMetadataIS5_T0_XT2_EXT3_EEENS1_16TensorSizeStrideIS8_Lj4EEEiS8_,(.L_x_1137 - _ZN2at6native40_GLOBAL__N__2351210d_8_Shape_cu_49f7391c35CatArrayBatchedCopy_alignedK_contigINS1_10OpaqueTypeILj4EEEjLi1ELi128ELi1ELi8EEEvPT_NS1_25CatArrInputTensorMetadataIS5_T0_XT2_EXT3_EEENS1_16TensorSizeStrideIS8_Lj4EEEiS8_)
        .other          _ZN2at6native40_GLOBAL__N__2351210d_8_Shape_cu_49f7391c35CatArrayBatchedCopy_alignedK_contigINS1_10OpaqueTypeILj4EEEjLi1ELi128ELi1ELi8EEEvPT_NS1_25CatArrInputTensorMetadataIS5_T0_XT2_EXT3_EEENS1_16TensorSizeStrideIS8_Lj4EEEiS8_,@"STO_CUDA_ENTRY STV_DEFAULT"
_ZN2at6native40_GLOBAL__N__2351210d_8_Shape_cu_49f7391c35CatArrayBatchedCopy_alignedK_contigINS1_10OpaqueTypeILj4EEEjLi1ELi128ELi1ELi8EEEvPT_NS1_25CatArrInputTensorMetadataIS5_T0_XT2_EXT3_EEENS1_16TensorSizeStrideIS8_Lj4EEEiS8_:
        /* <DEDUP_REMOVED lines=26> */
.L_x_765:
        /* <DEDUP_REMOVED lines=13> */
.L_x_764:
[----:B------:R-:W-:Y:S05]  /*0270*/  BSYNC B0 ;  /* 0x0000000000007941 */ /* 0x000fea0003800000 */
.L_x_763:
        /* <DEDUP_REMOVED lines=11> */
.L_x_768:
        /* <DEDUP_REMOVED lines=9> */
.L_x_767:
[----:B------:R-:W-:Y:S05]  /*03c0*/  BSYNC B0 ;  /* 0x0000000000007941 */ /* 0x000fea0003800000 */
.L_x_766:
        /* <DEDUP_REMOVED lines=13> */
.L_x_769:
        /* <DEDUP_REMOVED lines=27> */
.L_x_770:
        /* <DEDUP_REMOVED lines=11> */
.L_x_1137:


//--------------------- .text._ZN2at6native40_GLOBAL__N__2351210d_8_Shape_cu_49f7391c35CatArrayBatchedCopy_alignedK_contigINS1_10OpaqueTypeILj4EEEjLi1ELi128ELi1ELi16EEEvPT_NS1_25CatArrInputTensorMetadataIS5_T0_XT2_EXT3_EEENS1_16TensorSizeStrideIS8_Lj4EEEiS8_ --------------------------
	.section	.text._ZN2at6native40_GLOBAL__N__2351210d_8_Shape_cu_49f7391c35CatArrayBatchedCopy_alignedK_contigINS1_10OpaqueTypeILj4EEEjLi1ELi128ELi1ELi16EEEvPT_NS1_25CatArrInputTensorMetadataIS5_T0_XT2_EXT3_EEENS1_16TensorSizeStrideIS8_Lj4EEEiS8_,"ax",@progbits
	.align	128
.text._ZN2at6native40_GLOBAL__N__2351210d_8_Shape_cu_49f7391c35CatArrayBatchedCopy_alignedK_contigINS1_10OpaqueTypeILj4EEEjLi1ELi128ELi1ELi16EEEvPT_NS1_25CatArrInputTensorMetadataIS5_T0_XT2_EXT3_EEENS1_16TensorSizeStrideIS8_Lj4EEEiS8_:
        .type           _ZN2at6native40_GLOBAL__N__2351210d_8_Shape_cu_49f7391c35CatArrayBatchedCopy_alignedK_contigINS1_10OpaqueTypeILj4EEEjLi1ELi128ELi1ELi16EEEvPT_NS1_25CatArrInputTensorMetadataIS5_T0_XT2_EXT3_EEENS1_16TensorSizeStrideIS8_Lj4EEEiS8_,@function
        .size           _ZN2at6native40_GLOBAL__N__2351210d_8_Shape_cu_49f7391c35CatArrayBatchedCopy_alignedK_contigINS1_10OpaqueTypeILj4EEEjLi1ELi128ELi1ELi16EEEvPT_NS1_25CatArrInputTensorMetadataIS5_T0_XT2_EXT3_EEENS1_16TensorSizeStrideIS8_Lj4EEEiS8_,(.L_x_1138 - _ZN2at6native40_GLOBAL__N__2351210d_8_Shape_cu_49f7391c35CatArrayBatchedCopy_alignedK_contigINS1_10OpaqueTypeILj4EEEjLi1ELi128ELi1ELi16EEEvPT_NS1_25CatArrInputTensorMetadataIS5_T0_XT2_EXT3_EEENS1_16TensorSizeStrideIS8_Lj4EEEiS8_)
        .other          _ZN2at6native40_GLOBAL__N__2351210d_8_Shape_cu_49f7391c35CatArrayBatchedCopy_alignedK_contigINS1_10OpaqueTypeILj4EEEjLi1ELi128ELi1ELi16EEEvPT_NS1_25CatArrInputTensorMetadataIS5_T0_XT2_EXT3_EEENS1_16TensorSizeStrideIS8_Lj4EEEiS8_,@"STO_CUDA_ENTRY STV_DEFAULT"
_ZN2at6native40_GLOBAL__N__2351210d_8_Shape_cu_49f7391c35CatArrayBatchedCopy_alignedK_contigINS1_10OpaqueTypeILj4EEEjLi1ELi128ELi1ELi16EEEvPT_NS1_25CatArrInputTensorMetadataIS5_T0_XT2_EXT3_EEENS1_16TensorSizeStrideIS8_Lj4EEEiS8_:
        /* <DEDUP_REMOVED lines=26> */
.L_x_773:
        /* <DEDUP_REMOVED lines=18> */
.L_x_772:
[----:B------:R-:W-:Y:S05]  /*02c0*/  BSYNC B0 ;  /* 0x0000000000007941 */ /* 0x000fea0003800000 */
.L_x_771:
        /* <DEDUP_REMOVED lines=15> */
.L_x_776:
        /* <DEDUP_REMOVED lines=11> */
.L_x_775:
[----:B------:R-:W-:Y:S05]  /*0470*/  BSYNC B0 ;  /* 0x0000000000007941 */ /* 0x000fea0003800000 */
.L_x_774:
        /* <DEDUP_REMOVED lines=13> */
.L_x_777:
        /* <DEDUP_REMOVED lines=27> */
.L_x_778:
        /* <DEDUP_REMOVED lines=16> */
.L_x_1138:


//--------------------- .text._ZN2at6native40_GLOBAL__N__2351210d_8_Shape_cu_49f7391c30CatArrayBatchedCopy_vectorizedINS1_10OpaqueTypeILj4EEEjLi1ELi128ELi1ELi16ELi4EEEvPcNS1_25CatArrInputTensorMetadataIT_T0_XT2_EXT3_EEENS1_16TensorSizeStrideIS8_Lj4EEEiS8_ --------------------------
	.section	.text._ZN2at6native40_GLOBAL__N__2351210d_8_Shape_cu_49f7391c30CatArrayBatchedCopy_vectorizedINS1_10OpaqueTypeILj4EEEjLi1ELi128ELi1ELi16ELi4EEEvPcNS1_25CatArrInputTensorMetadataIT_T0_XT2_EXT3_EEENS1_16TensorSizeStrideIS8_Lj4EEEiS8_,"ax",@progbits
	.align	128
.text._ZN2at6native40_GLOBAL__N__2351210d_8_Shape_cu_49f7391c30CatArrayBatchedCopy_vectorizedINS1_10OpaqueTypeILj4EEEjLi1ELi128ELi1ELi16ELi4EEEvPcNS1_25CatArrInputTensorMetadataIT_T0_XT2_EXT3_EEENS1_16TensorSizeStrideIS8_Lj4EEEiS8_:
        .type           _ZN2at6native40_GLOBAL__N__2351210d_8_Shape_cu_49f7391c30CatArrayBatchedCopy_vectorizedINS1_10OpaqueTypeILj4EEEjLi1ELi128ELi1ELi16ELi4EEEvPcNS1_25CatArrInputTensorMetadataIT_T0_XT2_EXT3_EEENS1_16TensorSizeStrideIS8_Lj4EEEiS8_,@function
        .size           _ZN2at6native40_GLOBAL__N__2351210d_8_Shape_cu_49f7391c30CatArrayBatchedCopy_vectorizedINS1_10OpaqueTypeILj4EEEjLi1ELi128ELi1ELi16ELi4EEEvPcNS1_25CatArrInputTensorMetadataIT_T0_XT2_EXT3_EEENS1_16TensorSizeStrideIS8_Lj4EEEiS8_,(.L_x_1139 - _ZN2at6native40_GLOBAL__N__2351210d_8_Shape_cu_49f7391c30CatArrayBatchedCopy_vectorizedINS1_10OpaqueTypeILj4EEEjLi1ELi128ELi1ELi16ELi4EEEvPcNS1_25CatArrInputTensorMetadataIT_T0_XT2_EXT3_EEENS1_16TensorSizeStrideIS8_Lj4EEEiS8_)
        .other          _ZN2at6native40_GLOBAL__N__2351210d_8_Shape_cu_49f7391c30CatArrayBatchedCopy_vectorizedINS1_10OpaqueTypeILj4EEEjLi1ELi128ELi1ELi16ELi4EEEvPcNS1_25CatArrInputTensorMetadataIT_T0_XT2_EXT3_EEENS1_16TensorSizeStrideIS8_Lj4EEEiS8_,@"STO_CUDA_ENTRY STV_DEFAULT"
_ZN2at6native40_GLOBAL__N__2351210d_8_Shape_cu_49f7391c30CatArrayBatchedCopy_vectorizedINS1_10OpaqueTypeILj4EEEjLi1ELi128ELi1ELi16ELi4EEEvPcNS1_25CatArrInputTensorMetadataIT_T0_XT2_EXT3_EEENS1_16TensorSizeStrideIS8_Lj4EEEiS8_:
        /* <DEDUP_REMOVED lines=22> */
.L_x_779:
        /* <DEDUP_REMOVED lines=12> */
.L_x_780:
        /* <DEDUP_REMOVED lines=14> */
.L_x_1139:


//--------------------- .text._ZN2at6native40_GLOBAL__N__2351210d_8_Shape_cu_49f7391c19CatArrayBatchedCopyINS1_10OpaqueTypeILj2EEEjLi4ELi128ELi1EEEvPT_NS1_25CatArrInputTensorMetadataIS5_T0_XT2_EXT3_EEENS1_16TensorSizeStrideIS8_Lj4EEEiS8_ --------------------------
	.section	.text._ZN2at6native40_GLOBAL__N__2351210d_8_Shape_cu_49f7391c19CatArrayBatchedCopyINS1_10OpaqueTypeILj2EEEjLi4ELi128ELi1EEEvPT_NS1_25CatArrInputTensorMetadataIS5_T0_XT2_EXT3_EEENS1_16TensorSizeStrideIS8_Lj4EEEiS8_,"ax",@progbits
	.align	128
.text._ZN2at6native40_GLOBAL__N__2351210d_8_Shape_cu_49f7391c19CatArrayBatchedCopyINS1_10OpaqueTypeILj2EEEjLi4ELi128ELi1EEEvPT_NS1_25CatArrInputTensorMetadataIS5_T0_XT2_EXT3_EEENS1_16TensorSizeStrideIS8_Lj4EEEiS8_:
        .type           _ZN2at6native40_GLOBAL__N__2351210d_8_Shape_cu_49f7391c19CatArrayBatchedCopyINS1_10OpaqueTypeILj2EEEjLi4ELi128ELi1EEEvPT_NS1_25CatArrInputTensorMetadataIS5_T0_XT2_EXT3_EEENS1_16TensorSizeStrideIS8_Lj4EEEiS8_,@function
        .size           _ZN2at6native40_GLOBAL__N__2351210d_8_Shape_cu_49f7391c19CatArrayBatchedCopyINS1_10OpaqueTypeILj2EEEjLi4ELi128ELi1EEEvPT_NS1_25CatArrInputTensorMetadataIS5_T0_XT2_EXT3_EEENS1_16TensorSizeStrideIS8_Lj4EEEiS8_,(.L_x_1140 - _ZN2at6native40_GLOBAL__N__2351210d_8_Shape_cu_49f7391c19CatArrayBatchedCopyINS1_10OpaqueTypeILj2EEEjLi4ELi128ELi1EEEvPT_NS1_25CatArrInputTensorMetadataIS5_T0_XT2_EXT3_EEENS1_16TensorSizeStrideIS8_Lj4EEEiS8_)
        .other          _ZN2at6native40_GLOBAL__N__2351210d_8_Shape_cu_49f7391c19CatArrayBatchedCopyINS1_10OpaqueTypeILj2EEEjLi4ELi128ELi1EEEvPT_NS1_25CatArrInputTensorMetadataIS5_T0_XT2_EXT3_EEENS1_16TensorSizeStrideIS8_Lj4EEEiS8_,@"STO_CUDA_ENTRY STV_DEFAULT"
_ZN2at6native40_GLOBAL__N__2351210d_8_Shape_cu_49f7391c19CatArrayBatchedCopyINS1_10OpaqueTypeILj2EEEjLi4ELi128ELi1EEEvPT_NS1_25CatArrInputTensorMetadataIS5_T0_XT2_EXT3_EEENS1_16TensorSizeStrideIS8_Lj4EEEiS8_:
        /* <DEDUP_REMOVED lines=65> */
.L_x_783:
        /* <DEDUP_REMOVED lines=49> */
.L_x_782:
[----:B------:R-:W-:Y:S05]  /*0720*/  EXIT ;  /* 0x000000000000794d */ /* 0x000fea0003800000 */
.L_x_781:
        /* <DEDUP_REMOVED lines=71> */
.L_x_785:
        /* <DEDUP_REMOVED lines=86> */
.L_x_784:
[----:B------:R-:W-:Y:S05]  /*1100*/  EXIT ;  /* 0x000000000000794d */ /* 0x000fea0003800000 */
.L_x_786:
        /* <DEDUP_REMOVED lines=15> */
.L_x_1140:


//--------------------- .text._ZN2at6native40_GLOBAL__N__2351210d_8_Shape_cu_49f7391c26CatArrayBatchedCopy_contigINS1_10OpaqueTypeILj2EEEjLi4ELi128ELi1EEEvPT_NS1_25CatArrInputTensorMetadataIS5_T0_XT2_EXT3_EEENS1_16TensorSizeStrideIS8_Lj4EEEiS8_ --------------------------
	.section	.text._ZN2at6native40_GLOBAL__N__2351210d_8_Shape_cu_49f7391c26CatArrayBatchedCopy_contigINS1_10OpaqueTypeILj2EEEjLi4ELi128ELi1EEEvPT_NS1_25CatArrInputTensorMetadataIS5_T0_XT2_EXT3_EEENS1_16TensorSizeStrideIS8_Lj4EEEiS8_,"ax",@progbits
	.align	128
.text._ZN2at6native40_GLOBAL__N__2351210d_8_Shape_cu_49f7391c26CatArrayBatchedCopy_contigINS1_10OpaqueTypeILj2EEEjLi4ELi128ELi1EEEvPT_NS1_25CatArrInputTensorMetadataIS5_T0_XT2_EXT3_EEENS1_16TensorSizeStrideIS8_Lj4EEEiS8_:
        .type           _ZN2at6native40_GLOBAL__N__2351210d_8_Shape_cu_49f7391c26CatArrayBatchedCopy_contigINS1_10OpaqueTypeILj2EEEjLi4ELi128ELi1EEEvPT_NS1_25CatArrInputTensorMetadataIS5_T0_XT2_EXT3_EEENS1_16TensorSizeStrideIS8_Lj4EEEiS8_,@function
        .size           _ZN2at6native40_GLOBAL__N__2351210d_8_Shape_cu_49f7391c26CatArrayBatchedCopy_contigINS1_10OpaqueTypeILj2EEEjLi4ELi128ELi1EEEvPT_NS1_25CatArrInputTensorMetadataIS5_T0_XT2_EXT3_EEENS1_16TensorSizeStrideIS8_Lj4EEEiS8_,(.L_x_1141 - _ZN2at6native40_GLOBAL__N__2351210d_8_Shape_cu_49f7391c26CatArrayBatchedCopy_contigINS1_10OpaqueTypeILj2EEEjLi4ELi128ELi1EEEvPT_NS1_25CatArrInputTensorMetadataIS5_T0_XT2_EXT3_EEENS1_16TensorSizeStrideIS8_Lj4EEEiS8_)
        .other          _ZN2at6native40_GLOBAL__N__2351210d_8_Shape_cu_49f7391c26CatArrayBatchedCopy_contigINS1_10OpaqueTypeILj2EEEjLi4ELi128ELi1EEEvPT_NS1_25CatArrInputTensorMetadataIS5_T0_XT2_EXT3_EEENS1_16TensorSizeStrideIS8_Lj4EEEiS8_,@"STO_CUDA_ENTRY STV_DEFAULT"
_ZN2at6native40_GLOBAL__N__2351210d_8_Shape_cu_49f7391c26CatArrayBatchedCopy_contigINS1_10OpaqueTypeILj2EEEjLi4ELi128ELi1EEEvPT_NS1_25CatArrInputTensorMetadataIS5_T0_XT2_EXT3_EEENS1_16TensorSizeStrideIS8_Lj4EEEiS8_:
        /* <DEDUP_REMOVED lines=60> */
.L_x_787:
        /* <DEDUP_REMOVED lines=47> */
.L_x_788:
        /* <DEDUP_REMOVED lines=13> */
.L_x_1141:


//--------------------- .text._ZN2at6native40_GLOBAL__N__2351210d_8_Shape_cu_49f7391c35CatArrayBatchedCopy_alignedK_contigINS1_10OpaqueTypeILj2EEEjLi4ELi128ELi1ELi8EEEvPT_NS1_25CatArrInputTensorMetadataIS5_T0_XT2_EXT3_EEENS1_16TensorSizeStrideIS8_Lj4EEEiS8_ --------------------------
	.section	.text._ZN2at6native40_GLOBAL__N__2351210d_8_Shape_cu_49f7391c35CatArrayBatchedCopy_alignedK_contigINS1_10OpaqueTypeILj2EEEjLi4ELi128ELi1ELi8EEEvPT_NS1_25CatArrInputTensorMetadataIS5_T0_XT2_EXT3_EEENS1_16TensorSizeStrideIS8_Lj4EEEiS8_,"ax",@progbits
	.align	128
.text._ZN2at6native40_GLOBAL__N__2351210d_8_Shape_cu_49f7391c35CatArrayBatchedCopy_alignedK_contigINS1_10OpaqueTypeILj2EEEjLi4ELi128ELi1ELi8EEEvPT_NS1_25CatArrInputTensorMetadataIS5_T0_XT2_EXT3_EEENS1_16TensorSizeStrideIS8_Lj4EEEiS8_:
        .type           _ZN2at6native40_GLOBAL__N__2351210d_8_Shape_cu_49f7391c35CatArrayBatchedCopy_alignedK_contigINS1_10OpaqueTypeILj2EEEjLi4ELi128ELi1ELi8EEEvPT_NS1_25CatArrInputTensorMetadataIS5_T0_XT2_EXT3_EEENS1_16TensorSizeStrideIS8_Lj4EEEiS8_,@function
        .size           _ZN2at6native40_GLOBAL__N__2351210d_8_Shape_cu_49f7391c35CatArrayBatchedCopy_alignedK_contigINS1_10OpaqueTypeILj2EEEjLi4ELi128ELi1ELi8EEEvPT_NS1_25CatArrInputTensorMetadataIS5_T0_XT2_EXT3_EEENS1_16TensorSizeStrideIS8_Lj4EEEiS8_,(.L_x_1142 - _ZN2at6native40_GLOBAL__N__2351210d_8_Shape_cu_49f7391c35CatArrayBatchedCopy_alignedK_contigINS1_10OpaqueTypeILj2EEEjLi4ELi128ELi1ELi8EEEvPT_NS1_25CatArrInputTensorMetadataIS5_T0_XT2_EXT3_EEENS1_16TensorSizeStrideIS8_Lj4EEEiS8_)
        .other          _ZN2at6native40_GLOBAL__N__2351210d_8_Shape_cu_49f7391c35CatArrayBatchedCopy_alignedK_contigINS1_10OpaqueTypeILj2EEEjLi4ELi128ELi1ELi8EEEvPT_NS1_25CatArrInputTensorMetadataIS5_T0_XT2_EXT3_EEENS1_16TensorSizeStrideIS8_Lj4EEEiS8_,@"STO_CUDA_ENTRY STV_DEFAULT"
_ZN2at6native40_GLOBAL__N__2351210d_8_Shape_cu_49f7391c35CatArrayBatchedCopy_alignedK_contigINS1_10OpaqueTypeILj2EEEjLi4ELi128ELi1ELi8EEEvPT_NS1_25CatArrInputTensorMetadataIS5_T0_XT2_EXT3_EEENS1_16TensorSizeStrideIS8_Lj4EEEiS8_:
        /* <DEDUP_REMOVED lines=35> */
.L_x_791:
        /* <DEDUP_REMOVED lines=203> */
.L_x_790:
[----:B------:R-:W-:Y:S05]  /*0ee0*/  BSYNC B0 ;  /* 0x0000000000007941 */ /* 0x000fea0003800000 */
.L_x_789:
        /* <DEDUP_REMOVED lines=51> */
.L_x_794:
        /* <DEDUP_REMOVED lines=47> */
.L_x_793:
[----:B------:R-:W-:Y:S05]  /*1510*/  BSYNC B0 ;  /* 0x0000000000007941 */ /* 0x000fea0003800000 */
.L_x_792:
        /* <DEDUP_REMOVED lines=46> */
.L_x_795:
        /* <DEDUP_REMOVED lines=179> */
.L_x_796:
        /* <DEDUP_REMOVED lines=13> */
.L_x_1142:


//--------------------- .text._ZN2at6native40_GLOBAL__N__2351210d_8_Shape_cu_49f7391c35CatArrayBatchedCopy_alignedK_contigINS1_10OpaqueTypeILj2EEEjLi4ELi128ELi1ELi16EEEvPT_NS1_25CatArrInputTensorMetadataIS5_T0_XT2_EXT3_EEENS1_16TensorSizeStrideIS8_Lj4EEEiS8_ --------------------------
	.section	.text._ZN2at6native40_GLOBAL__N__2351210d_8_Shape_cu_49f7391c35CatArrayBatchedCopy_alignedK_contigINS1_10OpaqueTypeILj2EEEjLi4ELi128ELi1ELi16EEEvPT_NS1_25CatArrInputTensorMetadataIS5_T0_XT2_EXT3_EEENS1_16TensorSizeStrideIS8_Lj4EEEiS8_,"ax",@progbits
	.align	128
.text._ZN2at6native40_GLOBAL__N__2351210d_8_Shape_cu_49f7391c35CatArrayBatchedCopy_alignedK_contigINS1_10OpaqueTypeILj2EEEjLi4ELi128ELi1ELi16EEEvPT_NS1_25CatArrInputTensorMetadataIS5_T0_XT2_EXT3_EEENS1_16TensorSizeStrideIS8_Lj4EEEiS8_:
        .type           _ZN2at6native40_GLOBAL__N__2351210d_8_Shape_cu_49f7391c35CatArrayBatchedCopy_alignedK_contigINS1_10OpaqueTypeILj2EEEjLi4ELi128ELi1ELi16EEEvPT_NS1_25CatArrInputTensorMetadataIS5_T0_XT2_EXT3_EEENS1_16TensorSizeStrideIS8_Lj4EEEiS8_,@function
        .size           _ZN2at6native40_GLOBAL__N__2351210d_8_Shape_cu_49f7391c35CatArrayBatchedCopy_alignedK_contigINS1_10OpaqueTypeILj2EEEjLi4ELi128ELi1ELi16EEEvPT_NS1_25CatArrInputTensorMetadataIS5_T0_XT2_EXT3_EEENS1_16TensorSizeStrideIS8_Lj4EEEiS8_,(.L_x_1143 - _ZN2at6native40_GLOBAL__N__2351210d_8_Shape_cu_49f7391c35CatArrayBatchedCopy_alignedK_contigINS1_10OpaqueTypeILj2EEEjLi4ELi128ELi1ELi16EEEvPT_NS1_25CatArrInputTensorMetadataIS5_T0_XT2_EXT3_EEENS1_16TensorSizeStrideIS8_Lj4EEEiS8_)
        .other          _ZN2at6native40_GLOBAL__N__2351210d_8_Shape_cu_49f7391c35CatArrayBatchedCopy_alignedK_contigINS1_10OpaqueTypeILj2EEEjLi4ELi128ELi1ELi16EEEvPT_NS1_25CatArrInputTensorMetadataIS5_T0_XT2_EXT3_EEENS1_16TensorSizeStrideIS8_Lj4EEEiS8_,@"STO_CUDA_ENTRY STV_DEFAULT"
_ZN2at6native40_GLOBAL__N__2351210d_8_Shape_cu_49f7391c35CatArrayBatchedCopy_alignedK_contigINS1_10OpaqueTypeILj2EEEjLi4ELi128ELi1ELi16EEEvPT_NS1_25CatArrInputTensorMetadataIS5_T0_XT2_EXT3_EEENS1_16TensorSizeStrideIS8_Lj4EEEiS8_:
        /* <DEDUP_REMOVED lines=35> */
.L_x_799:
        /* <DEDUP_REMOVED lines=392> */
.L_x_798:
[----:B------:R-:W-:Y:S05]  /*1ab0*/  BSYNC B0 ;  /* 0x0000000000007941 */ /* 0x000fea0003800000 */
.L_x_797:
        /* <DEDUP_REMOVED lines=51> */
.L_x_802:
        /* <DEDUP_REMOVED lines=47> */
.L_x_801:
[----:B------:R-:W-:Y:S05]  /*20e0*/  BSYNC B0 ;  /* 0x0000000000007941 */ /* 0x000fea0003800000 */
.L_x_800:
        /* <DEDUP_REMOVED lines=46> */
.L_x_803:
        /* <DEDUP_REMOVED lines=179> */
.L_x_804:
        /* <DEDUP_REMOVED lines=16> */
.L_x_1143:


//--------------------- .text._ZN2at6native40_GLOBAL__N__2351210d_8_Shape_cu_49f7391c30CatArrayBatchedCopy_vectorizedINS1_10OpaqueTypeILj2EEEjLi4ELi128ELi1ELi16ELi8EEEvPcNS1_25CatArrInputTensorMetadataIT_T0_XT2_EXT3_EEENS1_16TensorSizeStrideIS8_Lj4EEEiS8_ --------------------------
	.section	.text._ZN2at6native40_GLOBAL__N__2351210d_8_Shape_cu_49f7391c30CatArrayBatchedCopy_vectorizedINS1_10OpaqueTypeILj2EEEjLi4ELi128ELi1ELi16ELi8EEEvPcNS1_25CatArrInputTensorMetadataIT_T0_XT2_EXT3_EEENS1_16TensorSizeStrideIS8_Lj4EEEiS8_,"ax",@progbits
	.align	128
.text._ZN2at6native40_GLOBAL__N__2351210d_8_Shape_cu_49f7391c30CatArrayBatchedCopy_vectorizedINS1_10OpaqueTypeILj2EEEjLi4ELi128ELi1ELi16ELi8EEEvPcNS1_25CatArrInputTensorMetadataIT_T0_XT2_EXT3_EEENS1_16TensorSizeStrideIS8_Lj4EEEiS8_:
        .type           _ZN2at6native40_GLOBAL__N__2351210d_8_Shape_cu_49f7391c30CatArrayBatchedCopy_vectorizedINS1_10OpaqueTypeILj2EEEjLi4ELi128ELi1ELi16ELi8EEEvPcNS1_25CatArrInputTensorMetadataIT_T0_XT2_EXT3_EEENS1_16TensorSizeStrideIS8_Lj4EEEiS8_,@function
        .size           _ZN2at6native40_GLOBAL__N__2351210d_8_Shape_cu_49f7391c30CatArrayBatchedCopy_vectorizedINS1_10OpaqueTypeILj2EEEjLi4ELi128ELi1ELi16ELi8EEEvPcNS1_25CatArrInputTensorMetadataIT_T0_XT2_EXT3_EEENS1_16TensorSizeStrideIS8_Lj4EEEiS8_,(.L_x_1144 - _ZN2at6native40_GLOBAL__N__2351210d_8_Shape_cu_49f7391c30CatArrayBatchedCopy_vectorizedINS1_10OpaqueTypeILj2EEEjLi4ELi128ELi1ELi16ELi8EEEvPcNS1_25CatArrInputTensorMetadataIT_T0_XT2_EXT3_EEENS1_16TensorSizeStrideIS8_Lj4EEEiS8_)
        .other          _ZN2at6native40_GLOBAL__N__2351210d_8_Shape_cu_49f7391c30CatArrayBatchedCopy_vectorizedINS1_10OpaqueTypeILj2EEEjLi4ELi128ELi1ELi16ELi8EEEvPcNS1_25CatArrInputTensorMetadataIT_T0_XT2_EXT3_EEENS1_16TensorSizeStrideIS8_Lj4EEEiS8_,@"STO_CUDA_ENTRY STV_DEFAULT"
_ZN2at6native40_GLOBAL__N__2351210d_8_Shape_cu_49f7391c30CatArrayBatchedCopy_vectorizedINS1_10OpaqueTypeILj2EEEjLi4ELi128ELi1ELi16ELi8EEEvPcNS1_25CatArrInputTensorMetadataIT_T0_XT2_EXT3_EEENS1_16TensorSizeStrideIS8_Lj4EEEiS8_:
        /* <DEDUP_REMOVED lines=64> */
.L_x_805:
        /* <DEDUP_REMOVED lines=48> */
.L_x_806:
        /* <DEDUP_REMOVED lines=16> */
.L_x_1144:


//--------------------- .text._ZN2at6native40_GLOBAL__N__2351210d_8_Shape_cu_49f7391c19CatArrayBatchedCopyINS1_10OpaqueTypeILj2EEEjLi3ELi128ELi1EEEvPT_NS1_25CatArrInputTensorMetadataIS5_T0_XT2_EXT3_EEENS1_16TensorSizeStrideIS8_Lj4EEEiS8_ --------------------------
	.section	.text._ZN2at6native40_GLOBAL__N__2351210d_8_Shape_cu_49f7391c19CatArrayBatchedCopyINS1_10OpaqueTypeILj2EEEjLi3ELi128ELi1EEEvPT_NS1_25CatArrInputTensorMetadataIS5_T0_XT2_EXT3_EEENS1_16TensorSizeStrideIS8_Lj4EEEiS8_,"ax",@progbits
	.align	128
.text._ZN2at6native40_GLOBAL__N__2351210d_8_Shape_cu_49f7391c19CatArrayBatchedCopyINS1_10OpaqueTypeILj2EEEjLi3ELi128ELi1EEEvPT_NS1_25CatArrInputTensorMetadataIS5_T0_XT2_EXT3_EEENS1_16TensorSizeStrideIS8_Lj4EEEiS8_:
        .type           _ZN2at6native40_GLOBAL__N__2351210d_8_Shape_cu_49f7391c19CatArrayBatchedCopyINS1_10OpaqueTypeILj2EEEjLi3ELi128ELi1EEEvPT_NS1_25CatArrInputTensorMetadataIS5_T0_XT2_EXT3_EEENS1_16TensorSizeStrideIS8_Lj4EEEiS8_,@function
        .size           _ZN2at6native40_GLOBAL__N__2351210d_8_Shape_cu_49f7391c19CatArrayBatchedCopyINS1_10OpaqueTypeILj2EEEjLi3ELi128ELi1EEEvPT_NS1_25CatArrInputTensorMetadataIS5_T0_XT2_EXT3_EEENS1_16TensorSizeStrideIS8_Lj4EEEiS8_,(.L_x_1145 - _ZN2at6native40_GLOBAL__N__2351210d_8_Shape_cu_49f7391c19CatArrayBatchedCopyINS1_10OpaqueTypeILj2EEEjLi3ELi128ELi1EEEvPT_NS1_25CatArrInputTensorMetadataIS5_T0_XT2_EXT3_EEENS1_16TensorSizeStrideIS8_Lj4EEEiS8_)
        .other          _ZN2at6native40_GLOBAL__N__2351210d_8_Shape_cu_49f7391c19CatArrayBatchedCopyINS1_10OpaqueTypeILj2EEEjLi3ELi128ELi1EEEvPT_NS1_25CatArrInputTensorMetadataIS5_T0_XT2_EXT3_EEENS1_16TensorSizeStrideIS8_Lj4EEEiS8_,@"STO_CUDA_ENTRY STV_DEFAULT"
_ZN2at6native40_GLOBAL__N__2351210d_8_Shape_cu_49f7391c19CatArrayBatchedCopyINS1_10OpaqueTypeILj2EEEjLi3ELi128ELi1EEEvPT_NS1_25CatArrInputTensorMetadataIS5_T0_XT2_EXT3_EEENS1_16TensorSizeStrideIS8_Lj4EEEiS8_:
        /* <DEDUP_REMOVED lines=52> */
.L_x_808:
[----:B0---4-:R-:W-:-:S06]  /*0340*/  IMAD.WIDE.U32 R14, R5, 0x2, R2 ;  /* 0x00000002050e7825 */ /* 0x011fcc00078e0002 */
        /* <DEDUP_REMOVED lines=30> */
[----:B------:R-:W-:-:S05]  /*0530*/  IMAD.WIDE.U32 R14, R15, 0x2, R8 ;  /* 0x000000020f0e7825 */ /* 0x000fca00078e0008 */
[----:B------:R0:W-:Y:S01]  /*0540*/  STG.E.U16 desc[UR6][R14.64], R17 ;  /* 0x000000110e007986 */ /* 0x0001e2000c101506 */
[----:B------:R-:W-:Y:S05]  /*0550*/  @!P2 BRA `(.L_x_808) ;  /* 0xfffffffc0078a947 */ /* 0x000fea000383ffff */
[----:B------:R-:W-:Y:S05]  /*0560*/  EXIT ;  /* 0x000000000000794d */ /* 0x000fea0003800000 */
.L_x_807:
        /* <DEDUP_REMOVED lines=48> */
.L_x_809:
        /* <DEDUP_REMOVED lines=25> */
[----:B----4-:R-:W-:-:S05]  /*0a00*/  IMAD.WIDE.U32 R8, R9, 0x2, R2 ;  /* 0x0000000209087825 */ /* 0x010fca00078e0002 */
        /* <DEDUP_REMOVED lines=12> */
[----:B0-----:R-:W-:-:S03]  /*0ad0*/  IADD3 R8, -R24, RZ, RZ ;  /* 0x000000ff18087210 */ /* 0x001fc60007ffe1ff */
        /* <DEDUP_REMOVED lines=8> */
[----:B------:R-:W-:Y:S02]  /*0b60*/  ISETP.GE.U32.AND P5, PT, R8, R7, PT ;  /* 0x000000070800720c */ /* 0x000fe40003fa6070 */
[----:B------:R-:W0:Y:S11]  /*0b70*/  LDC.64 R8, c[0x0][0x210] ;  /* 0x00008400ff087b82 */ /* 0x000e360000000a00 */
[----:B------:R-:W-:-:S04]  /*0b80*/  @P5 IADD3 R24, R24, 0x1, RZ ;  /* 0x0000000118185810 */ /* 0x000fc80007ffe0ff */
[----:B------:R-:W-:-:S04]  /*0b90*/  SEL R24, R17, R24, !P1 ;  /* 0x0000001811187207 */ /* 0x000fc80004800000 */
[----:B------:R-:W-:-:S05]  /*0ba0*/  IADD3 R23, -R24, RZ, RZ ;  /* 0x000000ff18177210 */ /* 0x000fca0007ffe1ff */
[----:B------:R-:W-:-:S04]  /*0bb0*/  IMAD R22, R7, R23, R22 ;  /* 0x0000001707167224 */ /* 0x000fc800078e0216 */
[----:B------:R-:W-:-:S04]  /*0bc0*/  IMAD R21, R22, UR13, R21 ;  /* 0x0000000d16157c24 */ /* 0x000fc8000f8e0215 */
[----:B------:R-:W-:-:S04]  /*0bd0*/  IMAD R21, R24, UR12, R21 ;  /* 0x0000000c18157c24 */ /* 0x000fc8000f8e0215 */
[----:B---3--:R-:W-:-:S04]  /*0be0*/  IMAD R21, R4, UR11, R21 ;  /* 0x0000000b04157c24 */ /* 0x008fc8000f8e0215 */
[----:B0-----:R-:W-:Y:S01]  /*0bf0*/  IMAD.WIDE.U32 R8, R21, 0x2, R8 ;  /* 0x0000000215087825 */ /* 0x001fe200078e0008 */
[----:B--2---:R-:W-:-:S05]  /*0c00*/  PRMT R21, R20, 0x7710, RZ ;  /* 0x0000771014157816 */ /* 0x004fca00000000ff */
[----:B------:R0:W-:Y:S01]  /*0c10*/  STG.E.U16 desc[UR6][R8.64], R21 ;  /* 0x0000001508007986 */ /* 0x0001e2000c101506 */
[----:B------:R-:W-:Y:S05]  /*0c20*/  @!P4 BRA `(.L_x_809) ;  /* 0xfffffffc0010c947 */ /* 0x000fea000383ffff */
[----:B------:R-:W-:Y:S05]  /*0c30*/  EXIT ;  /* 0x000000000000794d */ /* 0x000fea0003800000 */
.L_x_810:
        /* <DEDUP_REMOVED lines=12> */
.L_x_1145:


//--------------------- .text._ZN2at6native40_GLOBAL__N__2351210d_8_Shape_cu_49f7391c26CatArrayBatchedCopy_contigINS1_10OpaqueTypeILj2EEEjLi3ELi128ELi1EEEvPT_NS1_25CatArrInputTensorMetadataIS5_T0_XT2_EXT3_EEENS1_16TensorSizeStrideIS8_Lj4EEEiS8_ --------------------------
	.section	.text._ZN2at6native40_GLOBAL__N__2351210d_8_Shape_cu_49f7391c26CatArrayBatchedCopy_contigINS1_10OpaqueTypeILj2EEEjLi3ELi128ELi1EEEvPT_NS1_25CatArrInputTensorMetadataIS5_T0_XT2_EXT3_EEENS1_16TensorSizeStrideIS8_Lj4EEEiS8_,"ax",@progbits
	.align	128
.text._ZN2at6native40_GLOBAL__N__2351210d_8_Shape_cu_49f7391c26CatArrayBatchedCopy_contigINS1_10OpaqueTypeILj2EEEjLi3ELi128ELi1EEEvPT_NS1_25CatArrInputTensorMetadataIS5_T0_XT2_EXT3_EEENS1_16TensorSizeStrideIS8_Lj4EEEiS8_:
        .type           _ZN2at6native40_GLOBAL__N__2351210d_8_Shape_cu_49f7391c26CatArrayBatchedCopy_contigINS1_10OpaqueTypeILj2EEEjLi3ELi128ELi1EEEvPT_NS1_25CatArrInputTensorMetadataIS5_T0_XT2_EXT3_EEENS1_16TensorSizeStrideIS8_Lj4EEEiS8_,@function
        .size           _ZN2at6native40_GLOBAL__N__2351210d_8_Shape_cu_49f7391c26CatArrayBatchedCopy_contigINS1_10OpaqueTypeILj2EEEjLi3ELi128ELi1EEEvPT_NS1_25CatArrInputTensorMetadataIS5_T0_XT2_EXT3_EEENS1_16TensorSizeStrideIS8_Lj4EEEiS8_,(.L_x_1146 - _ZN2at6native40_GLOBAL__N__2351210d_8_Shape_cu_49f7391c26CatArrayBatchedCopy_contigINS1_10OpaqueTypeILj2EEEjLi3ELi128ELi1EEEvPT_NS1_25CatArrInputTensorMetadataIS5_T0_XT2_EXT3_EEENS1_16TensorSizeStrideIS8_Lj4EEEiS8_)
        .other          _ZN2at6native40_GLOBAL__N__2351210d_8_Shape_cu_49f7391c26CatArrayBatchedCopy_contigINS1_10OpaqueTypeILj2EEEjLi3ELi128ELi1EEEvPT_NS1_25CatArrInputTensorMetadataIS5_T0_XT2_EXT3_EEENS1_16TensorSizeStrideIS8_Lj4EEEiS8_,@"STO_CUDA_ENTRY STV_DEFAULT"
_ZN2at6native40_GLOBAL__N__2351210d_8_Shape_cu_49f7391c26CatArrayBatchedCopy_contigINS1_10OpaqueTypeILj2EEEjLi3ELi128ELi1EEEvPT_NS1_25CatArrInputTensorMetadataIS5_T0_XT2_EXT3_EEENS1_16TensorSizeStrideIS8_Lj4EEEiS8_:
        /* <DEDUP_REMOVED lines=48> */
.L_x_811:
        /* <DEDUP_REMOVED lines=35> */
.L_x_812:
        /* <DEDUP_REMOVED lines=13> */
.L_x_1146:


//--------------------- .text._ZN2at6native40_GLOBAL__N__2351210d_8_Shape_cu_49f7391c35CatArrayBatchedCopy_alignedK_contigINS1_10OpaqueTypeILj2EEEjLi3ELi128ELi1ELi8EEEvPT_NS1_25CatArrInputTensorMetadataIS5_T0_XT2_EXT3_EEENS1_16TensorSizeStrideIS8_Lj4EEEiS8_ --------------------------
	.section	.text._ZN2at6native40_GLOBAL__N__2351210d_8_Shape_cu_49f7391c35CatArrayBatchedCopy_alignedK_contigINS1_10OpaqueTypeILj2EEEjLi3ELi128ELi1ELi8EEEvPT_NS1_25CatArrInputTensorMetadataIS5_T0_XT2_EXT3_EEENS1_16TensorSizeStrideIS8_Lj4EEEiS8_,"ax",@progbits
	.align	128
.text._ZN2at6native40_GLOBAL__N__2351210d_8_Shape_cu_49f7391c35CatArrayBatchedCopy_alignedK_contigINS1_10OpaqueTypeILj2EEEjLi3ELi128ELi1ELi8EEEvPT_NS1_25CatArrInputTensorMetadataIS5_T0_XT2_EXT3_EEENS1_16TensorSizeStrideIS8_Lj4EEEiS8_:
        .type           _ZN2at6native40_GLOBAL__N__2351210d_8_Shape_cu_49f7391c35CatArrayBatchedCopy_alignedK_contigINS1_10OpaqueTypeILj2EEEjLi3ELi128ELi1ELi8EEEvPT_NS1_25CatArrInputTensorMetadataIS5_T0_XT2_EXT3_EEENS1_16TensorSizeStrideIS8_Lj4EEEiS8_,@function
        .size           _ZN2at6native40_GLOBAL__N__2351210d_8_Shape_cu_49f7391c35CatArrayBatchedCopy_alignedK_contigINS1_10OpaqueTypeILj2EEEjLi3ELi128ELi1ELi8EEEvPT_NS1_25CatArrInputTensorMetadataIS5_T0_XT2_EXT3_EEENS1_16TensorSizeStrideIS8_Lj4EEEiS8_,(.L_x_1147 - _ZN2at6native40_GLOBAL__N__2351210d_8_Shape_cu_49f7391c35CatArrayBatchedCopy_alignedK_contigINS1_10OpaqueTypeILj2EEEjLi3ELi128ELi1ELi8EEEvPT_NS1_25CatArrInputTensorMetadataIS5_T0_XT2_EXT3_EEENS1_16TensorSizeStrideIS8_Lj4EEEiS8_)
        .other          _ZN2at6native40_GLOBAL__N__2351210d_8_Shape_cu_49f7391c35CatArrayBatchedCopy_alignedK_contigINS1_10OpaqueTypeILj2EEEjLi3ELi128ELi1ELi8EEEvPT_NS1_25CatArrInputTensorMetadataIS5_T0_XT2_EXT3_EEENS1_16TensorSizeStrideIS8_Lj4EEEiS8_,@"STO_CUDA_ENTRY STV_DEFAULT"
_ZN2at6native40_GLOBAL__N__2351210d_8_Shape_cu_49f7391c35CatArrayBatchedCopy_alignedK_contigINS1_10OpaqueTypeILj2EEEjLi3ELi128ELi1ELi8EEEvPT_NS1_25CatArrInputTensorMetadataIS5_T0_XT2_EXT3_EEENS1_16TensorSizeStrideIS8_Lj4EEEiS8_:
        /* <DEDUP_REMOVED lines=34> */
.L_x_815:
        /* <DEDUP_REMOVED lines=143> */
.L_x_814:
[----:B------:R-:W-:Y:S05]  /*0b10*/  BSYNC B0 ;  /* 0x0000000000007941 */ /* 0x000fea0003800000 */
.L_x_813:
        /* <DEDUP_REMOVED lines=39> */
.L_x_818:
        /* <DEDUP_REMOVED lines=35> */
.L_x_817:
[----:B------:R-:W-:Y:S05]  /*0fc0*/  BSYNC B0 ;  /* 0x0000000000007941 */ /* 0x000fea0003800000 */
.L_x_816:
        /* <DEDUP_REMOVED lines=34> */
.L_x_819:
        /* <DEDUP_REMOVED lines=131> */
.L_x_820:
        /* <DEDUP_REMOVED lines=14> */
.L_x_1147:


//--------------------- .text._ZN2at6native40_GLOBAL__N__2351210d_8_Shape_cu_49f7391c35CatArrayBatchedCopy_alignedK_contigINS1_10OpaqueTypeILj2EEEjLi3ELi128ELi1ELi16EEEvPT_NS1_25CatArrInputTensorMetadataIS5_T0_XT2_EXT3_EEENS1_16TensorSizeStrideIS8_Lj4EEEiS8_ --------------------------
	.section	.text._ZN2at6native40_GLOBAL__N__2351210d_8_Shape_cu_49f7391c35CatArrayBatchedCopy_alignedK_contigINS1_10OpaqueTypeILj2EEEjLi3ELi128ELi1ELi16EEEvPT_NS1_25CatArrInputTensorMetadataIS5_T0_XT2_EXT3_EEENS1_16TensorSizeStrideIS8_Lj4EEEiS8_,"ax",@progbits
	.align	128
.text._ZN2at6native40_GLOBAL__N__2351210d_8_Shape_cu_49f7391c35CatArrayBatchedCopy_alignedK_contigINS1_10OpaqueTypeILj2EEEjLi3ELi128ELi1ELi16EEEvPT_NS1_25CatArrInputTensorMetadataIS5_T0_XT2_EXT3_EEENS1_16TensorSizeStrideIS8_Lj4EEEiS8_:
        .type           _ZN2at6native40_GLOBAL__N__2351210d_8_Shape_cu_49f7391c35CatArrayBatchedCopy_alignedK_contigINS1_10OpaqueTypeILj2EEEjLi3ELi128ELi1ELi16EEEvPT_NS1_25CatArrInputTensorMetadataIS5_T0_XT2_EXT3_EEENS1_16TensorSizeStrideIS8_Lj4EEEiS8_,@function
        .size           _ZN2at6native40_GLOBAL__N__2351210d_8_Shape_cu_49f7391c35CatArrayBatchedCopy_alignedK_contigINS1_10OpaqueTypeILj2EEEjLi3ELi128ELi1ELi16EEEvPT_NS1_25CatArrInputTensorMetadataIS5_T0_XT2_EXT3_EEENS1_16TensorSizeStrideIS8_Lj4EEEiS8_,(.L_x_1148 - _ZN2at6native40_GLOBAL__N__2351210d_8_Shape_cu_49f7391c35CatArrayBatchedCopy_alignedK_contigINS1_10OpaqueTypeILj2EEEjLi3ELi128ELi1ELi16EEEvPT_NS1_25CatArrInputTensorMetadataIS5_T0_XT2_EXT3_EEENS1_16TensorSizeStrideIS8_Lj4EEEiS8_)
        .other          _ZN2at6native40_GLOBAL__N__2351210d_8_Shape_cu_49f7391c35CatArrayBatchedCopy_alignedK_contigINS1_10OpaqueTypeILj2EEEjLi3ELi128ELi1ELi16EEEvPT_NS1_25CatArrInputTensorMetadataIS5_T0_XT2_EXT3_EEENS1_16TensorSizeStrideIS8_Lj4EEEiS8_,@"STO_CUDA_ENTRY STV_DEFAULT"
_ZN2at6native40_GLOBAL__N__2351210d_8_Shape_cu_49f7391c35CatArrayBatchedCopy_alignedK_contigINS1_10OpaqueTypeILj2EEEjLi3ELi128ELi1ELi16EEEvPT_NS1_25CatArrInputTensorMetadataIS5_T0_XT2_EXT3_EEENS1_16TensorSizeStrideIS8_Lj4EEEiS8_:
        /* <DEDUP_REMOVED lines=33> */
.L_x_823:
        /* <DEDUP_REMOVED lines=286> */
.L_x_822:
[----:B------:R-:W-:Y:S05]  /*13f0*/  BSYNC B0 ;  /* 0x0000000000007941 */ /* 0x000fea0003800000 */
.L_x_821:
        /* <DEDUP_REMOVED lines=39> */
.L_x_826:
        /* <DEDUP_REMOVED lines=35> */
.L_x_825:
[----:B------:R-:W-:Y:S05]  /*18a0*/  BSYNC B0 ;  /* 0x0000000000007941 */ /* 0x000fea0003800000 */
.L_x_824:
        /* <DEDUP_REMOVED lines=34> */
.L_x_827:
        /* <DEDUP_REMOVED lines=131> */
.L_x_828:
        /* <DEDUP_REMOVED lines=16> */
.L_x_1148:


//--------------------- .text._ZN2at6native40_GLOBAL__N__2351210d_8_Shape_cu_49f7391c30CatArrayBatchedCopy_vectorizedINS1_10OpaqueTypeILj2EEEjLi3ELi128ELi1ELi16ELi8EEEvPcNS1_25CatArrInputTensorMetadataIT_T0_XT2_EXT3_EEENS1_16TensorSizeStrideIS8_Lj4EEEiS8_ --------------------------
	.section	.text._ZN2at6native40_GLOBAL__N__2351210d_8_Shape_cu_49f7391c30CatArrayBatchedCopy_vectorizedINS1_10OpaqueTypeILj2EEEjLi3ELi128ELi1ELi16ELi8EEEvPcNS1_25CatArrInputTensorMetadataIT_T0_XT2_EXT3_EEENS1_16TensorSizeStrideIS8_Lj4EEEiS8_,"ax",@progbits
	.align	128
.text._ZN2at6native40_GLOBAL__N__2351210d_8_Shape_cu_49f7391c30CatArrayBatchedCopy_vectorizedINS1_10OpaqueTypeILj2EEEjLi3ELi128ELi1ELi16ELi8EEEvPcNS1_25CatArrInputTensorMetadataIT_T0_XT2_EXT3_EEENS1_16TensorSizeStrideIS8_Lj4EEEiS8_:
        .type           _ZN2at6native40_GLOBAL__N__2351210d_8_Shape_cu_49f7391c30CatArrayBatchedCopy_vectorizedINS1_10OpaqueTypeILj2EEEjLi3ELi128ELi1ELi16ELi8EEEvPcNS1_25CatArrInputTensorMetadataIT_T0_XT2_EXT3_EEENS1_16TensorSizeStrideIS8_Lj4EEEiS8_,@function
        .size           _ZN2at6native40_GLOBAL__N__2351210d_8_Shape_cu_49f7391c30CatArrayBatchedCopy_vectorizedINS1_10OpaqueTypeILj2EEEjLi3ELi128ELi1ELi16ELi8EEEvPcNS1_25CatArrInputTensorMetadataIT_T0_XT2_EXT3_EEENS1_16TensorSizeStrideIS8_Lj4EEEiS8_,(.L_x_1149 - _ZN2at6native40_GLOBAL__N__2351210d_8_Shape_cu_49f7391c30CatArrayBatchedCopy_vectorizedINS1_10OpaqueTypeILj2EEEjLi3ELi128ELi1ELi16ELi8EEEvPcNS1_25CatArrInputTensorMetadataIT_T0_XT2_EXT3_EEENS1_16TensorSizeStrideIS8_Lj4EEEiS8_)
        .other          _ZN2at6native40_GLOBAL__N__2351210d_8_Shape_cu_49f7391c30CatArrayBatchedCopy_vectorizedINS1_10OpaqueTypeILj2EEEjLi3ELi128ELi1ELi16ELi8EEEvPcNS1_25CatArrInputTensorMetadataIT_T0_XT2_EXT3_EEENS1_16TensorSizeStrideIS8_Lj4EEEiS8_,@"STO_CUDA_ENTRY STV_DEFAULT"
_ZN2at6native40_GLOBAL__N__2351210d_8_Shape_cu_49f7391c30CatArrayBatchedCopy_vectorizedINS1_10OpaqueTypeILj2EEEjLi3ELi128ELi1ELi16ELi8EEEvPcNS1_25CatArrInputTensorMetadataIT_T0_XT2_EXT3_EEENS1_16TensorSizeStrideIS8_Lj4EEEiS8_:
        /* <DEDUP_REMOVED lines=51> */
.L_x_829:
        /* <DEDUP_REMOVED lines=36> */
.L_x_830:
        /* <DEDUP_REMOVED lines=9> */
.L_x_1149:


//--------------------- .text._ZN2at6native40_GLOBAL__N__2351210d_8_Shape_cu_49f7391c19CatArrayBatchedCopyINS1_10OpaqueTypeILj2EEEjLi2ELi128ELi1EEEvPT_NS1_25CatArrInputTensorMetadataIS5_T0_XT2_EXT3_EEENS1_16TensorSizeStrideIS8_Lj4EEEiS8_ --------------------------
	.section	.text._ZN2at6native40_GLOBAL__N__2351210d_8_Shape_cu_49f7391c19CatArrayBatchedCopyINS1_10OpaqueTypeILj2EEEjLi2ELi128ELi1EEEvPT_NS1_25CatArrInputTensorMetadataIS5_T0_XT2_EXT3_EEENS1_16TensorSizeStrideIS8_Lj4EEEiS8_,"ax",@progbits
	.align	128
.text._ZN2at6native40_GLOBAL__N__2351210d_8_Shape_cu_49f7391c19CatArrayBatchedCopyINS1_10OpaqueTypeILj2EEEjLi2ELi128ELi1EEEvPT_NS1_25CatArrInputTensorMetadataIS5_T0_XT2_EXT3_EEENS1_16TensorSizeStrideIS8_Lj4EEEiS8_:
        .type           _ZN2at6native40_GLOBAL__N__2351210d_8_Shape_cu_49f7391c19CatArrayBatchedCopyINS1_10OpaqueTypeILj2EEEjLi2ELi128ELi1EEEvPT_NS1_25CatArrInputTensorMetadataIS5_T0_XT2_EXT3_EEENS1_16TensorSizeStrideIS8_Lj4EEEiS8_,@function
        .size           _ZN2at6native40_GLOBAL__N__2351210d_8_Shape_cu_49f7391c19CatArrayBatchedCopyINS1_10OpaqueTypeILj2EEEjLi2ELi128ELi1EEEvPT_NS1_25CatArrInputTensorMetadataIS5_T0_XT2_EXT3_EEENS1_16TensorSizeStrideIS8_Lj4EEEiS8_,(.L_x_1150 - _ZN2at6native40_GLOBAL__N__2351210d_8_Shape_cu_49f7391c19CatArrayBatchedCopyINS1_10OpaqueTypeILj2EEEjLi2ELi128ELi1EEEvPT_NS1_25CatArrInputTensorMetadataIS5_T0_XT2_EXT3_EEENS1_16TensorSizeStrideIS8_Lj4EEEiS8_)
        .other          _ZN2at6native40_GLOBAL__N__2351210d_8_Shape_cu_49f7391c19CatArrayBatchedCopyINS1_10OpaqueTypeILj2EEEjLi2ELi128ELi1EEEvPT_NS1_25CatArrInputTensorMetadataIS5_T0_XT2_EXT3_EEENS1_16TensorSizeStrideIS8_Lj4EEEiS8_,@"STO_CUDA_ENTRY STV_DEFAULT"
_ZN2at6native40_GLOBAL__N__2351210d_8_Shape_cu_49f7391c19CatArrayBatchedCopyINS1_10OpaqueTypeILj2EEEjLi2ELi128ELi1EEEvPT_NS1_25CatArrInputTensorMetadataIS5_T0_XT2_EXT3_EEENS1_16TensorSizeStrideIS8_Lj4EEEiS8_:
        /* <DEDUP_REMOVED lines=38> */
.L_x_832:
[----:B01----:R-:W-:-:S06]  /*0260*/  IMAD.WIDE.U32 R10, R7, 0x2, R2 ;  /* 0x00000002070a7825 */ /* 0x003fcc00078e0002 */
        /* <DEDUP_REMOVED lines=16> */
[----:B---3--:R-:W-:Y:S01]  /*0370*/  IMAD R9, R6, UR5, R9 ;  /* 0x0000000506097c24 */ /* 0x008fe2000f8e0209 */
[----:B--2---:R-:W-:-:S03]  /*0380*/  PRMT R13, R11, 0x7710, RZ ;  /* 0x000077100b0d7816 */ /* 0x004fc600000000ff */
[----:B------:R-:W-:-:S05]  /*0390*/  IMAD.WIDE.U32 R10, R9, 0x2, R4 ;  /* 0x00000002090a7825 */ /* 0x000fca00078e0004 */
[----:B------:R0:W-:Y:S01]  /*03a0*/  STG.E.U16 desc[UR6][R10.64], R13 ;  /* 0x0000000d0a007986 */ /* 0x0001e2000c101506 */
[----:B------:R-:W-:Y:S05]  /*03b0*/  @!P0 BRA `(.L_x_832) ;  /* 0xfffffffc00a88947 */ /* 0x000fea000383ffff */
[----:B------:R-:W-:Y:S05]  /*03c0*/  EXIT ;  /* 0x000000000000794d */ /* 0x000fea0003800000 */
.L_x_831:
[----:B------:R-:W0:Y:S01]  /*03d0*/  @P0 LDC R10, c[0x0][0xc9c] ;  /* 0x00032700ff0a0b82 */ /* 0x000e220000000800 */
[----:B------:R-:W2:Y:S01]  /*03e0*/  I2F.U32.RP R16, R8 ;  /* 0x0000000800107306 */ /* 0x000ea20000209000 */
[----:B------:R-:W-:Y:S01]  /*03f0*/  IADD3 R12, RZ, -R8, RZ ;  /* 0x80000008ff0c7210 */ /* 0x000fe20007ffe0ff */
[----:B------:R-:W-:Y:S01]  /*0400*/  ULDC UR5, c[0x0][0xcdc] ;  /* 0x0003370000057ab9 */ /* 0x000fe20000000800 */
[----:B------:R-:W-:Y:S01]  /*0410*/  ISETP.NE.U32.AND P0, PT, R8, RZ, PT ;  /* 0x000000ff0800720c */ /* 0x000fe20003f05070 */
[----:B------:R-:W-:Y:S01]  /*0420*/  ULDC.64 UR10, c[0x0][0xcc8] ;  /* 0x00033200000a7ab9 */ /* 0x000fe20000000a00 */
[----:B------:R-:W-:Y:S02]  /*0430*/  ULDC.64 UR8, c[0x0][0xca8] ;  /* 0x00032a0000087ab9 */ /* 0x000fe40000000a00 */
[----:B------:R-:W4:Y:S01]  /*0440*/  LDC.64 R4, c[0x0][0x210] ;  /* 0x00008400ff047b82 */ /* 0x000f220000000a00 */
[----:B--2---:R-:W2:Y:S08]  /*0450*/  MUFU.RCP R16, R16 ;  /* 0x0000001000107308 */ /* 0x004eb00000001000 */
[----:B0-----:R-:W0:Y:S01]  /*0460*/  I2F.U32.RP R9, R10 ;  /* 0x0000000a00097306 */ /* 0x001e220000209000 */
[----:B------:R-:W-:Y:S01]  /*0470*/  ISETP.NE.U32.AND P1, PT, R10, RZ, PT ;  /* 0x000000ff0a00720c */ /* 0x000fe20003f25070 */
[----:B--2---:R-:W-:-:S06]  /*0480*/  VIADD R13, R16, 0xffffffe ;  /* 0x0ffffffe100d7836 */ /* 0x004fcc0000000000 */
        /* <DEDUP_REMOVED lines=9> */
[----:B-----5:R-:W-:-:S04]  /*0520*/  IMAD R11, R10, R15, RZ ;  /* 0x0000000f0a0b7224 */ /* 0x020fc800078e02ff */
[----:B------:R-:W-:-:S04]  /*0530*/  IMAD.MOV R11, RZ, RZ, -R11 ;  /* 0x000000ffff0b7224 */ /* 0x000fc800078e0a0b */
[----:B------:R-:W-:Y:S01]  /*0540*/  IMAD.HI.U32 R14, R15, R11, R14 ;  /* 0x0000000b0f0e7227 */ /* 0x000fe200078e000e */
[----:B----4-:R-:W-:-:S07]  /*0550*/  LOP3.LUT R11, RZ, R8, RZ, 0x33, !PT ;  /* 0x00000008ff0b7212 */ /* 0x010fce00078e33ff */
.L_x_833:
        /* <DEDUP_REMOVED lines=31> */
[----:B0-----:R-:W-:Y:S01]  /*0750*/  IMAD.WIDE.U32 R16, R15, 0x2, R4 ;  /* 0x000000020f107825 */ /* 0x001fe200078e0004 */
[----:B--2---:R-:W-:-:S05]  /*0760*/  PRMT R13, R13, 0x7710, RZ ;  /* 0x000077100d0d7816 */ /* 0x004fca00000000ff */
[----:B------:R0:W-:Y:S01]  /*0770*/  STG.E.U16 desc[UR6][R16.64], R13 ;  /* 0x0000000d10007986 */ /* 0x0001e2000c101506 */
[----:B------:R-:W-:Y:S05]  /*0780*/  @!P2 BRA `(.L_x_833) ;  /* 0xfffffffc0074a947 */ /* 0x000fea000383ffff */
[----:B------:R-:W-:Y:S05]  /*0790*/  EXIT ;  /* 0x000000000000794d */ /* 0x000fea0003800000 */
.L_x_834:
        /* <DEDUP_REMOVED lines=14> */
.L_x_1150:


//--------------------- .text._ZN2at6native40_GLOBAL__N__2351210d_8_Shape_cu_49f7391c26CatArrayBatchedCopy_contigINS1_10OpaqueTypeILj2EEEjLi2ELi128ELi1EEEvPT_NS1_25CatArrInputTensorMetadataIS5_T0_XT2_EXT3_EEENS1_16TensorSizeStrideIS8_Lj4EEEiS8_ --------------------------
	.section	.text._ZN2at6native40_GLOBAL__N__2351210d_8_Shape_cu_49f7391c26CatArrayBatchedCopy_contigINS1_10OpaqueTypeILj2EEEjLi2ELi128ELi1EEEvPT_NS1_25CatArrInputTensorMetadataIS5_T0_XT2_EXT3_EEENS1_16TensorSizeStrideIS8_Lj4EEEiS8_,"ax",@progbits
	.align	128
.text._ZN2at6native40_GLOBAL__N__2351210d_8_Shape_cu_49f7391c26CatArrayBatchedCopy_contigINS1_10OpaqueTypeILj2EEEjLi2ELi128ELi1EEEvPT_NS1_25CatArrInputTensorMetadataIS5_T0_XT2_EXT3_EEENS1_16TensorSizeStrideIS8_Lj4EEEiS8_:
        .type           _ZN2at6native40_GLOBAL__N__2351210d_8_Shape_cu_49f7391c26CatArrayBatchedCopy_contigINS1_10OpaqueTypeILj2EEEjLi2ELi128ELi1EEEvPT_NS1_25CatArrInputTensorMetadataIS5_T0_XT2_EXT3_EEENS1_16TensorSizeStrideIS8_Lj4EEEiS8_,@function
        .size           _ZN2at6native40_GLOBAL__N__2351210d_8_Shape_cu_49f7391c26CatArrayBatchedCopy_contigINS1_10OpaqueTypeILj2EEEjLi2ELi128ELi1EEEvPT_NS1_25CatArrInputTensorMetadataIS5_T0_XT2_EXT3_EEENS1_16TensorSizeStrideIS8_Lj4EEEiS8_,(.L_x_1151 - _ZN2at6native40_GLOBAL__N__2351210d_8_Shape_cu_49f7391c26CatArrayBatchedCopy_contigINS1_10OpaqueTypeILj2EEEjLi2ELi128ELi1EEEvPT_NS1_25CatArrInputTensorMetadataIS5_T0_XT2_EXT3_EEENS1_16TensorSizeStrideIS8_Lj4EEEiS8_)
        .other          _ZN2at6native40_GLOBAL__N__2351210d_8_Shape_cu_49f7391c26CatArrayBatchedCopy_contigINS1_10OpaqueTypeILj2EEEjLi2ELi128ELi1EEEvPT_NS1_25CatArrInputTensorMetadataIS5_T0_XT2_EXT3_EEENS1_16TensorSizeStrideIS8_Lj4EEEiS8_,@"STO_CUDA_ENTRY STV_DEFAULT"
_ZN2at6native40_GLOBAL__N__2351210d_8_Shape_cu_49f7391c26CatArrayBatchedCopy_contigINS1_10OpaqueTypeILj2EEEjLi2ELi128ELi1EEEvPT_NS1_25CatArrInputTensorMetadataIS5_T0_XT2_EXT3_EEENS1_16TensorSizeStrideIS8_Lj4EEEiS8_:
        /* <DEDUP_REMOVED lines=34> */
.L_x_835:
        /* <DEDUP_REMOVED lines=22> */
.L_x_836:
        /* <DEDUP_REMOVED lines=16> */
.L_x_1151:


//--------------------- .text._ZN2at6native40_GLOBAL__N__2351210d_8_Shape_cu_49f7391c35CatArrayBatchedCopy_alignedK_contigINS1_10OpaqueTypeILj2EEEjLi2ELi128ELi1ELi8EEEvPT_NS1_25CatArrInputTensorMetadataIS5_T0_XT2_EXT3_EEENS1_16TensorSizeStrideIS8_Lj4EEEiS8_ --------------------------
	.section	.text._ZN2at6native40_GLOBAL__N__2351210d_8_Shape_cu_49f7391c35CatArrayBatchedCopy_alignedK_contigINS1_10OpaqueTypeILj2EEEjLi2ELi128ELi1ELi8EEEvPT_NS1_25CatArrInputTensorMetadataIS5_T0_XT2_EXT3_EEENS1_16TensorSizeStrideIS8_Lj4EEEiS8_,"ax",@progbits
	.align	128
.text._ZN2at6native40_GLOBAL__N__2351210d_8_Shape_cu_49f7391c35CatArrayBatchedCopy_alignedK_contigINS1_10OpaqueTypeILj2EEEjLi2ELi128ELi1ELi8EEEvPT_NS1_25CatArrInputTensorMetadataIS5_T0_XT2_EXT3_EEENS1_16TensorSizeStrideIS8_Lj4EEEiS8_:
        .type           _ZN2at6native40_GLOBAL__N__2351210d_8_Shape_cu_49f7391c35CatArrayBatchedCopy_alignedK_contigINS1_10OpaqueTypeILj2EEEjLi2ELi128ELi1ELi8EEEvPT_NS1_25CatArrInputTensorMetadataIS5_T0_XT2_EXT3_EEENS1_16TensorSizeStrideIS8_Lj4EEEiS8_,@function
        .size           _ZN2at6native40_GLOBAL__N__2351210d_8_Shape_cu_49f7391c35CatArrayBatchedCopy_alignedK_contigINS1_10OpaqueTypeILj2EEEjLi2ELi128ELi1ELi8EEEvPT_NS1_25CatArrInputTensorMetadataIS5_T0_XT2_EXT3_EEENS1_16TensorSizeStrideIS8_Lj4EEEiS8_,(.L_x_1152 - _ZN2at6native40_GLOBAL__N__2351210d_8_Shape_cu_49f7391c35CatArrayBatchedCopy_alignedK_contigINS1_10OpaqueTypeILj2EEEjLi2ELi128ELi1ELi8EEEvPT_NS1_25CatArrInputTensorMetadataIS5_T0_XT2_EXT3_EEENS1_16TensorSizeStrideIS8_Lj4EEEiS8_)
        .other          _ZN2at6native40_GLOBAL__N__2351210d_8_Shape_cu_49f7391c35CatArrayBatchedCopy_alignedK_contigINS1_10OpaqueTypeILj2EEEjLi2ELi128ELi1ELi8EEEvPT_NS1_25CatArrInputTensorMetadataIS5_T0_XT2_EXT3_EEENS1_16TensorSizeStrideIS8_Lj4EEEiS8_,@"STO_CUDA_ENTRY STV_DEFAULT"
_ZN2at6native40_GLOBAL__N__2351210d_8_Shape_cu_49f7391c35CatArrayBatchedCopy_alignedK_contigINS1_10OpaqueTypeILj2EEEjLi2ELi128ELi1ELi8EEEvPT_NS1_25CatArrInputTensorMetadataIS5_T0_XT2_EXT3_EEENS1_16TensorSizeStrideIS8_Lj4EEEiS8_:
        /* <DEDUP_REMOVED lines=40> */
.L_x_839:
        /* <DEDUP_REMOVED lines=75> */
.L_x_838:
[----:B------:R-:W-:Y:S05]  /*0730*/  BSYNC B0 ;  /* 0x0000000000007941 */ /* 0x000fea0003800000 */
.L_x_837:
        /* <DEDUP_REMOVED lines=25> */
.L_x_842:
        /* <DEDUP_REMOVED lines=23> */
.L_x_841:
[----:B------:R-:W-:Y:S05]  /*0a40*/  BSYNC B0 ;  /* 0x0000000000007941 */ /* 0x000fea0003800000 */
.L_x_840:
        /* <DEDUP_REMOVED lines=20> */
.L_x_843:
        /* <DEDUP_REMOVED lines=83> */
.L_x_844:
        /* <DEDUP_REMOVED lines=12> */
.L_x_1152:


//--------------------- .text._ZN2at6native40_GLOBAL__N__2351210d_8_Shape_cu_49f7391c35CatArrayBatchedCopy_alignedK_contigINS1_10OpaqueTypeILj2EEEjLi2ELi128ELi1ELi16EEEvPT_NS1_25CatArrInputTensorMetadataIS5_T0_XT2_EXT3_EEENS1_16TensorSizeStrideIS8_Lj4EEEiS8_ --------------------------
	.section	.text._ZN2at6native40_GLOBAL__N__2351210d_8_Shape_cu_49f7391c35CatArrayBatchedCopy_alignedK_contigINS1_10OpaqueTypeILj2EEEjLi2ELi128ELi1ELi16EEEvPT_NS1_25CatArrInputTensorMetadataIS5_T0_XT2_EXT3_EEENS1_16TensorSizeStrideIS8_Lj4EEEiS8_,"ax",@progbits
	.align	128
.text._ZN2at6native40_GLOBAL__N__2351210d_8_Shape_cu_49f7391c35CatArrayBatchedCopy_alignedK_contigINS1_10OpaqueTypeILj2EEEjLi2ELi128ELi1ELi16EEEvPT_NS1_25CatArrInputTensorMetadataIS5_T0_XT2_EXT3_EEENS1_16TensorSizeStrideIS8_Lj4EEEiS8_:
        .type           _ZN2at6native40_GLOBAL__N__2351210d_8_Shape_cu_49f7391c35CatArrayBatchedCopy_alignedK_contigINS1_10OpaqueTypeILj2EEEjLi2ELi128ELi1ELi16EEEvPT_NS1_25CatArrInputTensorMetadataIS5_T0_XT2_EXT3_EEENS1_16TensorSizeStrideIS8_Lj4EEEiS8_,@function
        .size           _ZN2at6native40_GLOBAL__N__2351210d_8_Shape_cu_49f7391c35CatArrayBatchedCopy_alignedK_contigINS1_10OpaqueTypeILj2EEEjLi2ELi128ELi1ELi16EEEvPT_NS1_25CatArrInputTensorMetadataIS5_T0_XT2_EXT3_EEENS1_16TensorSizeStrideIS8_Lj4EEEiS8_,(.L_x_1153 - _ZN2at6native40_GLOBAL__N__2351210d_8_Shape_cu_49f7391c35CatArrayBatchedCopy_alignedK_contigINS1_10OpaqueTypeILj2EEEjLi2ELi128ELi1ELi16EEEvPT_NS1_25CatArrInputTensorMetadataIS5_T0_XT2_EXT3_EEENS1_16TensorSizeStrideIS8_Lj4EEEiS8_)
        .other          _ZN2at6native40_GLOBAL__N__2351210d_8_Shape_cu_49f7391c35CatArrayBatchedCopy_alignedK_contigINS1_10OpaqueTypeILj2EEEjLi2ELi128ELi1ELi16EEEvPT_NS1_25CatArrInputTensorMetadataIS5_T0_XT2_EXT3_EEENS1_16TensorSizeStrideIS8_Lj4EEEiS8_,@"STO_CUDA_ENTRY STV_DEFAULT"
_ZN2at6native40_GLOBAL__N__2351210d_8_Shape_cu_49f7391c35CatArrayBatchedCopy_alignedK_contigINS1_10OpaqueTypeILj2EEEjLi2ELi128ELi1ELi16EEEvPT_NS1_25CatArrInputTensorMetadataIS5_T0_XT2_EXT3_EEENS1_16TensorSizeStrideIS8_Lj4EEEiS8_:
        /* <DEDUP_REMOVED lines=29> */
.L_x_847:
        /* <DEDUP_REMOVED lines=182> */
.L_x_846:
[----:B------:R-:W-:Y:S05]  /*0d30*/  BSYNC B0 ;  /* 0x0000000000007941 */ /* 0x000fea0003800000 */
.L_x_845:
        /* <DEDUP_REMOVED lines=25> */
.L_x_850:
        /* <DEDUP_REMOVED lines=23> */
.L_x_849:
[----:B------:R-:W-:Y:S05]  /*1040*/  BSYNC B0 ;  /* 0x0000000000007941 */ /* 0x000fea0003800000 */
.L_x_848:
        /* <DEDUP_REMOVED lines=20> */
.L_x_851:
        /* <DEDUP_REMOVED lines=83> */
.L_x_852:
        /* <DEDUP_REMOVED lines=12> */
.L_x_1153:


//--------------------- .text._ZN2at6native40_GLOBAL__N__2351210d_8_Shape_cu_49f7391c30CatArrayBatchedCopy_vectorizedINS1_10OpaqueTypeILj2EEEjLi2ELi128ELi1ELi16ELi8EEEvPcNS1_25CatArrInputTensorMetadataIT_T0_XT2_EXT3_EEENS1_16TensorSizeStrideIS8_Lj4EEEiS8_ --------------------------
	.section	.text._ZN2at6native40_GLOBAL__N__2351210d_8_Shape_cu_49f7391c30CatArrayBatchedCopy_vectorizedINS1_10OpaqueTypeILj2EEEjLi2ELi128ELi1ELi16ELi8EEEvPcNS1_25CatArrInputTensorMetadataIT_T0_XT2_EXT3_EEENS1_16TensorSizeStrideIS8_Lj4EEEiS8_,"ax",@progbits
	.align	128
.text._ZN2at6native40_GLOBAL__N__2351210d_8_Shape_cu_49f7391c30CatArrayBatchedCopy_vectorizedINS1_10OpaqueTypeILj2EEEjLi2ELi128ELi1ELi16ELi8EEEvPcNS1_25CatArrInputTensorMetadataIT_T0_XT2_EXT3_EEENS1_16TensorSizeStrideIS8_Lj4EEEiS8_:
        .type           _ZN2at6native40_GLOBAL__N__2351210d_8_Shape_cu_49f7391c30CatArrayBatchedCopy_vectorizedINS1_10OpaqueTypeILj2EEEjLi2ELi128ELi1ELi16ELi8EEEvPcNS1_25CatArrInputTensorMetadataIT_T0_XT2_EXT3_EEENS1_16TensorSizeStrideIS8_Lj4EEEiS8_,@function
        .size           _ZN2at6native40_GLOBAL__N__2351210d_8_Shape_cu_49f7391c30CatArrayBatchedCopy_vectorizedINS1_10OpaqueTypeILj2EEEjLi2ELi128ELi1ELi16ELi8EEEvPcNS1_25CatArrInputTensorMetadataIT_T0_XT2_EXT3_EEENS1_16TensorSizeStrideIS8_Lj4EEEiS8_,(.L_x_1154 - _ZN2at6native40_GLOBAL__N__2351210d_8_Shape_cu_49f7391c30CatArrayBatchedCopy_vectorizedINS1_10OpaqueTypeILj2EEEjLi2ELi128ELi1ELi16ELi8EEEvPcNS1_25CatArrInputTensorMetadataIT_T0_XT2_EXT3_EEENS1_16TensorSizeStrideIS8_Lj4EEEiS8_)
        .other          _ZN2at6native40_GLOBAL__N__2351210d_8_Shape_cu_49f7391c30CatArrayBatchedCopy_vectorizedINS1_10OpaqueTypeILj2EEEjLi2ELi128ELi1ELi16ELi8EEEvPcNS1_25CatArrInputTensorMetadataIT_T0_XT2_EXT3_EEENS1_16TensorSizeStrideIS8_Lj4EEEiS8_,@"STO_CUDA_ENTRY STV_DEFAULT"
_ZN2at6native40_GLOBAL__N__2351210d_8_Shape_cu_49f7391c30CatArrayBatchedCopy_vectorizedINS1_10OpaqueTypeILj2EEEjLi2ELi128ELi1ELi16ELi8EEEvPcNS1_25CatArrInputTensorMetadataIT_T0_XT2_EXT3_EEENS1_16TensorSizeStrideIS8_Lj4EEEiS8_:
        /* <DEDUP_REMOVED lines=38> */
.L_x_853:
        /* <DEDUP_REMOVED lines=24> */
.L_x_854:
        /* <DEDUP_REMOVED lines=10> */
.L_x_1154:


//--------------------- .text._ZN2at6native40_GLOBAL__N__2351210d_8_Shape_cu_49f7391c19CatArrayBatchedCopyINS1_10OpaqueTypeILj2EEEjLi1ELi128ELi1EEEvPT_NS1_25CatArrInputTensorMetadataIS5_T0_XT2_EXT3_EEENS1_16TensorSizeStrideIS8_Lj4EEEiS8_ --------------------------
	.section	.text._ZN2at6native40_GLOBAL__N__2351210d_8_Shape_cu_49f7391c19CatArrayBatchedCopyINS1_10OpaqueTypeILj2EEEjLi1ELi128ELi1EEEvPT_NS1_25CatArrInputTensorMetadataIS5_T0_XT2_EXT3_EEENS1_16TensorSizeStrideIS8_Lj4EEEiS8_,"ax",@progbits
	.align	128
.text._ZN2at6native40_GLOBAL__N__2351210d_8_Shape_cu_49f7391c19CatArrayBatchedCopyINS1_10OpaqueTypeILj2EEEjLi1ELi128ELi1EEEvPT_NS1_25CatArrInputTensorMetadataIS5_T0_XT2_EXT3_EEENS1_16TensorSizeStrideIS8_Lj4EEEiS8_:
        .type           _ZN2at6native40_GLOBAL__N__2351210d_8_Shape_cu_49f7391c19CatArrayBatchedCopyINS1_10OpaqueTypeILj2EEEjLi1ELi128ELi1EEEvPT_NS1_25CatArrInputTensorMetadataIS5_T0_XT2_EXT3_EEENS1_16TensorSizeStrideIS8_Lj4EEEiS8_,@function
        .size           _ZN2at6native40_GLOBAL__N__2351210d_8_Shape_cu_49f7391c19CatArrayBatchedCopyINS1_10OpaqueTypeILj2EEEjLi1ELi128ELi1EEEvPT_NS1_25CatArrInputTensorMetadataIS5_T0_XT2_EXT3_EEENS1_16TensorSizeStrideIS8_Lj4EEEiS8_,(.L_x_1155 - _ZN2at6native40_GLOBAL__N__2351210d_8_Shape_cu_49f7391c19CatArrayBatchedCopyINS1_10OpaqueTypeILj2EEEjLi1ELi128ELi1EEEvPT_NS1_25CatArrInputTensorMetadataIS5_T0_XT2_EXT3_EEENS1_16TensorSizeStrideIS8_Lj4EEEiS8_)
        .other          _ZN2at6native40_GLOBAL__N__2351210d_8_Shape_cu_49f7391c19CatArrayBatchedCopyINS1_10OpaqueTypeILj2EEEjLi1ELi128ELi1EEEvPT_NS1_25CatArrInputTensorMetadataIS5_T0_XT2_EXT3_EEENS1_16TensorSizeStrideIS8_Lj4EEEiS8_,@"STO_CUDA_ENTRY STV_DEFAULT"
_ZN2at6native40_GLOBAL__N__2351210d_8_Shape_cu_49f7391c19CatArrayBatchedCopyINS1_10OpaqueTypeILj2EEEjLi1ELi128ELi1EEEvPT_NS1_25CatArrInputTensorMetadataIS5_T0_XT2_EXT3_EEENS1_16TensorSizeStrideIS8_Lj4EEEiS8_:
        /* <DEDUP_REMOVED lines=28> */
.L_x_856:
[----:B0--3--:R-:W-:-:S06]  /*01c0*/  IMAD.WIDE.U32 R4, R11, 0x2, R2 ;  /* 0x000000020b047825 */ /* 0x009fcc00078e0002 */
[----:B------:R-:W3:Y:S01]  /*01d0*/  LDG.E.U16 R4, desc[UR6][R4.64] ;  /* 0x0000000604047981 */ /* 0x000ee2000c1e1500 */
[C---:B-1----:R-:W-:Y:S01]  /*01e0*/  IMAD R9, R11.reuse, UR8, R10 ;  /* 0x000000080b097c24 */ /* 0x042fe2000f8e020a */
[----:B------:R-:W-:-:S03]  /*01f0*/  IADD3 R11, R11, UR4, RZ ;  /* 0x000000040b0b7c10 */ /* 0x000fc6000fffe0ff */
[----:B--2---:R-:W-:Y:S01]  /*0200*/  IMAD.WIDE.U32 R8, R9, 0x2, R6 ;  /* 0x0000000209087825 */ /* 0x004fe200078e0006 */
[----:B------:R-:W-:Y:S02]  /*0210*/  ISETP.GE.U32.AND P0, PT, R11, R0, PT ;  /* 0x000000000b00720c */ /* 0x000fe40003f06070 */
[----:B---3--:R-:W-:-:S05]  /*0220*/  PRMT R13, R4, 0x7710, RZ ;  /* 0x00007710040d7816 */ /* 0x008fca00000000ff */
[----:B------:R1:W-:Y:S06]  /*0230*/  STG.E.U16 desc[UR6][R8.64], R13 ;  /* 0x0000000d08007986 */ /* 0x0003ec000c101506 */
[----:B------:R-:W-:Y:S05]  /*0240*/  @!P0 BRA `(.L_x_856) ;  /* 0xfffffffc00dc8947 */ /* 0x000fea000383ffff */
[----:B------:R-:W-:Y:S05]  /*0250*/  EXIT ;  /* 0x000000000000794d */ /* 0x000fea0003800000 */
.L_x_855:
[----:B--2---:R-:W-:-:S04]  /*0260*/  IMAD R7, R11, UR5, RZ ;  /* 0x000000050b077c24 */ /* 0x004fc8000f8e02ff */
[----:B0-----:R-:W-:-:S06]  /*0270*/  IMAD.WIDE.U32 R6, R7, 0x2, R2 ;  /* 0x0000000207067825 */ /* 0x001fcc00078e0002 */
[----:B------:R-:W2:Y:S01]  /*0280*/  LDG.E.U16 R6, desc[UR6][R6.64] ;  /* 0x0000000606067981 */ /* 0x000ea2000c1e1500 */
[C---:B-1----:R-:W-:Y:S01]  /*0290*/  IMAD R9, R11.reuse, UR9, R10 ;  /* 0x000000090b097c24 */ /* 0x042fe2000f8e020a */
[----:B------:R-:W-:-:S03]  /*02a0*/  IADD3 R11, R11, UR4, RZ ;  /* 0x000000040b0b7c10 */ /* 0x000fc6000fffe0ff */
[----:B---3--:R-:W-:Y:S01]  /*02b0*/  IMAD.WIDE.U32 R8, R9, 0x2, R4 ;  /* 0x0000000209087825 */ /* 0x008fe200078e0004 */
[----:B------:R-:W-:Y:S02]  /*02c0*/  ISETP.GE.U32.AND P0, PT, R11, R0, PT ;  /* 0x000000000b00720c */ /* 0x000fe40003f06070 */
[----:B--2---:R-:W-:-:S05]  /*02d0*/  PRMT R13, R6, 0x7710, RZ ;  /* 0x00007710060d7816 */ /* 0x004fca00000000ff */
[----:B------:R1:W-:Y:S06]  /*02e0*/  STG.E.U16 desc[UR6][R8.64], R13 ;  /* 0x0000000d08007986 */ /* 0x0003ec000c101506 */
[----:B------:R-:W-:Y:S05]  /*02f0*/  @!P0 BRA `(.L_x_855) ;  /* 0xfffffffc00d88947 */ /* 0x000fea000383ffff */
[----:B------:R-:W-:Y:S05]  /*0300*/  EXIT ;  /* 0x000000000000794d */ /* 0x000fea0003800000 */
.L_x_857:
        /* <DEDUP_REMOVED lines=15> */
.L_x_1155:


//--------------------- .text._ZN2at6native40_GLOBAL__N__2351210d_8_Shape_cu_49f7391c26CatArrayBatchedCopy_contigINS1_10OpaqueTypeILj2EEEjLi1ELi128ELi1EEEvPT_NS1_25CatArrInputTensorMetadataIS5_T0_XT2_EXT3_EEENS1_16TensorSizeStrideIS8_Lj4EEEiS8_ --------------------------
	.section	.text._ZN2at6native40_GLOBAL__N__2351210d_8_Shape_cu_49f7391c26CatArrayBatchedCopy_contigINS1_10OpaqueTypeILj2EEEjLi1ELi128ELi1EEEvPT_NS1_25CatArrInputTensorMetadataIS5_T0_XT2_EXT3_EEENS1_16TensorSizeStrideIS8_Lj4EEEiS8_,"ax",@progbits
	.align	128
.text._ZN2at6native40_GLOBAL__N__2351210d_8_Shape_cu_49f7391c26CatArrayBatchedCopy_contigINS1_10OpaqueTypeILj2EEEjLi1ELi128ELi1EEEvPT_NS1_25CatArrInputTensorMetadataIS5_T0_XT2_EXT3_EEENS1_16TensorSizeStrideIS8_Lj4EEEiS8_:
        .type           _ZN2at6native40_GLOBAL__N__2351210d_8_Shape_cu_49f7391c26CatArrayBatchedCopy_contigINS1_10OpaqueTypeILj2EEEjLi1ELi128ELi1EEEvPT_NS1_25CatArrInputTensorMetadataIS5_T0_XT2_EXT3_EEENS1_16TensorSizeStrideIS8_Lj4EEEiS8_,@function
        .size           _ZN2at6native40_GLOBAL__N__2351210d_8_Shape_cu_49f7391c26CatArrayBatchedCopy_contigINS1_10OpaqueTypeILj2EEEjLi1ELi128ELi1EEEvPT_NS1_25CatArrInputTensorMetadataIS5_T0_XT2_EXT3_EEENS1_16TensorSizeStrideIS8_Lj4EEEiS8_,(.L_x_1156 - _ZN2at6native40_GLOBAL__N__2351210d_8_Shape_cu_49f7391c26CatArrayBatchedCopy_contigINS1_10OpaqueTypeILj2EEEjLi1ELi128ELi1EEEvPT_NS1_25CatArrInputTensorMetadataIS5_T0_XT2_EXT3_EEENS1_16TensorSizeStrideIS8_Lj4EEEiS8_)
        .other          _ZN2at6native40_GLOBAL__N__2351210d_8_Shape_cu_49f7391c26CatArrayBatchedCopy_contigINS1_10OpaqueTypeILj2EEEjLi1ELi128ELi1EEEvPT_NS1_25CatArrInputTensorMetadataIS5_T0_XT2_EXT3_EEENS1_16TensorSizeStrideIS8_Lj4EEEiS8_,@"STO_CUDA_ENTRY STV_DEFAULT"
_ZN2at6native40_GLOBAL__N__2351210d_8_Shape_cu_49f7391c26CatArrayBatchedCopy_contigINS1_10OpaqueTypeILj2EEEjLi1ELi128ELi1EEEvPT_NS1_25CatArrInputTensorMetadataIS5_T0_XT2_EXT3_EEENS1_16TensorSizeStrideIS8_Lj4EEEiS8_:
        /* <DEDUP_REMOVED lines=21> */
.L_x_858:
        /* <DEDUP_REMOVED lines=10> */
.L_x_859:
        /* <DEDUP_REMOVED lines=9> */
.L_x_1156:


//--------------------- .text._ZN2at6native40_GLOBAL__N__2351210d_8_Shape_cu_49f7391c35CatArrayBatchedCopy_alignedK_contigINS1_10OpaqueTypeILj2EEEjLi1ELi128ELi1ELi8EEEvPT_NS1_25CatArrInputTensorMetadataIS5_T0_XT2_EXT3_EEENS1_16TensorSizeStrideIS8_Lj4EEEiS8_ --------------------------
	.section	.text._ZN2at6native40_GLOBAL__N__2351210d_8_Shape_cu_49f7391c35CatArrayBatchedCopy_alignedK_contigINS1_10OpaqueTypeILj2EEEjLi1ELi128ELi1ELi8EEEvPT_NS1_25CatArrInputTensorMetadataIS5_T0_XT2_EXT3_EEENS1_16TensorSizeStrideIS8_Lj4EEEiS8_,"ax",@progbits
	.align	128
.text._ZN2at6native40_GLOBAL__N__2351210d_8_Shape_cu_49f7391c35CatArrayBatchedCopy_alignedK_contigINS1_10OpaqueTypeILj2EEEjLi1ELi128ELi1ELi8EEEvPT_NS1_25CatArrInputTensorMetadataIS5_T0_XT2_EXT3_EEENS1_16TensorSizeStrideIS8_Lj4EEEiS8_:
        .type           _ZN2at6native40_GLOBAL__N__2351210d_8_Shape_cu_49f7391c35CatArrayBatchedCopy_alignedK_contigINS1_10OpaqueTypeILj2EEEjLi1ELi128ELi1ELi8EEEvPT_NS1_25CatArrInputTensorMetadataIS5_T0_XT2_EXT3_EEENS1_16TensorSizeStrideIS8_Lj4EEEiS8_,@function
        .size           _ZN2at6native40_GLOBAL__N__2351210d_8_Shape_cu_49f7391c35CatArrayBatchedCopy_alignedK_contigINS1_10OpaqueTypeILj2EEEjLi1ELi128ELi1ELi8EEEvPT_NS1_25CatArrInputTensorMetadataIS5_T0_XT2_EXT3_EEENS1_16TensorSizeStrideIS8_Lj4EEEiS8_,(.L_x_1157 - _ZN2at6native40_GLOBAL__N__2351210d_8_Shape_cu_49f7391c35CatArrayBatchedCopy_alignedK_contigINS1_10OpaqueTypeILj2EEEjLi1ELi128ELi1ELi8EEEvPT_NS1_25CatArrInputTensorMetadataIS5_T0_XT2_EXT3_EEENS1_16TensorSizeStrideIS8_Lj4EEEiS8_)
        .other          _ZN2at6native40_GLOBAL__N__2351210d_8_Shape_cu_49f7391c35CatArrayBatchedCopy_alignedK_contigINS1_10OpaqueTypeILj2EEEjLi1ELi128ELi1ELi8EEEvPT_NS1_25CatArrInputTensorMetadataIS5_T0_XT2_EXT3_EEENS1_16TensorSizeStrideIS8_Lj4EEEiS8_,@"STO_CUDA_ENTRY STV_DEFAULT"
_ZN2at6native40_GLOBAL__N__2351210d_8_Shape_cu_49f7391c35CatArrayBatchedCopy_alignedK_contigINS1_10OpaqueTypeILj2EEEjLi1ELi128ELi1ELi8EEEvPT_NS1_25CatArrInputTensorMetadataIS5_T0_XT2_EXT3_EEENS1_16TensorSizeStrideIS8_Lj4EEEiS8_:
        /* <DEDUP_REMOVED lines=26> */
.L_x_862:
        /* <DEDUP_REMOVED lines=20> */
.L_x_861:
[----:B------:R-:W-:Y:S05]  /*02e0*/  BSYNC B0 ;  /* 0x0000000000007941 */ /* 0x000fea0003800000 */
.L_x_860:
        /* <DEDUP_REMOVED lines=14> */
.L_x_865:
        /* <DEDUP_REMOVED lines=12> */
.L_x_864:
[----:B------:R-:W-:Y:S05]  /*0490*/  BSYNC B0 ;  /* 0x0000000000007941 */ /* 0x000fea0003800000 */
.L_x_863:
        /* <DEDUP_REMOVED lines=13> */
.L_x_866:
        /* <DEDUP_REMOVED lines=31> */
.L_x_867:
        /* <DEDUP_REMOVED lines=10> */
.L_x_1157:


//--------------------- .text._ZN2at6native40_GLOBAL__N__2351210d_8_Shape_cu_49f7391c35CatArrayBatchedCopy_alignedK_contigINS1_10OpaqueTypeILj2EEEjLi1ELi128ELi1ELi16EEEvPT_NS1_25CatArrInputTensorMetadataIS5_T0_XT2_EXT3_EEENS1_16TensorSizeStrideIS8_Lj4EEEiS8_ --------------------------
	.section	.text._ZN2at6native40_GLOBAL__N__2351210d_8_Shape_cu_49f7391c35CatArrayBatchedCopy_alignedK_contigINS1_10OpaqueTypeILj2EEEjLi1ELi128ELi1ELi16EEEvPT_NS1_25CatArrInputTensorMetadataIS5_T0_XT2_EXT3_EEENS1_16TensorSizeStrideIS8_Lj4EEEiS8_,"ax",@progbits
	.align	128
.text._ZN2at6native40_GLOBAL__N__2351210d_8_Shape_cu_49f7391c35CatArrayBatchedCopy_alignedK_contigINS1_10OpaqueTypeILj2EEEjLi1ELi128ELi1ELi16EEEvPT_NS1_25CatArrInputTensorMetadataIS5_T0_XT2_EXT3_EEENS1_16TensorSizeStrideIS8_Lj4EEEiS8_:
        .type           _ZN2at6native40_GLOBAL__N__2351210d_8_Shape_cu_49f7391c35CatArrayBatchedCopy_alignedK_contigINS1_10OpaqueTypeILj2EEEjLi1ELi128ELi1ELi16EEEvPT_NS1_25CatArrInputTensorMetadataIS5_T0_XT2_EXT3_EEENS1_16TensorSizeStrideIS8_Lj4EEEiS8_,@function
        .size           _ZN2at6native40_GLOBAL__N__2351210d_8_Shape_cu_49f7391c35CatArrayBatchedCopy_alignedK_contigINS1_10OpaqueTypeILj2EEEjLi1ELi128ELi1ELi16EEEvPT_NS1_25CatArrInputTensorMetadataIS5_T0_XT2_EXT3_EEENS1_16TensorSizeStrideIS8_Lj4EEEiS8_,(.L_x_1158 - _ZN2at6native40_GLOBAL__N__2351210d_8_Shape_cu_49f7391c35CatArrayBatchedCopy_alignedK_contigINS1_10OpaqueTypeILj2EEEjLi1ELi128ELi1ELi16EEEvPT_NS1_25CatArrInputTensorMetadataIS5_T0_XT2_EXT3_EEENS1_16TensorSizeStrideIS8_Lj4EEEiS8_)
        .other          _ZN2at6native40_GLOBAL__N__2351210d_8_Shape_cu_49f7391c35CatArrayBatchedCopy_alignedK_contigINS1_10OpaqueTypeILj2EEEjLi1ELi128ELi1ELi16EEEvPT_NS1_25CatArrInputTensorMetadataIS5_T0_XT2_EXT3_EEENS1_16TensorSizeStrideIS8_Lj4EEEiS8_,@"STO_CUDA_ENTRY STV_DEFAULT"
_ZN2at6native40_GLOBAL__N__2351210d_8_Shape_cu_49f7391c35CatArrayBatchedCopy_alignedK_contigINS1_10OpaqueTypeILj2EEEjLi1ELi128ELi1ELi16EEEvPT_NS1_25CatArrInputTensorMetadataIS5_T0_XT2_EXT3_EEENS1_16TensorSizeStrideIS8_Lj4EEEiS8_:
        /* <DEDUP_REMOVED lines=26> */
.L_x_870:
        /* <DEDUP_REMOVED lines=61> */
.L_x_869:
[----:B------:R-:W-:Y:S05]  /*0570*/  BSYNC B0 ;  /* 0x0000000000007941 */ /* 0x000fea0003800000 */
.L_x_868:
        /* <DEDUP_REMOVED lines=15> */
.L_x_873:
        /* <DEDUP_REMOVED lines=12> */
.L_x_872:
[----:B------:R-:W-:Y:S05]  /*0730*/  BSYNC B0 ;  /* 0x0000000000007941 */ /* 0x000fea0003800000 */
.L_x_871:
        /* <DEDUP_REMOVED lines=13> */
.L_x_874:
        /* <DEDUP_REMOVED lines=31> */
.L_x_875:
        /* <DEDUP_REMOVED lines=16> */
.L_x_1158:


//--------------------- .text._ZN2at6native40_GLOBAL__N__2351210d_8_Shape_cu_49f7391c30CatArrayBatchedCopy_vectorizedINS1_10OpaqueTypeILj2EEEjLi1ELi128ELi1ELi16ELi8EEEvPcNS1_25CatArrInputTensorMetadataIT_T0_XT2_EXT3_EEENS1_16TensorSizeStrideIS8_Lj4EEEiS8_ --------------------------
	.section	.text._ZN2at6native40_GLOBAL__N__2351210d_8_Shape_cu_49f7391c30CatArrayBatchedCopy_vectorizedINS1_10OpaqueTypeILj2EEEjLi1ELi128ELi1ELi16ELi8EEEvPcNS1_25CatArrInputTensorMetadataIT_T0_XT2_EXT3_EEENS1_16TensorSizeStrideIS8_Lj4EEEiS8_,"ax",@progbits
	.align	128
.text._ZN2at6native40_GLOBAL__N__2351210d_8_Shape_cu_49f7391c30CatArrayBatchedCopy_vectorizedINS1_10OpaqueTypeILj2EEEjLi1ELi128ELi1ELi16ELi8EEEvPcNS1_25CatArrInputTensorMetadataIT_T0_XT2_EXT3_EEENS1_16TensorSizeStrideIS8_Lj4EEEiS8_:
        .type           _ZN2at6native40_GLOBAL__N__2351210d_8_Shape_cu_49f7391c30CatArrayBatchedCopy_vectorizedINS1_10OpaqueTypeILj2EEEjLi1ELi128ELi1ELi16ELi8EEEvPcNS1_25CatArrInputTensorMetadataIT_T0_XT2_EXT3_EEENS1_16TensorSizeStrideIS8_Lj4EEEiS8_,@function
        .size           _ZN2at6native40_GLOBAL__N__2351210d_8_Shape_cu_49f7391c30CatArrayBatchedCopy_vectorizedINS1_10OpaqueTypeILj2EEEjLi1ELi128ELi1ELi16ELi8EEEvPcNS1_25CatArrInputTensorMetadataIT_T0_XT2_EXT3_EEENS1_16TensorSizeStrideIS8_Lj4EEEiS8_,(.L_x_1159 - _ZN2at6native40_GLOBAL__N__2351210d_8_Shape_cu_49f7391c30CatArrayBatchedCopy_vectorizedINS1_10OpaqueTypeILj2EEEjLi1ELi128ELi1ELi16ELi8EEEvPcNS1_25CatArrInputTensorMetadataIT_T0_XT2_EXT3_EEENS1_16TensorSizeStrideIS8_Lj4EEEiS8_)
        .other          _ZN2at6native40_GLOBAL__N__2351210d_8_Shape_cu_49f7391c30CatArrayBatchedCopy_vectorizedINS1_10OpaqueTypeILj2EEEjLi1ELi128ELi1ELi16ELi8EEEvPcNS1_25CatArrInputTensorMetadataIT_T0_XT2_EXT3_EEENS1_16TensorSizeStrideIS8_Lj4EEEiS8_,@"STO_CUDA_ENTRY STV_DEFAULT"
_ZN2at6native40_GLOBAL__N__2351210d_8_Shape_cu_49f7391c30CatArrayBatchedCopy_vectorizedINS1_10OpaqueTypeILj2EEEjLi1ELi128ELi1ELi16ELi8EEEvPcNS1_25CatArrInputTensorMetadataIT_T0_XT2_EXT3_EEENS1_16TensorSizeStrideIS8_Lj4EEEiS8_:
        /* <DEDUP_REMOVED lines=22> */
.L_x_876:
        /* <DEDUP_REMOVED lines=12> */
.L_x_877:
        /* <DEDUP_REMOVED lines=14> */
.L_x_1159:


//--------------------- .text._ZN2at6native40_GLOBAL__N__2351210d_8_Shape_cu_49f7391c19CatArrayBatchedCopyINS1_10OpaqueTypeILj1EEEjLi4ELi128ELi1EEEvPT_NS1_25CatArrInputTensorMetadataIS5_T0_XT2_EXT3_EEENS1_16TensorSizeStrideIS8_Lj4EEEiS8_ --------------------------
	.section	.text._ZN2at6native40_GLOBAL__N__2351210d_8_Shape_cu_49f7391c19CatArrayBatchedCopyINS1_10OpaqueTypeILj1EEEjLi4ELi128ELi1EEEvPT_NS1_25CatArrInputTensorMetadataIS5_T0_XT2_EXT3_EEENS1_16TensorSizeStrideIS8_Lj4EEEiS8_,"ax",@progbits
	.align	128
.text._ZN2at6native40_GLOBAL__N__2351210d_8_Shape_cu_49f7391c19CatArrayBatchedCopyINS1_10OpaqueTypeILj1EEEjLi4ELi128ELi1EEEvPT_NS1_25CatArrInputTensorMetadataIS5_T0_XT2_EXT3_EEENS1_16TensorSizeStrideIS8_Lj4EEEiS8_:
        .type           _ZN2at6native40_GLOBAL__N__2351210d_8_Shape_cu_49f7391c19CatArrayBatchedCopyINS1_10OpaqueTypeILj1EEEjLi4ELi128ELi1EEEvPT_NS1_25CatArrInputTensorMetadataIS5_T0_XT2_EXT3_EEENS1_16TensorSizeStrideIS8_Lj4EEEiS8_,@function
        .size           _ZN2at6native40_GLOBAL__N__2351210d_8_Shape_cu_49f7391c19CatArrayBatchedCopyINS1_10OpaqueTypeILj1EEEjLi4ELi128ELi1EEEvPT_NS1_25CatArrInputTensorMetadataIS5_T0_XT2_EXT3_EEENS1_16TensorSizeStrideIS8_Lj4EEEiS8_,(.L_x_1160 - _ZN2at6native40_GLOBAL__N__2351210d_8_Shape_cu_49f7391c19CatArrayBatchedCopyINS1_10OpaqueTypeILj1EEEjLi4ELi128ELi1EEEvPT_NS1_25CatArrInputTensorMetadataIS5_T0_XT2_EXT3_EEENS1_16TensorSizeStrideIS8_Lj4EEEiS8_)
        .other          _ZN2at6native40_GLOBAL__N__2351210d_8_Shape_cu_49f7391c19CatArrayBatchedCopyINS1_10OpaqueTypeILj1EEEjLi4ELi128ELi1EEEvPT_NS1_25CatArrInputTensorMetadataIS5_T0_XT2_EXT3_EEENS1_16TensorSizeStrideIS8_Lj4EEEiS8_,@"STO_CUDA_ENTRY STV_DEFAULT"
_ZN2at6native40_GLOBAL__N__2351210d_8_Shape_cu_49f7391c19CatArrayBatchedCopyINS1_10OpaqueTypeILj1EEEjLi4ELi128ELi1EEEvPT_NS1_25CatArrInputTensorMetadataIS5_T0_XT2_EXT3_EEENS1_16TensorSizeStrideIS8_Lj4EEEiS8_:
        /* <DEDUP_REMOVED lines=65> */
.L_x_880:
        /* <DEDUP_REMOVED lines=48> */
.L_x_879:
[----:B------:R-:W-:Y:S05]  /*0710*/  EXIT ;  /* 0x000000000000794d */ /* 0x000fea0003800000 */
.L_x_878:
        /* <DEDUP_REMOVED lines=72> */
.L_x_882:
        /* <DEDUP_REMOVED lines=85> */
.L_x_881:
[----:B------:R-:W-:Y:S05]  /*10f0*/  EXIT ;  /* 0x000000000000794d */ /* 0x000fea0003800000 */
.L_x_883:
        /* <DEDUP_REMOVED lines=16> */
.L_x_1160:


//--------------------- .text._ZN2at6native40_GLOBAL__N__2351210d_8_Shape_cu_49f7391c26CatArrayBatchedCopy_contigINS1_10OpaqueTypeILj1EEEjLi4ELi128ELi1EEEvPT_NS1_25CatArrInputTensorMetadataIS5_T0_XT2_EXT3_EEENS1_16TensorSizeStrideIS8_Lj4EEEiS8_ --------------------------
	.section	.text._ZN2at6native40_GLOBAL__N__2351210d_8_Shape_cu_49f7391c26CatArrayBatchedCopy_contigINS1_10OpaqueTypeILj1EEEjLi4ELi128ELi1EEEvPT_NS1_25CatArrInputTensorMetadataIS5_T0_XT2_EXT3_EEENS1_16TensorSizeStrideIS8_Lj4EEEiS8_,"ax",@progbits
	.align	128
.text._ZN2at6native40_GLOBAL__N__2351210d_8_Shape_cu_49f7391c26CatArrayBatchedCopy_contigINS1_10OpaqueTypeILj1EEEjLi4ELi128ELi1EEEvPT_NS1_25CatArrInputTensorMetadataIS5_T0_XT2_EXT3_EEENS1_16TensorSizeStrideIS8_Lj4EEEiS8_:
        .type           _ZN2at6native40_GLOBAL__N__2351210d_8_Shape_cu_49f7391c26CatArrayBatchedCopy_contigINS1_10OpaqueTypeILj1EEEjLi4ELi128ELi1EEEvPT_NS1_25CatArrInputTensorMetadataIS5_T0_XT2_EXT3_EEENS1_16TensorSizeStrideIS8_Lj4EEEiS8_,@function
        .size           _ZN2at6native40_GLOBAL__N__2351210d_8_Shape_cu_49f7391c26CatArrayBatchedCopy_contigINS1_10OpaqueTypeILj1EEEjLi4ELi128ELi1EEEvPT_NS1_25CatArrInputTensorMetadataIS5_T0_XT2_EXT3_EEENS1_16TensorSizeStrideIS8_Lj4EEEiS8_,(.L_x_1161 - _ZN2at6native40_GLOBAL__N__2351210d_8_Shape_cu_49f7391c26CatArrayBatchedCopy_contigINS1_10OpaqueTypeILj1EEEjLi4ELi128ELi1EEEvPT_NS1_25CatArrInputTensorMetadataIS5_T0_XT2_EXT3_EEENS1_16TensorSizeStrideIS8_Lj4EEEiS8_)
        .other          _ZN2at6native40_GLOBAL__N__2351210d_8_Shape_cu_49f7391c26CatArrayBatchedCopy_contigINS1_10OpaqueTypeILj1EEEjLi4ELi128ELi1EEEvPT_NS1_25CatArrInputTensorMetadataIS5_T0_XT2_EXT3_EEENS1_16TensorSizeStrideIS8_Lj4EEEiS8_,@"STO_CUDA_ENTRY STV_DEFAULT"
_ZN2at6native40_GLOBAL__N__2351210d_8_Shape_cu_49f7391c26CatArrayBatchedCopy_contigINS1_10OpaqueTypeILj1EEEjLi4ELi128ELi1EEEvPT_NS1_25CatArrInputTensorMetadataIS5_T0_XT2_EXT3_EEENS1_16TensorSizeStrideIS8_Lj4EEEiS8_:
        /* <DEDUP_REMOVED lines=61> */
.L_x_885:
        /* <DEDUP_REMOVED lines=48> */
.L_x_884:
[----:B------:R-:W-:Y:S05]  /*06d0*/  EXIT ;  /* 0x000000000000794d */ /* 0x000fea0003800000 */
.L_x_886:
        /* <DEDUP_REMOVED lines=10> */
.L_x_1161:


//--------------------- .text._ZN2at6native40_GLOBAL__N__2351210d_8_Shape_cu_49f7391c35CatArrayBatchedCopy_alignedK_contigINS1_10OpaqueTypeILj1EEEjLi4ELi128ELi1ELi8EEEvPT_NS1_25CatArrInputTensorMetadataIS5_T0_XT2_EXT3_EEENS1_16TensorSizeStrideIS8_Lj4EEEiS8_ --------------------------
	.section	.text._ZN2at6native40_GLOBAL__N__2351210d_8_Shape_cu_49f7391c35CatArrayBatchedCopy_alignedK_contigINS1_10OpaqueTypeILj1EEEjLi4ELi128ELi1ELi8EEEvPT_NS1_25CatArrInputTensorMetadataIS5_T0_XT2_EXT3_EEENS1_16TensorSizeStrideIS8_Lj4EEEiS8_,"ax",@progbits
	.align	128
.text._ZN2at6native40_GLOBAL__N__2351210d_8_Shape_cu_49f7391c35CatArrayBatchedCopy_alignedK_contigINS1_10OpaqueTypeILj1EEEjLi4ELi128ELi1ELi8EEEvPT_NS1_25CatArrInputTensorMetadataIS5_T0_XT2_EXT3_EEENS1_16TensorSizeStrideIS8_Lj4EEEiS8_:
        .type           _ZN2at6native40_GLOBAL__N__2351210d_8_Shape_cu_49f7391c35CatArrayBatchedCopy_alignedK_contigINS1_10OpaqueTypeILj1EEEjLi4ELi128ELi1ELi8EEEvPT_NS1_25CatArrInputTensorMetadataIS5_T0_XT2_EXT3_EEENS1_16TensorSizeStrideIS8_Lj4EEEiS8_,@function
        .size           _ZN2at6native40_GLOBAL__N__2351210d_8_Shape_cu_49f7391c35CatArrayBatchedCopy_alignedK_contigINS1_10OpaqueTypeILj1EEEjLi4ELi128ELi1ELi8EEEvPT_NS1_25CatArrInputTensorMetadataIS5_T0_XT2_EXT3_EEENS1_16TensorSizeStrideIS8_Lj4EEEiS8_,(.L_x_1162 - _ZN2at6native40_GLOBAL__N__2351210d_8_Shape_cu_49f7391c35CatArrayBatchedCopy_alignedK_contigINS1_10OpaqueTypeILj1EEEjLi4ELi128ELi1ELi8EEEvPT_NS1_25CatArrInputTensorMetadataIS5_T0_XT2_EXT3_EEENS1_16TensorSizeStrideIS8_Lj4EEEiS8_)
        .other          _ZN2at6native40_GLOBAL__N__2351210d_8_Shape_cu_49f7391c35CatArrayBatchedCopy_alignedK_contigINS1_10OpaqueTypeILj1EEEjLi4ELi128ELi1ELi8EEEvPT_NS1_25CatArrInputTensorMetadataIS5_T0_XT2_EXT3_EEENS1_16TensorSizeStrideIS8_Lj4EEEiS8_,@"STO_CUDA_ENTRY STV_DEFAULT"
_ZN2at6native40_GLOBAL__N__2351210d_8_Shape_cu_49f7391c35CatArrayBatchedCopy_alignedK_contigINS1_10OpaqueTypeILj1EEEjLi4ELi128ELi1ELi8EEEvPT_NS1_25CatArrInputTensorMetadataIS5_T0_XT2_EXT3_EEENS1_16TensorSizeStrideIS8_Lj4EEEiS8_:
        /* <DEDUP_REMOVED lines=36> */
.L_x_889:
        /* <DEDUP_REMOVED lines=383> */
.L_x_888:
[----:B------:R-:W-:Y:S05]  /*1a30*/  BSYNC B0 ;  /* 0x0000000000007941 */ /* 0x000fea0003800000 */
.L_x_887:
        /* <DEDUP_REMOVED lines=51> */
.L_x_892:
        /* <DEDUP_REMOVED lines=48> */
.L_x_891:
[----:B------:R-:W-:Y:S05]  /*2070*/  BSYNC B0 ;  /* 0x0000000000007941 */ /* 0x000fea0003800000 */
.L_x_890:
        /* <DEDUP_REMOVED lines=46> */
.L_x_893:
        /* <DEDUP_REMOVED lines=183> */
.L_x_894:
        /* <DEDUP_REMOVED lines=11> */
.L_x_1162:


//--------------------- .text._ZN2at6native40_GLOBAL__N__2351210d_8_Shape_cu_49f7391c35CatArrayBatchedCopy_alignedK_contigINS1_10OpaqueTypeILj1EEEjLi4ELi128ELi1ELi16EEEvPT_NS1_25CatArrInputTensorMetadataIS5_T0_XT2_EXT3_EEENS1_16TensorSizeStrideIS8_Lj4EEEiS8_ --------------------------
	.section	.text._ZN2at6native40_GLOBAL__N__2351210d_8_Shape_cu_49f7391c35CatArrayBatchedCopy_alignedK_contigINS1_10OpaqueTypeILj1EEEjLi4ELi128ELi1ELi16EEEvPT_NS1_25CatArrInputTensorMetadataIS5_T0_XT2_EXT3_EEENS1_16TensorSizeStrideIS8_Lj4EEEiS8_,"ax",@progbits
	.align	128
.text._ZN2at6native40_GLOBAL__N__2351210d_8_Shape_cu_49f7391c35CatArrayBatchedCopy_alignedK_contigINS1_10OpaqueTypeILj1EEEjLi4ELi128ELi1ELi16EEEvPT_NS1_25CatArrInputTensorMetadataIS5_T0_XT2_EXT3_EEENS1_16TensorSizeStrideIS8_Lj4EEEiS8_:
        .type           _ZN2at6native40_GLOBAL__N__2351210d_8_Shape_cu_49f7391c35CatArrayBatchedCopy_alignedK_contigINS1_10OpaqueTypeILj1EEEjLi4ELi128ELi1ELi16EEEvPT_NS1_25CatArrInputTensorMetadataIS5_T0_XT2_EXT3_EEENS1_16TensorSizeStrideIS8_Lj4EEEiS8_,@function
        .size           _ZN2at6native40_GLOBAL__N__2351210d_8_Shape_cu_49f7391c35CatArrayBatchedCopy_alignedK_contigINS1_10OpaqueTypeILj1EEEjLi4ELi128ELi1ELi16EEEvPT_NS1_25CatArrInputTensorMetadataIS5_T0_XT2_EXT3_EEENS1_16TensorSizeStrideIS8_Lj4EEEiS8_,(.L_x_1163 - _ZN2at6native40_GLOBAL__N__2351210d_8_Shape_cu_49f7391c35CatArrayBatchedCopy_alignedK_contigINS1_10OpaqueTypeILj1EEEjLi4ELi128ELi1ELi16EEEvPT_NS1_25CatArrInputTensorMetadataIS5_T0_XT2_EXT3_EEENS1_16TensorSizeStrideIS8_Lj4EEEiS8_)
        .other          _ZN2at6native40_GLOBAL__N__2351210d_8_Shape_cu_49f7391c35CatArrayBatchedCopy_alignedK_contigINS1_10OpaqueTypeILj1EEEjLi4ELi128ELi1ELi16EEEvPT_NS1_25CatArrInputTensorMetadataIS5_T0_XT2_EXT3_EEENS1_16TensorSizeStrideIS8_Lj4EEEiS8_,@"STO_CUDA_ENTRY STV_DEFAULT"
_ZN2at6native40_GLOBAL__N__2351210d_8_Shape_cu_49f7391c35CatArrayBatchedCopy_alignedK_contigINS1_10OpaqueTypeILj1EEEjLi4ELi128ELi1ELi16EEEvPT_NS1_25CatArrInputTensorMetadataIS5_T0_XT2_EXT3_EEENS1_16TensorSizeStrideIS8_Lj4EEEiS8_:
        /* <DEDUP_REMOVED lines=36> */
.L_x_897:
        /* <DEDUP_REMOVED lines=729> */
.L_x_896:
[----:B------:R-:W-:Y:S05]  /*2fd0*/  BSYNC B0 ;  /* 0x0000000000007941 */ /* 0x000fea0003800000 */
.L_x_895:
        /* <DEDUP_REMOVED lines=51> */
.L_x_900:
        /* <DEDUP_REMOVED lines=48> */
.L_x_899:
[----:B------:R-:W-:Y:S05]  /*3610*/  BSYNC B0 ;  /* 0x0000000000007941 */ /* 0x000fea0003800000 */
.L_x_898:
        /* <DEDUP_REMOVED lines=46> */
.L_x_901:
        /* <DEDUP_REMOVED lines=183> */
.L_x_902:
        /* <DEDUP_REMOVED lines=9> */
.L_x_1163:


//--------------------- .text._ZN2at6native40_GLOBAL__N__2351210d_8_Shape_cu_49f7391c30CatArrayBatchedCopy_vectorizedINS1_10OpaqueTypeILj1EEEjLi4ELi128ELi1ELi16ELi16EEEvPcNS1_25CatArrInputTensorMetadataIT_T0_XT2_EXT3_EEENS1_16TensorSizeStrideIS8_Lj4EEEiS8_ --------------------------
	.section	.text._ZN2at6native40_GLOBAL__N__2351210d_8_Shape_cu_49f7391c30CatArrayBatchedCopy_vectorizedINS1_10OpaqueTypeILj1EEEjLi4ELi128ELi1ELi16ELi16EEEvPcNS1_25CatArrInputTensorMetadataIT_T0_XT2_EXT3_EEENS1_16TensorSizeStrideIS8_Lj4EEEiS8_,"ax",@progbits
	.align	128
.text._ZN2at6native40_GLOBAL__N__2351210d_8_Shape_cu_49f7391c30CatArrayBatchedCopy_vectorizedINS1_10OpaqueTypeILj1EEEjLi4ELi128ELi1ELi16ELi16EEEvPcNS1_25CatArrInputTensorMetadataIT_T0_XT2_EXT3_EEENS1_16TensorSizeStrideIS8_Lj4EEEiS8_:
        .type           _ZN2at6native40_GLOBAL__N__2351210d_8_Shape_cu_49f7391c30CatArrayBatchedCopy_vectorizedINS1_10OpaqueTypeILj1EEEjLi4ELi128ELi1ELi16ELi16EEEvPcNS1_25CatArrInputTensorMetadataIT_T0_XT2_EXT3_EEENS1_16TensorSizeStrideIS8_Lj4EEEiS8_,@function
        .size           _ZN2at6native40_GLOBAL__N__2351210d_8_Shape_cu_49f7391c30CatArrayBatchedCopy_vectorizedINS1_10OpaqueTypeILj1EEEjLi4ELi128ELi1ELi16ELi16EEEvPcNS1_25CatArrInputTensorMetadataIT_T0_XT2_EXT3_EEENS1_16TensorSizeStrideIS8_Lj4EEEiS8_,(.L_x_1164 - _ZN2at6native40_GLOBAL__N__2351210d_8_Shape_cu_49f7391c30CatArrayBatchedCopy_vectorizedINS1_10OpaqueTypeILj1EEEjLi4ELi128ELi1ELi16ELi16EEEvPcNS1_25CatArrInputTensorMetadataIT_T0_XT2_EXT3_EEENS1_16TensorSizeStrideIS8_Lj4EEEiS8_)
        .other          _ZN2at6native40_GLOBAL__N__2351210d_8_Shape_cu_49f7391c30CatArrayBatchedCopy_vectorizedINS1_10OpaqueTypeILj1EEEjLi4ELi128ELi1ELi16ELi16EEEvPcNS1_25CatArrInputTensorMetadataIT_T0_XT2_EXT3_EEENS1_16TensorSizeStrideIS8_Lj4EEEiS8_,@"STO_CUDA_ENTRY STV_DEFAULT"
_ZN2at6native40_GLOBAL__N__2351210d_8_Shape_cu_49f7391c30CatArrayBatchedCopy_vectorizedINS1_10OpaqueTypeILj1EEEjLi4ELi128ELi1ELi16ELi16EEEvPcNS1_25CatArrInputTensorMetadataIT_T0_XT2_EXT3_EEENS1_16TensorSizeStrideIS8_Lj4EEEiS8_:
        /* <DEDUP_REMOVED lines=65> */
.L_x_903:
        /* <DEDUP_REMOVED lines=47> */
.L_x_904:
        /* <DEDUP_REMOVED lines=16> */
.L_x_1164:


//--------------------- .text._ZN2at6native40_GLOBAL__N__2351210d_8_Shape_cu_49f7391c19CatArrayBatchedCopyINS1_10OpaqueTypeILj1EEEjLi3ELi128ELi1EEEvPT_NS1_25CatArrInputTensorMetadataIS5_T0_XT2_EXT3_EEENS1_16TensorSizeStrideIS8_Lj4EEEiS8_ --------------------------
	.section	.text._ZN2at6native40_GLOBAL__N__2351210d_8_Shape_cu_49f7391c19CatArrayBatchedCopyINS1_10OpaqueTypeILj1EEEjLi3ELi128ELi1EEEvPT_NS1_25CatArrInputTensorMetadataIS5_T0_XT2_EXT3_EEENS1_16TensorSizeStrideIS8_Lj4EEEiS8_,"ax",@progbits
	.align	128
.text._ZN2at6native40_GLOBAL__N__2351210d_8_Shape_cu_49f7391c19CatArrayBatchedCopyINS1_10OpaqueTypeILj1EEEjLi3ELi128ELi1EEEvPT_NS1_25CatArrInputTensorMetadataIS5_T0_XT2_EXT3_EEENS1_16TensorSizeStrideIS8_Lj4EEEiS8_:
        .type           _ZN2at6native40_GLOBAL__N__2351210d_8_Shape_cu_49f7391c19CatArrayBatchedCopyINS1_10OpaqueTypeILj1EEEjLi3ELi128ELi1EEEvPT_NS1_25CatArrInputTensorMetadataIS5_T0_XT2_EXT3_EEENS1_16TensorSizeStrideIS8_Lj4EEEiS8_,@function
        .size           _ZN2at6native40_GLOBAL__N__2351210d_8_Shape_cu_49f7391c19CatArrayBatchedCopyINS1_10OpaqueTypeILj1EEEjLi3ELi128ELi1EEEvPT_NS1_25CatArrInputTensorMetadataIS5_T0_XT2_EXT3_EEENS1_16TensorSizeStrideIS8_Lj4EEEiS8_,(.L_x_1165 - _ZN2at6native40_GLOBAL__N__2351210d_8_Shape_cu_49f7391c19CatArrayBatchedCopyINS1_10OpaqueTypeILj1EEEjLi3ELi128ELi1EEEvPT_NS1_25CatArrInputTensorMetadataIS5_T0_XT2_EXT3_EEENS1_16TensorSizeStrideIS8_Lj4EEEiS8_)
        .other          _ZN2at6native40_GLOBAL__N__2351210d_8_Shape_cu_49f7391c19CatArrayBatchedCopyINS1_10OpaqueTypeILj1EEEjLi3ELi128ELi1EEEvPT_NS1_25CatArrInputTensorMetadataIS5_T0_XT2_EXT3_EEENS1_16TensorSizeStrideIS8_Lj4EEEiS8_,@"STO_CUDA_ENTRY STV_DEFAULT"
_ZN2at6native40_GLOBAL__N__2351210d_8_Shape_cu_49f7391c19CatArrayBatchedCopyINS1_10OpaqueTypeILj1EEEjLi3ELi128ELi1EEEvPT_NS1_25CatArrInputTensorMetadataIS5_T0_XT2_EXT3_EEENS1_16TensorSizeStrideIS8_Lj4EEEiS8_:
        /* <DEDUP_REMOVED lines=53> */
.L_x_907:
        /* <DEDUP_REMOVED lines=36> */
.L_x_906:
[----:B------:R-:W-:Y:S05]  /*0590*/  EXIT ;  /* 0x000000000000794d */ /* 0x000fea0003800000 */
.L_x_905:
        /* <DEDUP_REMOVED lines=28> */
[----:B0-----:R-:W-:Y:S01]  /*0760*/  MOV R2, RZ ;  /* 0x000000ff00027202 */ /* 0x001fe20000000f00 */
[----:B--2---:R-:W-:Y:S02]  /*0770*/  VIADD R8, R10, 0xffffffe ;  /* 0x0ffffffe0a087836 */ /* 0x004fe40000000000 */
[----:B------:R-:W-:Y:S02]  /*0780*/  IMAD R10, RZ, RZ, -UR10 ;  /* 0x8000000aff0a7e24 */ /* 0x000fe4000f8e02ff */
[----:B---3--:R-:W-:Y:S02]  /*0790*/  IMAD R11, R11, R3, RZ ;  /* 0x000000030b0b7224 */ /* 0x008fe400078e02ff */
[----:B------:R0:W2:Y:S02]  /*07a0*/  F2I.FTZ.U32.TRUNC.NTZ R5, R4 ;  /* 0x0000000400057305 */ /* 0x0000a4000021f000 */
[----:B------:R-:W-:-:S02]  /*07b0*/  IMAD.HI.U32 R3, R3, R11, R2 ;  /* 0x0000000b03037227 */ /* 0x000fc400078e0002 */
[----:B------:R-:W3:Y:S02]  /*07c0*/  LDC R2, c[0x0][0xcdc] ;  /* 0x00033700ff027b82 */ /* 0x000ee40000000800 */
[----:B-1----:R-:W-:Y:S02]  /*07d0*/  IMAD R6, R7, UR12, RZ ;  /* 0x0000000c07067c24 */ /* 0x002fe4000f8e02ff */
[----:B------:R1:W4:Y:S01]  /*07e0*/  F2I.FTZ.U32.TRUNC.NTZ R9, R8 ;  /* 0x0000000800097305 */ /* 0x000322000021f000 */
[----:B0-----:R-:W-:Y:S01]  /*07f0*/  HFMA2.MMA R4, -RZ, RZ, 0, 0 ;  /* 0x00000000ff047435 */ /* 0x001fe200000001ff */
[----:B------:R-:W-:Y:S01]  /*0800*/  IMAD.MOV.U32 R11, RZ, RZ, R10 ;  /* 0x000000ffff0b7224 */ /* 0x000fe200078e000a */
[----:B------:R-:W-:Y:S01]  /*0810*/  LOP3.LUT R10, RZ, UR10, RZ, 0x33, !PT ;  /* 0x0000000aff0a7c12 */ /* 0x000fe2000f8e33ff */
[----:B------:R-:W-:Y:S02]  /*0820*/  IMAD.MOV R13, RZ, RZ, -R6 ;  /* 0x000000ffff0d7224 */ /* 0x000fe400078e0a06 */
[----:B------:R-:W-:-:S02]  /*0830*/  IMAD.MOV.U32 R6, RZ, RZ, RZ ;  /* 0x000000ffff067224 */ /* 0x000fc400078e00ff */
[----:B--2---:R-:W-:Y:S01]  /*0840*/  IMAD R15, R15, R5, RZ ;  /* 0x000000050f0f7224 */ /* 0x004fe200078e02ff */
[----:B-1----:R-:W-:Y:S01]  /*0850*/  MOV R8, RZ ;  /* 0x000000ff00087202 */ /* 0x002fe20000000f00 */
[----:B------:R-:W-:Y:S01]  /*0860*/  IMAD.HI.U32 R7, R7, R13, R6 ;  /* 0x0000000d07077227 */ /* 0x000fe200078e0006 */
[----:B------:R-:W-:-:S03]  /*0870*/  LOP3.LUT R6, RZ, UR12, RZ, 0x33, !PT ;  /* 0x0000000cff067c12 */ /* 0x000fc6000f8e33ff */
[----:B------:R-:W-:-:S04]  /*0880*/  IMAD.HI.U32 R4, R5, R15, R4 ;  /* 0x0000000f05047227 */ /* 0x000fc800078e0004 */
[----:B----4-:R-:W-:-:S04]  /*0890*/  IMAD R11, R11, R9, RZ ;  /* 0x000000090b0b7224 */ /* 0x010fc800078e02ff */
[----:B------:R-:W-:Y:S01]  /*08a0*/  IMAD.HI.U32 R5, R9, R11, R8 ;  /* 0x0000000b09057227 */ /* 0x000fe200078e0008 */
[----:B------:R-:W-:Y:S02]  /*08b0*/  LOP3.LUT R8, RZ, UR8, RZ, 0x33, !PT ;  /* 0x00000008ff087c12 */ /* 0x000fe4000f8e33ff */
[----:B------:R-:W-:-:S07]  /*08c0*/  LOP3.LUT R9, RZ, UR9, RZ, 0x33, !PT ;  /* 0x00000009ff097c12 */ /* 0x000fce000f8e33ff */
.L_x_909:
        /* <DEDUP_REMOVED lines=61> */
.L_x_908:
[----:B------:R-:W-:Y:S05]  /*0ca0*/  EXIT ;  /* 0x000000000000794d */ /* 0x000fea0003800000 */
.L_x_910:
        /* <DEDUP_REMOVED lines=13> */
.L_x_1165:


//--------------------- .text._ZN2at6native40_GLOBAL__N__2351210d_8_Shape_cu_49f7391c26CatArrayBatchedCopy_contigINS1_10OpaqueTypeILj1EEEjLi3ELi128ELi1EEEvPT_NS1_25CatArrInputTensorMetadataIS5_T0_XT2_EXT3_EEENS1_16TensorSizeStrideIS8_Lj4EEEiS8_ --------------------------
	.section	.text._ZN2at6native40_GLOBAL__N__2351210d_8_Shape_cu_49f7391c26CatArrayBatchedCopy_contigINS1_10OpaqueTypeILj1EEEjLi3ELi128ELi1EEEvPT_NS1_25CatArrInputTensorMetadataIS5_T0_XT2_EXT3_EEENS1_16TensorSizeStrideIS8_Lj4EEEiS8_,"ax",@progbits
	.align	128
.text._ZN2at6native40_GLOBAL__N__2351210d_8_Shape_cu_49f7391c26CatArrayBatchedCopy_contigINS1_10OpaqueTypeILj1EEEjLi3ELi128ELi1EEEvPT_NS1_25CatArrInputTensorMetadataIS5_T0_XT2_EXT3_EEENS1_16TensorSizeStrideIS8_Lj4EEEiS8_:
        .type           _ZN2at6native40_GLOBAL__N__2351210d_8_Shape_cu_49f7391c26CatArrayBatchedCopy_contigINS1_10OpaqueTypeILj1EEEjLi3ELi128ELi1EEEvPT_NS1_25CatArrInputTensorMetadataIS5_T0_XT2_EXT3_EEENS1_16TensorSizeStrideIS8_Lj4EEEiS8_,@function
        .size           _ZN2at6native40_GLOBAL__N__2351210d_8_Shape_cu_49f7391c26CatArrayBatchedCopy_contigINS1_10OpaqueTypeILj1EEEjLi3ELi128ELi1EEEvPT_NS1_25CatArrInputTensorMetadataIS5_T0_XT2_EXT3_EEENS1_16TensorSizeStrideIS8_Lj4EEEiS8_,(.L_x_1166 - _ZN2at6native40_GLOBAL__N__2351210d_8_Shape_cu_49f7391c26CatArrayBatchedCopy_contigINS1_10OpaqueTypeILj1EEEjLi3ELi128ELi1EEEvPT_NS1_25CatArrInputTensorMetadataIS5_T0_XT2_EXT3_EEENS1_16TensorSizeStrideIS8_Lj4EEEiS8_)
        .other          _ZN2at6native40_GLOBAL__N__2351210d_8_Shape_cu_49f7391c26CatArrayBatchedCopy_contigINS1_10OpaqueTypeILj1EEEjLi3ELi128ELi1EEEvPT_NS1_25CatArrInputTensorMetadataIS5_T0_XT2_EXT3_EEENS1_16TensorSizeStrideIS8_Lj4EEEiS8_,@"STO_CUDA_ENTRY STV_DEFAULT"
_ZN2at6native40_GLOBAL__N__2351210d_8_Shape_cu_49f7391c26CatArrayBatchedCopy_contigINS1_10OpaqueTypeILj1EEEjLi3ELi128ELi1EEEvPT_NS1_25CatArrInputTensorMetadataIS5_T0_XT2_EXT3_EEENS1_16TensorSizeStrideIS8_Lj4EEEiS8_:
        /* <DEDUP_REMOVED lines=49> */
.L_x_912:
        /* <DEDUP_REMOVED lines=36> */
.L_x_911:
[----:B------:R-:W-:Y:S05]  /*0550*/  EXIT ;  /* 0x000000000000794d */ /* 0x000fea0003800000 */
.L_x_913:
        /* <DEDUP_REMOVED lines=10> */
.L_x_1166:


//--------------------- .text._ZN2at6native40_GLOBAL__N__2351210d_8_Shape_cu_49f7391c35CatArrayBatchedCopy_alignedK_contigINS1_10OpaqueTypeILj1EEEjLi3ELi128ELi1ELi8EEEvPT_NS1_25CatArrInputTensorMetadataIS5_T0_XT2_EXT3_EEENS1_16TensorSizeStrideIS8_Lj4EEEiS8_ --------------------------
	.section	.text._ZN2at6native40_GLOBAL__N__2351210d_8_Shape_cu_49f7391c35CatArrayBatchedCopy_alignedK_contigINS1_10OpaqueTypeILj1EEEjLi3ELi128ELi1ELi8EEEvPT_NS1_25CatArrInputTensorMetadataIS5_T0_XT2_EXT3_EEENS1_16TensorSizeStrideIS8_Lj4EEEiS8_,"ax",@progbits
	.align	128
.text._ZN2at6native40_GLOBAL__N__2351210d_8_Shape_cu_49f7391c35CatArrayBatchedCopy_alignedK_contigINS1_10OpaqueTypeILj1EEEjLi3ELi128ELi1ELi8EEEvPT_NS1_25CatArrInputTensorMetadataIS5_T0_XT2_EXT3_EEENS1_16TensorSizeStrideIS8_Lj4EEEiS8_:
        .type           _ZN2at6native40_GLOBAL__N__2351210d_8_Shape_cu_49f7391c35CatArrayBatchedCopy_alignedK_contigINS1_10OpaqueTypeILj1EEEjLi3ELi128ELi1ELi8EEEvPT_NS1_25CatArrInputTensorMetadataIS5_T0_XT2_EXT3_EEENS1_16TensorSizeStrideIS8_Lj4EEEiS8_,@function
        .size           _ZN2at6native40_GLOBAL__N__2351210d_8_Shape_cu_49f7391c35CatArrayBatchedCopy_alignedK_contigINS1_10OpaqueTypeILj1EEEjLi3ELi128ELi1ELi8EEEvPT_NS1_25CatArrInputTensorMetadataIS5_T0_XT2_EXT3_EEENS1_16TensorSizeStrideIS8_Lj4EEEiS8_,(.L_x_1167 - _ZN2at6native40_GLOBAL__N__2351210d_8_Shape_cu_49f7391c35CatArrayBatchedCopy_alignedK_contigINS1_10OpaqueTypeILj1EEEjLi3ELi128ELi1ELi8EEEvPT_NS1_25CatArrInputTensorMetadataIS5_T0_XT2_EXT3_EEENS1_16TensorSizeStrideIS8_Lj4EEEiS8_)
        .other          _ZN2at6native40_GLOBAL__N__2351210d_8_Shape_cu_49f7391c35CatArrayBatchedCopy_alignedK_contigINS1_10OpaqueTypeILj1EEEjLi3ELi128ELi1ELi8EEEvPT_NS1_25CatArrInputTensorMetadataIS5_T0_XT2_EXT3_EEENS1_16TensorSizeStrideIS8_Lj4EEEiS8_,@"STO_CUDA_ENTRY STV_DEFAULT"
_ZN2at6native40_GLOBAL__N__2351210d_8_Shape_cu_49f7391c35CatArrayBatchedCopy_alignedK_contigINS1_10OpaqueTypeILj1EEEjLi3ELi128ELi1ELi8EEEvPT_NS1_25CatArrInputTensorMetadataIS5_T0_XT2_EXT3_EEENS1_16TensorSizeStrideIS8_Lj4EEEiS8_:
        /* <DEDUP_REMOVED lines=34> */
.L_x_916:
        /* <DEDUP_REMOVED lines=277> */
.L_x_915:
[----:B------:R-:W-:Y:S05]  /*1370*/  BSYNC B0 ;  /* 0x0000000000007941 */ /* 0x000fea0003800000 */
.L_x_914:
        /* <DEDUP_REMOVED lines=39> */
.L_x_919:
        /* <DEDUP_REMOVED lines=36> */
.L_x_918:
[----:B------:R-:W-:Y:S05]  /*1830*/  BSYNC B0 ;  /* 0x0000000000007941 */ /* 0x000fea0003800000 */
.L_x_917:
        /* <DEDUP_REMOVED lines=34> */
.L_x_920:
        /* <DEDUP_REMOVED lines=135> */
.L_x_921:
        /* <DEDUP_REMOVED lines=11> */
.L_x_1167:


//--------------------- .text._ZN2at6native40_GLOBAL__N__2351210d_8_Shape_cu_49f7391c35CatArrayBatchedCopy_alignedK_contigINS1_10OpaqueTypeILj1EEEjLi3ELi128ELi1ELi16EEEvPT_NS1_25CatArrInputTensorMetadataIS5_T0_XT2_EXT3_EEENS1_16TensorSizeStrideIS8_Lj4EEEiS8_ --------------------------
	.section	.text._ZN2at6native40_GLOBAL__N__2351210d_8_Shape_cu_49f7391c35CatArrayBatchedCopy_alignedK_contigINS1_10OpaqueTypeILj1EEEjLi3ELi128ELi1ELi16EEEvPT_NS1_25CatArrInputTensorMetadataIS5_T0_XT2_EXT3_EEENS1_16TensorSizeStrideIS8_Lj4EEEiS8_,"ax",@progbits
	.align	128
.text._ZN2at6native40_GLOBAL__N__2351210d_8_Shape_cu_49f7391c35CatArrayBatchedCopy_alignedK_contigINS1_10OpaqueTypeILj1EEEjLi3ELi128ELi1ELi16EEEvPT_NS1_25CatArrInputTensorMetadataIS5_T0_XT2_EXT3_EEENS1_16TensorSizeStrideIS8_Lj4EEEiS8_:
        .type           _ZN2at6native40_GLOBAL__N__2351210d_8_Shape_cu_49f7391c35CatArrayBatchedCopy_alignedK_contigINS1_10OpaqueTypeILj1EEEjLi3ELi128ELi1ELi16EEEvPT_NS1_25CatArrInputTensorMetadataIS5_T0_XT2_EXT3_EEENS1_16TensorSizeStrideIS8_Lj4EEEiS8_,@function
        .size           _ZN2at6native40_GLOBAL__N__2351210d_8_Shape_cu_49f7391c35CatArrayBatchedCopy_alignedK_contigINS1_10OpaqueTypeILj1EEEjLi3ELi128ELi1ELi16EEEvPT_NS1_25CatArrInputTensorMetadataIS5_T0_XT2_EXT3_EEENS1_16TensorSizeStrideIS8_Lj4EEEiS8_,(.L_x_1168 - _ZN2at6native40_GLOBAL__N__2351210d_8_Shape_cu_49f7391c35CatArrayBatchedCopy_alignedK_contigINS1_10OpaqueTypeILj1EEEjLi3ELi128ELi1ELi16EEEvPT_NS1_25CatArrInputTensorMetadataIS5_T0_XT2_EXT3_EEENS1_16TensorSizeStrideIS8_Lj4EEEiS8_)
        .other          _ZN2at6native40_GLOBAL__N__2351210d_8_Shape_cu_49f7391c35CatArrayBatchedCopy_alignedK_contigINS1_10OpaqueTypeILj1EEEjLi3ELi128ELi1ELi16EEEvPT_NS1_25CatArrInputTensorMetadataIS5_T0_XT2_EXT3_EEENS1_16TensorSizeStrideIS8_Lj4EEEiS8_,@"STO_CUDA_ENTRY STV_DEFAULT"
_ZN2at6native40_GLOBAL__N__2351210d_8_Shape_cu_49f7391c35CatArrayBatchedCopy_alignedK_contigINS1_10OpaqueTypeILj1EEEjLi3ELi128ELi1ELi16EEEvPT_NS1_25CatArrInputTensorMetadataIS5_T0_XT2_EXT3_EEENS1_16TensorSizeStrideIS8_Lj4EEEiS8_:
        /* <DEDUP_REMOVED lines=34> */
.L_x_924:
        /* <DEDUP_REMOVED lines=528> */
.L_x_923:
[----:B------:R-:W-:Y:S05]  /*2320*/  BSYNC B0 ;  /* 0x0000000000007941 */ /* 0x000fea0003800000 */
.L_x_922:
        /* <DEDUP_REMOVED lines=39> */
.L_x_927:
        /* <DEDUP_REMOVED lines=36> */
.L_x_926:
[----:B------:R-:W-:Y:S05]  /*27e0*/  BSYNC B0 ;  /* 0x0000000000007941 */ /* 0x000fea0003800000 */
.L_x_925:
        /* <DEDUP_REMOVED lines=34> */
.L_x_928:
        /* <DEDUP_REMOVED lines=135> */
.L_x_929:
        /* <DEDUP_REMOVED lines=16> */
.L_x_1168:


//--------------------- .text._ZN2at6native40_GLOBAL__N__2351210d_8_Shape_cu_49f7391c30CatArrayBatchedCopy_vectorizedINS1_10OpaqueTypeILj1EEEjLi3ELi128ELi1ELi16ELi16EEEvPcNS1_25CatArrInputTensorMetadataIT_T0_XT2_EXT3_EEENS1_16TensorSizeStrideIS8_Lj4EEEiS8_ --------------------------
	.section	.text._ZN2at6native40_GLOBAL__N__2351210d_8_Shape_cu_49f7391c30CatArrayBatchedCopy_vectorizedINS1_10OpaqueTypeILj1EEEjLi3ELi128ELi1ELi16ELi16EEEvPcNS1_25CatArrInputTensorMetadataIT_T0_XT2_EXT3_EEENS1_16TensorSizeStrideIS8_Lj4EEEiS8_,"ax",@progbits
	.align	128
.text._ZN2at6native40_GLOBAL__N__2351210d_8_Shape_cu_49f7391c30CatArrayBatchedCopy_vectorizedINS1_10OpaqueTypeILj1EEEjLi3ELi128ELi1ELi16ELi16EEEvPcNS1_25CatArrInputTensorMetadataIT_T0_XT2_EXT3_EEENS1_16TensorSizeStrideIS8_Lj4EEEiS8_:
        .type           _ZN2at6native40_GLOBAL__N__2351210d_8_Shape_cu_49f7391c30CatArrayBatchedCopy_vectorizedINS1_10OpaqueTypeILj1EEEjLi3ELi128ELi1ELi16ELi16EEEvPcNS1_25CatArrInputTensorMetadataIT_T0_XT2_EXT3_EEENS1_16TensorSizeStrideIS8_Lj4EEEiS8_,@function
        .size           _ZN2at6native40_GLOBAL__N__2351210d_8_Shape_cu_49f7391c30CatArrayBatchedCopy_vectorizedINS1_10OpaqueTypeILj1EEEjLi3ELi128ELi1ELi16ELi16EEEvPcNS1_25CatArrInputTensorMetadataIT_T0_XT2_EXT3_EEENS1_16TensorSizeStrideIS8_Lj4EEEiS8_,(.L_x_1169 - _ZN2at6native40_GLOBAL__N__2351210d_8_Shape_cu_49f7391c30CatArrayBatchedCopy_vectorizedINS1_10OpaqueTypeILj1EEEjLi3ELi128ELi1ELi16ELi16EEEvPcNS1_25CatArrInputTensorMetadataIT_T0_XT2_EXT3_EEENS1_16TensorSizeStrideIS8_Lj4EEEiS8_)
        .other          _ZN2at6native40_GLOBAL__N__2351210d_8_Shape_cu_49f7391c30CatArrayBatchedCopy_vectorizedINS1_10OpaqueTypeILj1EEEjLi3ELi128ELi1ELi16ELi16EEEvPcNS1_25CatArrInputTensorMetadataIT_T0_XT2_EXT3_EEENS1_16TensorSizeStrideIS8_Lj4EEEiS8_,@"STO_CUDA_ENTRY STV_DEFAULT"
_ZN2at6native40_GLOBAL__N__2351210d_8_Shape_cu_49f7391c30CatArrayBatchedCopy_vectorizedINS1_10OpaqueTypeILj1EEEjLi3ELi128ELi1ELi16ELi16EEEvPcNS1_25CatArrInputTensorMetadataIT_T0_XT2_EXT3_EEENS1_16TensorSizeStrideIS8_Lj4EEEiS8_:
        /* <DEDUP_REMOVED lines=53> */
.L_x_930:
        /* <DEDUP_REMOVED lines=35> */
.L_x_931:
        /* <DEDUP_REMOVED lines=16> */
.L_x_1169:


//--------------------- .text._ZN2at6native40_GLOBAL__N__2351210d_8_Shape_cu_49f7391c19CatArrayBatchedCopyINS1_10OpaqueTypeILj1EEEjLi2ELi128ELi1EEEvPT_NS1_25CatArrInputTensorMetadataIS5_T0_XT2_EXT3_EEENS1_16TensorSizeStrideIS8_Lj4EEEiS8_ --------------------------
	.section	.text._ZN2at6native40_GLOBAL__N__2351210d_8_Shape_cu_49f7391c19CatArrayBatchedCopyINS1_10OpaqueTypeILj1EEEjLi2ELi128ELi1EEEvPT_NS1_25CatArrInputTensorMetadataIS5_T0_XT2_EXT3_EEENS1_16TensorSizeStrideIS8_Lj4EEEiS8_,"ax",@progbits
	.align	128
.text._ZN2at6native40_GLOBAL__N__2351210d_8_Shape_cu_49f7391c19CatArrayBatchedCopyINS1_10OpaqueTypeILj1EEEjLi2ELi128ELi1EEEvPT_NS1_25CatArrInputTensorMetadataIS5_T0_XT2_EXT3_EEENS1_16TensorSizeStrideIS8_Lj4EEEiS8_:
        .type           _ZN2at6native40_GLOBAL__N__2351210d_8_Shape_cu_49f7391c19CatArrayBatchedCopyINS1_10OpaqueTypeILj1EEEjLi2ELi128ELi1EEEvPT_NS1_25CatArrInputTensorMetadataIS5_T0_XT2_EXT3_EEENS1_16TensorSizeStrideIS8_Lj4EEEiS8_,@function
        .size           _ZN2at6native40_GLOBAL__N__2351210d_8_Shape_cu_49f7391c19CatArrayBatchedCopyINS1_10OpaqueTypeILj1EEEjLi2ELi128ELi1EEEvPT_NS1_25CatArrInputTensorMetadataIS5_T0_XT2_EXT3_EEENS1_16TensorSizeStrideIS8_Lj4EEEiS8_,(.L_x_1170 - _ZN2at6native40_GLOBAL__N__2351210d_8_Shape_cu_49f7391c19CatArrayBatchedCopyINS1_10OpaqueTypeILj1EEEjLi2ELi128ELi1EEEvPT_NS1_25CatArrInputTensorMetadataIS5_T0_XT2_EXT3_EEENS1_16TensorSizeStrideIS8_Lj4EEEiS8_)
        .other          _ZN2at6native40_GLOBAL__N__2351210d_8_Shape_cu_49f7391c19CatArrayBatchedCopyINS1_10OpaqueTypeILj1EEEjLi2ELi128ELi1EEEvPT_NS1_25CatArrInputTensorMetadataIS5_T0_XT2_EXT3_EEENS1_16TensorSizeStrideIS8_Lj4EEEiS8_,@"STO_CUDA_ENTRY STV_DEFAULT"
_ZN2at6native40_GLOBAL__N__2351210d_8_Shape_cu_49f7391c19CatArrayBatchedCopyINS1_10OpaqueTypeILj1EEEjLi2ELi128ELi1EEEvPT_NS1_25CatArrInputTensorMetadataIS5_T0_XT2_EXT3_EEENS1_16TensorSizeStrideIS8_Lj4EEEiS8_:
        /* <DEDUP_REMOVED lines=19> */
[----:B------:R-:W-:Y:S02]  /*0130*/  UIMAD UR7, UR7, UR6, URZ ;  /* 0x00000006070772a4 */ /* 0x000fe4000f8e023f */
        /* <DEDUP_REMOVED lines=18> */
.L_x_933:
        /* <DEDUP_REMOVED lines=24> */
.L_x_932:
        /* <DEDUP_REMOVED lines=18> */
[----:B--2---:R-:W-:Y:S01]  /*0500*/  MOV R6, RZ ;  /* 0x000000ff00067202 */ /* 0x004fe20000000f00 */
[----:B---3--:R-:W-:-:S05]  /*0510*/  IMAD R4, R7, UR11, RZ ;  /* 0x0000000b07047c24 */ /* 0x008fca000f8e02ff */
[----:B------:R-:W-:Y:S01]  /*0520*/  IADD3 R9, -R4, RZ, RZ ;  /* 0x000000ff04097210 */ /* 0x000fe20007ffe1ff */
[----:B------:R-:W-:-:S04]  /*0530*/  IMAD.MOV.U32 R4, RZ, RZ, RZ ;  /* 0x000000ffff047224 */ /* 0x000fc800078e00ff */
[----:B------:R-:W-:Y:S01]  /*0540*/  IMAD.HI.U32 R7, R7, R9, R6 ;  /* 0x0000000907077227 */ /* 0x000fe200078e0006 */
[----:B------:R-:W-:Y:S02]  /*0550*/  LOP3.LUT R6, RZ, UR8, RZ, 0x33, !PT ;  /* 0x00000008ff067c12 */ /* 0x000fe4000f8e33ff */
[----:B------:R-:W-:Y:S01]  /*0560*/  LOP3.LUT R9, RZ, UR11, RZ, 0x33, !PT ;  /* 0x0000000bff097c12 */ /* 0x000fe2000f8e33ff */
[----:B-1----:R-:W-:-:S07]  /*0570*/  IMAD.HI.U32 R3, R5, R3, R4 ;  /* 0x0000000305037227 */ /* 0x002fce00078e0004 */
.L_x_935:
        /* <DEDUP_REMOVED lines=37> */
.L_x_934:
[----:B------:R-:W-:Y:S05]  /*07d0*/  EXIT ;  /* 0x000000000000794d */ /* 0x000fea0003800000 */
.L_x_936:
        /* <DEDUP_REMOVED lines=10> */
.L_x_1170:


//--------------------- .text._ZN2at6native40_GLOBAL__N__2351210d_8_Shape_cu_49f7391c26CatArrayBatchedCopy_contigINS1_10OpaqueTypeILj1EEEjLi2ELi128ELi1EEEvPT_NS1_25CatArrInputTensorMetadataIS5_T0_XT2_EXT3_EEENS1_16TensorSizeStrideIS8_Lj4EEEiS8_ --------------------------
	.section	.text._ZN2at6native40_GLOBAL__N__2351210d_8_Shape_cu_49f7391c26CatArrayBatchedCopy_contigINS1_10OpaqueTypeILj1EEEjLi2ELi128ELi1EEEvPT_NS1_25CatArrInputTensorMetadataIS5_T0_XT2_EXT3_EEENS1_16TensorSizeStrideIS8_Lj4EEEiS8_,"ax",@progbits
	.align	128
.text._ZN2at6native40_GLOBAL__N__2351210d_8_Shape_cu_49f7391c26CatArrayBatchedCopy_contigINS1_10OpaqueTypeILj1EEEjLi2ELi128ELi1EEEvPT_NS1_25CatArrInputTensorMetadataIS5_T0_XT2_EXT3_EEENS1_16TensorSizeStrideIS8_Lj4EEEiS8_:
        .type           _ZN2at6native40_GLOBAL__N__2351210d_8_Shape_cu_49f7391c26CatArrayBatchedCopy_contigINS1_10OpaqueTypeILj1EEEjLi2ELi128ELi1EEEvPT_NS1_25CatArrInputTensorMetadataIS5_T0_XT2_EXT3_EEENS1_16TensorSizeStrideIS8_Lj4EEEiS8_,@function
        .size           _ZN2at6native40_GLOBAL__N__2351210d_8_Shape_cu_49f7391c26CatArrayBatchedCopy_contigINS1_10OpaqueTypeILj1EEEjLi2ELi128ELi1EEEvPT_NS1_25CatArrInputTensorMetadataIS5_T0_XT2_EXT3_EEENS1_16TensorSizeStrideIS8_Lj4EEEiS8_,(.L_x_1171 - _ZN2at6native40_GLOBAL__N__2351210d_8_Shape_cu_49f7391c26CatArrayBatchedCopy_contigINS1_10OpaqueTypeILj1EEEjLi2ELi128ELi1EEEvPT_NS1_25CatArrInputTensorMetadataIS5_T0_XT2_EXT3_EEENS1_16TensorSizeStrideIS8_Lj4EEEiS8_)
        .other          _ZN2at6native40_GLOBAL__N__2351210d_8_Shape_cu_49f7391c26CatArrayBatchedCopy_contigINS1_10OpaqueTypeILj1EEEjLi2ELi128ELi1EEEvPT_NS1_25CatArrInputTensorMetadataIS5_T0_XT2_EXT3_EEENS1_16TensorSizeStrideIS8_Lj4EEEiS8_,@"STO_CUDA_ENTRY STV_DEFAULT"
_ZN2at6native40_GLOBAL__N__2351210d_8_Shape_cu_49f7391c26CatArrayBatchedCopy_contigINS1_10OpaqueTypeILj1EEEjLi2ELi128ELi1EEEvPT_NS1_25CatArrInputTensorMetadataIS5_T0_XT2_EXT3_EEENS1_16TensorSizeStrideIS8_Lj4EEEiS8_:
        /* <DEDUP_REMOVED lines=34> */
.L_x_937:
        /* <DEDUP_REMOVED lines=23> */
.L_x_938:
        /* <DEDUP_REMOVED lines=15> */
.L_x_1171:


//--------------------- .text._ZN2at6native40_GLOBAL__N__2351210d_8_Shape_cu_49f7391c35CatArrayBatchedCopy_alignedK_contigINS1_10OpaqueTypeILj1EEEjLi2ELi128ELi1ELi8EEEvPT_NS1_25CatArrInputTensorMetadataIS5_T0_XT2_EXT3_EEENS1_16TensorSizeStrideIS8_Lj4EEEiS8_ --------------------------
	.section	.text._ZN2at6native40_GLOBAL__N__2351210d_8_Shape_cu_49f7391c35CatArrayBatchedCopy_alignedK_contigINS1_10OpaqueTypeILj1EEEjLi2ELi128ELi1ELi8EEEvPT_NS1_25CatArrInputTensorMetadataIS5_T0_XT2_EXT3_EEENS1_16TensorSizeStrideIS8_Lj4EEEiS8_,"ax",@progbits
	.align	128
.text._ZN2at6native40_GLOBAL__N__2351210d_8_Shape_cu_49f7391c35CatArrayBatchedCopy_alignedK_contigINS1_10OpaqueTypeILj1EEEjLi2ELi128ELi1ELi8EEEvPT_NS1_25CatArrInputTensorMetadataIS5_T0_XT2_EXT3_EEENS1_16TensorSizeStrideIS8_Lj4EEEiS8_:
        .type           _ZN2at6native40_GLOBAL__N__2351210d_8_Shape_cu_49f7391c35CatArrayBatchedCopy_alignedK_contigINS1_10OpaqueTypeILj1EEEjLi2ELi128ELi1ELi8EEEvPT_NS1_25CatArrInputTensorMetadataIS5_T0_XT2_EXT3_EEENS1_16TensorSizeStrideIS8_Lj4EEEiS8_,@function
        .size           _ZN2at6native40_GLOBAL__N__2351210d_8_Shape_cu_49f7391c35CatArrayBatchedCopy_alignedK_contigINS1_10OpaqueTypeILj1EEEjLi2ELi128ELi1ELi8EEEvPT_NS1_25CatArrInputTensorMetadataIS5_T0_XT2_EXT3_EEENS1_16TensorSizeStrideIS8_Lj4EEEiS8_,(.L_x_1172 - _ZN2at6native40_GLOBAL__N__2351210d_8_Shape_cu_49f7391c35CatArrayBatchedCopy_alignedK_contigINS1_10OpaqueTypeILj1EEEjLi2ELi128ELi1ELi8EEEvPT_NS1_25CatArrInputTensorMetadataIS5_T0_XT2_EXT3_EEENS1_16TensorSizeStrideIS8_Lj4EEEiS8_)
        .other          _ZN2at6native40_GLOBAL__N__2351210d_8_Shape_cu_49f7391c35CatArrayBatchedCopy_alignedK_contigINS1_10OpaqueTypeILj1EEEjLi2ELi128ELi1ELi8EEEvPT_NS1_25CatArrInputTensorMetadataIS5_T0_XT2_EXT3_EEENS1_16TensorSizeStrideIS8_Lj4EEEiS8_,@"STO_CUDA_ENTRY STV_DEFAULT"
_ZN2at6native40_GLOBAL__N__2351210d_8_Shape_cu_49f7391c35CatArrayBatchedCopy_alignedK_contigINS1_10OpaqueTypeILj1EEEjLi2ELi128ELi1ELi8EEEvPT_NS1_25CatArrInputTensorMetadataIS5_T0_XT2_EXT3_EEENS1_16TensorSizeStrideIS8_Lj4EEEiS8_:
        /* <DEDUP_REMOVED lines=30> */
.L_x_941:
        /* <DEDUP_REMOVED lines=170> */
.L_x_940:
[----:B------:R-:W-:Y:S05]  /*0c80*/  BSYNC B0 ;  /* 0x0000000000007941 */ /* 0x000fea0003800000 */
.L_x_939:
        /* <DEDUP_REMOVED lines=25> */
.L_x_944:
        /* <DEDUP_REMOVED lines=24> */
.L_x_943:
[----:B------:R-:W-:Y:S05]  /*0fa0*/  BSYNC B0 ;  /* 0x0000000000007941 */ /* 0x000fea0003800000 */
.L_x_942:
        /* <DEDUP_REMOVED lines=20> */
.L_x_945:
        /* <DEDUP_REMOVED lines=87> */
.L_x_946:
        /* <DEDUP_REMOVED lines=10> */
.L_x_1172:


//--------------------- .text._ZN2at6native40_GLOBAL__N__2351210d_8_Shape_cu_49f7391c35CatArrayBatchedCopy_alignedK_contigINS1_10OpaqueTypeILj1EEEjLi2ELi128ELi1ELi16EEEvPT_NS1_25CatArrInputTensorMetadataIS5_T0_XT2_EXT3_EEENS1_16TensorSizeStrideIS8_Lj4EEEiS8_ --------------------------
	.section	.text._ZN2at6native40_GLOBAL__N__2351210d_8_Shape_cu_49f7391c35CatArrayBatchedCopy_alignedK_contigINS1_10OpaqueTypeILj1EEEjLi2ELi128ELi1ELi16EEEvPT_NS1_25CatArrInputTensorMetadataIS5_T0_XT2_EXT3_EEENS1_16TensorSizeStrideIS8_Lj4EEEiS8_,"ax",@progbits
	.align	128
.text._ZN2at6native40_GLOBAL__N__2351210d_8_Shape_cu_49f7391c35CatArrayBatchedCopy_alignedK_contigINS1_10OpaqueTypeILj1EEEjLi2ELi128ELi1ELi16EEEvPT_NS1_25CatArrInputTensorMetadataIS5_T0_XT2_EXT3_EEENS1_16TensorSizeStrideIS8_Lj4EEEiS8_:
        .type           _ZN2at6native40_GLOBAL__N__2351210d_8_Shape_cu_49f7391c35CatArrayBatchedCopy_alignedK_contigINS1_10OpaqueTypeILj1EEEjLi2ELi128ELi1ELi16EEEvPT_NS1_25CatArrInputTensorMetadataIS5_T0_XT2_EXT3_EEENS1_16TensorSizeStrideIS8_Lj4EEEiS8_,@function
        .size           _ZN2at6native40_GLOBAL__N__2351210d_8_Shape_cu_49f7391c35CatArrayBatchedCopy_alignedK_contigINS1_10OpaqueTypeILj1EEEjLi2ELi128ELi1ELi16EEEvPT_NS1_25CatArrInputTensorMetadataIS5_T0_XT2_EXT3_EEENS1_16TensorSizeStrideIS8_Lj4EEEiS8_,(.L_x_1173 - _ZN2at6native40_GLOBAL__N__2351210d_8_Shape_cu_49f7391c35CatArrayBatchedCopy_alignedK_contigINS1_10OpaqueTypeILj1EEEjLi2ELi128ELi1ELi16EEEvPT_NS1_25CatArrInputTensorMetadataIS5_T0_XT2_EXT3_EEENS1_16TensorSizeStrideIS8_Lj4EEEiS8_)
        .other          _ZN2at6native40_GLOBAL__N__2351210d_8_Shape_cu_49f7391c35CatArrayBatchedCopy_alignedK_contigINS1_10OpaqueTypeILj1EEEjLi2ELi128ELi1ELi16EEEvPT_NS1_25CatArrInputTensorMetadataIS5_T0_XT2_EXT3_EEENS1_16TensorSizeStrideIS8_Lj4EEEiS8_,@"STO_CUDA_ENTRY STV_DEFAULT"
_ZN2at6native40_GLOBAL__N__2351210d_8_Shape_cu_49f7391c35CatArrayBatchedCopy_alignedK_contigINS1_10OpaqueTypeILj1EEEjLi2ELi128ELi1ELi16EEEvPT_NS1_25CatArrInputTensorMetadataIS5_T0_XT2_EXT3_EEENS1_16TensorSizeStrideIS8_Lj4EEEiS8_:
        /* <DEDUP_REMOVED lines=30> */
.L_x_949:
        /* <DEDUP_REMOVED lines=325> */
.L_x_948:
[----:B------:R-:W-:Y:S05]  /*1630*/  BSYNC B0 ;  /* 0x0000000000007941 */ /* 0x000fea0003800000 */
.L_x_947:
        /* <DEDUP_REMOVED lines=26> */
.L_x_952:
        /* <DEDUP_REMOVED lines=24> */
.L_x_951:
[----:B------:R-:W-:Y:S05]  /*1960*/  BSYNC B0 ;  /* 0x0000000000007941 */ /* 0x000fea0003800000 */
.L_x_950:
        /* <DEDUP_REMOVED lines=20> */
.L_x_953:
        /* <DEDUP_REMOVED lines=87> */
.L_x_954:
        /* <DEDUP_REMOVED lines=14> */
.L_x_1173:


//--------------------- .text._ZN2at6native40_GLOBAL__N__2351210d_8_Shape_cu_49f7391c30CatArrayBatchedCopy_vectorizedINS1_10OpaqueTypeILj1EEEjLi2ELi128ELi1ELi16ELi16EEEvPcNS1_25CatArrInputTensorMetadataIT_T0_XT2_EXT3_EEENS1_16TensorSizeStrideIS8_Lj4EEEiS8_ --------------------------
	.section	.text._ZN2at6native40_GLOBAL__N__2351210d_8_Shape_cu_49f7391c30CatArrayBatchedCopy_vectorizedINS1_10OpaqueTypeILj1EEEjLi2ELi128ELi1ELi16ELi16EEEvPcNS1_25CatArrInputTensorMetadataIT_T0_XT2_EXT3_EEENS1_16TensorSizeStrideIS8_Lj4EEEiS8_,"ax",@progbits
	.align	128
.text._ZN2at6native40_GLOBAL__N__2351210d_8_Shape_cu_49f7391c30CatArrayBatchedCopy_vectorizedINS1_10OpaqueTypeILj1EEEjLi2ELi128ELi1ELi16ELi16EEEvPcNS1_25CatArrInputTensorMetadataIT_T0_XT2_EXT3_EEENS1_16TensorSizeStrideIS8_Lj4EEEiS8_:
        .type           _ZN2at6native40_GLOBAL__N__2351210d_8_Shape_cu_49f7391c30CatArrayBatchedCopy_vectorizedINS1_10OpaqueTypeILj1EEEjLi2ELi128ELi1ELi16ELi16EEEvPcNS1_25CatArrInputTensorMetadataIT_T0_XT2_EXT3_EEENS1_16TensorSizeStrideIS8_Lj4EEEiS8_,@function
        .size           _ZN2at6native40_GLOBAL__N__2351210d_8_Shape_cu_49f7391c30CatArrayBatchedCopy_vectorizedINS1_10OpaqueTypeILj1EEEjLi2ELi128ELi1ELi16ELi16EEEvPcNS1_25CatArrInputTensorMetadataIT_T0_XT2_EXT3_EEENS1_16TensorSizeStrideIS8_Lj4EEEiS8_,(.L_x_1174 - _ZN2at6native40_GLOBAL__N__2351210d_8_Shape_cu_49f7391c30CatArrayBatchedCopy_vectorizedINS1_10OpaqueTypeILj1EEEjLi2ELi128ELi1ELi16ELi16EEEvPcNS1_25CatArrInputTensorMetadataIT_T0_XT2_EXT3_EEENS1_16TensorSizeStrideIS8_Lj4EEEiS8_)
        .other          _ZN2at6native40_GLOBAL__N__2351210d_8_Shape_cu_49f7391c30CatArrayBatchedCopy_vectorizedINS1_10OpaqueTypeILj1EEEjLi2ELi128ELi1ELi16ELi16EEEvPcNS1_25CatArrInputTensorMetadataIT_T0_XT2_EXT3_EEENS1_16TensorSizeStrideIS8_Lj4EEEiS8_,@"STO_CUDA_ENTRY STV_DEFAULT"
_ZN2at6native40_GLOBAL__N__2351210d_8_Shape_cu_49f7391c30CatArrayBatchedCopy_vectorizedINS1_10OpaqueTypeILj1EEEjLi2ELi128ELi1ELi16ELi16EEEvPcNS1_25CatArrInputTensorMetadataIT_T0_XT2_EXT3_EEENS1_16TensorSizeStrideIS8_Lj4EEEiS8_:
        /* <DEDUP_REMOVED lines=40> */
.L_x_955:
        /* <DEDUP_REMOVED lines=23> */
.L_x_956:
        /* <DEDUP_REMOVED lines=9> */
.L_x_1174:


//--------------------- .text._ZN2at6native40_GLOBAL__N__2351210d_8_Shape_cu_49f7391c19CatArrayBatchedCopyINS1_10OpaqueTypeILj1EEEjLi1ELi128ELi1EEEvPT_NS1_25CatArrInputTensorMetadataIS5_T0_XT2_EXT3_EEENS1_16TensorSizeStrideIS8_Lj4EEEiS8_ --------------------------
	.section	.text._ZN2at6native40_GLOBAL__N__2351210d_8_Shape_cu_49f7391c19CatArrayBatchedCopyINS1_10OpaqueTypeILj1EEEjLi1ELi128ELi1EEEvPT_NS1_25CatArrInputTensorMetadataIS5_T0_XT2_EXT3_EEENS1_16TensorSizeStrideIS8_Lj4EEEiS8_,"ax",@progbits
	.align	128
.text._ZN2at6native40_GLOBAL__N__2351210d_8_Shape_cu_49f7391c19CatArrayBatchedCopyINS1_10OpaqueTypeILj1EEEjLi1ELi128ELi1EEEvPT_NS1_25CatArrInputTensorMetadataIS5_T0_XT2_EXT3_EEENS1_16TensorSizeStrideIS8_Lj4EEEiS8_:
        .type           _ZN2at6native40_GLOBAL__N__2351210d_8_Shape_cu_49f7391c19CatArrayBatchedCopyINS1_10OpaqueTypeILj1EEEjLi1ELi128ELi1EEEvPT_NS1_25CatArrInputTensorMetadataIS5_T0_XT2_EXT3_EEENS1_16TensorSizeStrideIS8_Lj4EEEiS8_,@function
        .size           _ZN2at6native40_GLOBAL__N__2351210d_8_Shape_cu_49f7391c19CatArrayBatchedCopyINS1_10OpaqueTypeILj1EEEjLi1ELi128ELi1EEEvPT_NS1_25CatArrInputTensorMetadataIS5_T0_XT2_EXT3_EEENS1_16TensorSizeStrideIS8_Lj4EEEiS8_,(.L_x_1175 - _ZN2at6native40_GLOBAL__N__2351210d_8_Shape_cu_49f7391c19CatArrayBatchedCopyINS1_10OpaqueTypeILj1EEEjLi1ELi128ELi1EEEvPT_NS1_25CatArrInputTensorMetadataIS5_T0_XT2_EXT3_EEENS1_16TensorSizeStrideIS8_Lj4EEEiS8_)
        .other          _ZN2at6native40_GLOBAL__N__2351210d_8_Shape_cu_49f7391c19CatArrayBatchedCopyINS1_10OpaqueTypeILj1EEEjLi1ELi128ELi1EEEvPT_NS1_25CatArrInputTensorMetadataIS5_T0_XT2_EXT3_EEENS1_16TensorSizeStrideIS8_Lj4EEEiS8_,@"STO_CUDA_ENTRY STV_DEFAULT"
_ZN2at6native40_GLOBAL__N__2351210d_8_Shape_cu_49f7391c19CatArrayBatchedCopyINS1_10OpaqueTypeILj1EEEjLi1ELi128ELi1EEEvPT_NS1_25CatArrInputTensorMetadataIS5_T0_XT2_EXT3_EEENS1_16TensorSizeStrideIS8_Lj4EEEiS8_:
        /* <DEDUP_REMOVED lines=12> */
[----:B------:R-:W-:Y:S01]  /*00c0*/  ULDC.U8 UR10, c[0x0][UR5+0xc18] ;  /* 0x00030600050a7abb */ /* 0x000fe20008000000 */
[----:B------:R-:W-:Y:S01]  /*00d0*/  USHF.L.U32 UR8, UR5, 0x3, URZ ;  /* 0x0000000305087899 */ /* 0x000fe2000800063f */
[----:B------:R-:W-:Y:S01]  /*00e0*/  ISETP.NE.AND P0, PT, RZ, UR10, PT ;  /* 0x0000000aff007c0c */ /* 0x000fe2000bf05270 */
[----:B------:R-:W-:Y:S01]  /*00f0*/  ULDC UR4, c[0x0][UR4+0x610] ;  /* 0x0001840004047abb */ /* 0x000fe20008000800 */
[----:B------:R-:W-:Y:S01]  /*0100*/  ULDC UR6, c[0x0][0xcdc] ;  /* 0x0003370000067ab9 */ /* 0x000fe20000000800 */
[----:B------:R-:W-:Y:S01]  /*0110*/  ULDC UR5, c[0x0][0xc] ;  /* 0x0000030000057ab9 */ /* 0x000fe20000000800 */
[----:B------:R-:W-:Y:S01]  /*0120*/  UIMAD UR6, UR4, UR6, URZ ;  /* 0x00000006040672a4 */ /* 0x000fe2000f8e023f */
[----:B------:R-:W1:Y:S01]  /*0130*/  LDC R11, c[0x0][0xcc8] ;  /* 0x00033200ff0b7b82 */ /* 0x000e620000000800 */
[----:B------:R-:W-:Y:S01]  /*0140*/  UIMAD UR7, UR7, UR5, URZ ;  /* 0x00000005070772a4 */ /* 0x000fe2000f8e023f */
[----:B------:R-:W-:Y:S01]  /*0150*/  ULDC.64 UR10, c[0x0][0x208] ;  /* 0x00008200000a7ab9 */ /* 0x000fe20000000a00 */
[----:B------:R-:W-:Y:S01]  /*0160*/  ULDC.64 UR12, c[0x0][0x210] ;  /* 0x00008400000c7ab9 */ /* 0x000fe20000000a00 */
[----:B------:R-:W-:-:S02]  /*0170*/  ULDC.64 UR14, c[0x0][0x210] ;  /* 0x00008400000e7ab9 */ /* 0x000fc40000000a00 */
[----:B------:R-:W-:Y:S02]  /*0180*/  ULDC.64 UR4, c[0x0][UR8+0x218] ;  /* 0x0000860008047abb */ /* 0x000fe40008000a00 */
[----:B------:R-:W2:Y:S01]  /*0190*/  LDC R9, c[0x0][0xca8] ;  /* 0x00032a00ff097b82 */ /* 0x000ea20000000800 */
[----:B------:R-:W-:Y:S05]  /*01a0*/  @!P0 BRA `(.L_x_957) ;  /* 0x00000000002c8947 */ /* 0x000fea0003800000 */
.L_x_958:
[----:B------:R-:W-:-:S05]  /*01b0*/  IADD3 R2, P0, R0, UR4, RZ ;  /* 0x0000000400027c10 */ /* 0x000fca000ff1e0ff */
[----:B---3--:R-:W-:-:S06]  /*01c0*/  IMAD.X R3, RZ, RZ, UR5, P0 ;  /* 0x00000005ff037e24 */ /* 0x008fcc00080e06ff */
[----:B------:R-:W3:Y:S01]  /*01d0*/  LDG.E.U8 R3, desc[UR10][R2.64] ;  /* 0x0000000a02037981 */ /* 0x000ee2000c1e1100 */
[C---:B0-----:R-:W-:Y:S02]  /*01e0*/  IMAD R4, R0.reuse, R7, UR6 ;  /* 0x0000000600047e24 */ /* 0x041fe4000f8e0207 */
[----:B------:R-:W-:-:S03]  /*01f0*/  VIADD R0, R0, UR7 ;  /* 0x0000000700007c36 */ /* 0x000fc60008000000 */
[----:B------:R-:W-:-:S05]  /*0200*/  IADD3 R4, P0, R4, UR12, RZ ;  /* 0x0000000c04047c10 */ /* 0x000fca000ff1e0ff */
[----:B------:R-:W-:Y:S01]  /*0210*/  IMAD.X R5, RZ, RZ, UR13, P0 ;  /* 0x0000000dff057e24 */ /* 0x000fe200080e06ff */
[----:B------:R-:W-:-:S04]  /*0220*/  ISETP.GE.U32.AND P0, PT, R0, UR9, PT ;  /* 0x0000000900007c0c */ /* 0x000fc8000bf06070 */
[----:B---3--:R3:W-:Y:S09]  /*0230*/  STG.E.U8 desc[UR10][R4.64], R3 ;  /* 0x0000000304007986 */ /* 0x0087f2000c10110a */
[----:B------:R-:W-:Y:S05]  /*0240*/  @!P0 BRA `(.L_x_958) ;  /* 0xfffffffc00d88947 */ /* 0x000fea000383ffff */
[----:B------:R-:W-:Y:S05]  /*0250*/  EXIT ;  /* 0x000000000000794d */ /* 0x000fea0003800000 */
.L_x_957:
[----:B--2---:R-:W-:-:S05]  /*0260*/  IMAD R2, R0, R9, RZ ;  /* 0x0000000900027224 */ /* 0x004fca00078e02ff */
[----:B------:R-:W-:-:S04]  /*0270*/  IADD3 R2, P0, R2, UR4, RZ ;  /* 0x0000000402027c10 */ /* 0x000fc8000ff1e0ff */
[----:B---3--:R-:W-:-:S06]  /*0280*/  IADD3.X R3, RZ, UR5, RZ, P0, !PT ;  /* 0x00000005ff037c10 */ /* 0x008fcc00087fe4ff */
[----:B------:R-:W2:Y:S01]  /*0290*/  LDG.E.U8 R3, desc[UR10][R2.64] ;  /* 0x0000000a02037981 */ /* 0x000ea2000c1e1100 */
[C---:B-1----:R-:W-:Y:S01]  /*02a0*/  IMAD R4, R0.reuse, R11, UR6 ;  /* 0x0000000600047e24 */ /* 0x042fe2000f8e020b */
[----:B------:R-:W-:-:S04]  /*02b0*/  IADD3 R0, R0, UR7, RZ ;  /* 0x0000000700007c10 */ /* 0x000fc8000fffe0ff */
[----:B------:R-:W-:-:S05]  /*02c0*/  IADD3 R4, P0, R4, UR14, RZ ;  /* 0x0000000e04047c10 */ /* 0x000fca000ff1e0ff */
[----:B------:R-:W-:Y:S01]  /*02d0*/  IMAD.X R5, RZ, RZ, UR15, P0 ;  /* 0x0000000fff057e24 */ /* 0x000fe200080e06ff */
[----:B------:R-:W-:-:S04]  /*02e0*/  ISETP.GE.U32.AND P0, PT, R0, UR9, PT ;  /* 0x0000000900007c0c */ /* 0x000fc8000bf06070 */
[----:B--2---:R3:W-:Y:S09]  /*02f0*/  STG.E.U8 desc[UR10][R4.64], R3 ;  /* 0x0000000304007986 */ /* 0x0047f2000c10110a */
[----:B------:R-:W-:Y:S05]  /*0300*/  @!P0 BRA `(.L_x_957) ;  /* 0xfffffffc00d48947 */ /* 0x000fea000383ffff */
[----:B------:R-:W-:Y:S05]  /*0310*/  EXIT ;  /* 0x000000000000794d */ /* 0x000fea0003800000 */
.L_x_959:
        /* <DEDUP_REMOVED lines=14> */
.L_x_1175:


//--------------------- .text._ZN2at6native40_GLOBAL__N__2351210d_8_Shape_cu_49f7391c26CatArrayBatchedCopy_contigINS1_10OpaqueTypeILj1EEEjLi1ELi128ELi1EEEvPT_NS1_25CatArrInputTensorMetadataIS5_T0_XT2_EXT3_EEENS1_16TensorSizeStrideIS8_Lj4EEEiS8_ --------------------------
	.section	.text._ZN2at6native40_GLOBAL__N__2351210d_8_Shape_cu_49f7391c26CatArrayBatchedCopy_contigINS1_10OpaqueTypeILj1EEEjLi1ELi128ELi1EEEvPT_NS1_25CatArrInputTensorMetadataIS5_T0_XT2_EXT3_EEENS1_16TensorSizeStrideIS8_Lj4EEEiS8_,"ax",@progbits
	.align	128
.text._ZN2at6native40_GLOBAL__N__2351210d_8_Shape_cu_49f7391c26CatArrayBatchedCopy_contigINS1_10OpaqueTypeILj1EEEjLi1ELi128ELi1EEEvPT_NS1_25CatArrInputTensorMetadataIS5_T0_XT2_EXT3_EEENS1_16TensorSizeStrideIS8_Lj4EEEiS8_:
        .type           _ZN2at6native40_GLOBAL__N__2351210d_8_Shape_cu_49f7391c26CatArrayBatchedCopy_contigINS1_10OpaqueTypeILj1EEEjLi1ELi128ELi1EEEvPT_NS1_25CatArrInputTensorMetadataIS5_T0_XT2_EXT3_EEENS1_16TensorSizeStrideIS8_Lj4EEEiS8_,@function
        .size           _ZN2at6native40_GLOBAL__N__2351210d_8_Shape_cu_49f7391c26CatArrayBatchedCopy_contigINS1_10OpaqueTypeILj1EEEjLi1ELi128ELi1EEEvPT_NS1_25CatArrInputTensorMetadataIS5_T0_XT2_EXT3_EEENS1_16TensorSizeStrideIS8_Lj4EEEiS8_,(.L_x_1176 - _ZN2at6native40_GLOBAL__N__2351210d_8_Shape_cu_49f7391c26CatArrayBatchedCopy_contigINS1_10OpaqueTypeILj1EEEjLi1ELi128ELi1EEEvPT_NS1_25CatArrInputTensorMetadataIS5_T0_XT2_EXT3_EEENS1_16TensorSizeStrideIS8_Lj4EEEiS8_)
        .other          _ZN2at6native40_GLOBAL__N__2351210d_8_Shape_cu_49f7391c26CatArrayBatchedCopy_contigINS1_10OpaqueTypeILj1EEEjLi1ELi128ELi1EEEvPT_NS1_25CatArrInputTensorMetadataIS5_T0_XT2_EXT3_EEENS1_16TensorSizeStrideIS8_Lj4EEEiS8_,@"STO_CUDA_ENTRY STV_DEFAULT"
_ZN2at6native40_GLOBAL__N__2351210d_8_Shape_cu_49f7391c26CatArrayBatchedCopy_contigINS1_10OpaqueTypeILj1EEEjLi1ELi128ELi1EEEvPT_NS1_25CatArrInputTensorMetadataIS5_T0_XT2_EXT3_EEENS1_16TensorSizeStrideIS8_Lj4EEEiS8_:
        /* <DEDUP_REMOVED lines=21> */
.L_x_960:
        /* <DEDUP_REMOVED lines=11> */
.L_x_961:
        /* <DEDUP_REMOVED lines=16> */
.L_x_1176:


//--------------------- .text._ZN2at6native40_GLOBAL__N__2351210d_8_Shape_cu_49f7391c35CatArrayBatchedCopy_alignedK_contigINS1_10OpaqueTypeILj1EEEjLi1ELi128ELi1ELi8EEEvPT_NS1_25CatArrInputTensorMetadataIS5_T0_XT2_EXT3_EEENS1_16TensorSizeStrideIS8_Lj4EEEiS8_ --------------------------
	.section	.text._ZN2at6native40_GLOBAL__N__2351210d_8_Shape_cu_49f7391c35CatArrayBatchedCopy_alignedK_contigINS1_10OpaqueTypeILj1EEEjLi1ELi128ELi1ELi8EEEvPT_NS1_25CatArrInputTensorMetadataIS5_T0_XT2_EXT3_EEENS1_16TensorSizeStrideIS8_Lj4EEEiS8_,"ax",@progbits
	.align	128
.text._ZN2at6native40_GLOBAL__N__2351210d_8_Shape_cu_49f7391c35CatArrayBatchedCopy_alignedK_contigINS1_10OpaqueTypeILj1EEEjLi1ELi128ELi1ELi8EEEvPT_NS1_25CatArrInputTensorMetadataIS5_T0_XT2_EXT3_EEENS1_16TensorSizeStrideIS8_Lj4EEEiS8_:
        .type           _ZN2at6native40_GLOBAL__N__2351210d_8_Shape_cu_49f7391c35CatArrayBatchedCopy_alignedK_contigINS1_10OpaqueTypeILj1EEEjLi1ELi128ELi1ELi8EEEvPT_NS1_25CatArrInputTensorMetadataIS5_T0_XT2_EXT3_EEENS1_16TensorSizeStrideIS8_Lj4EEEiS8_,@function
        .size           _ZN2at6native40_GLOBAL__N__2351210d_8_Shape_cu_49f7391c35CatArrayBatchedCopy_alignedK_contigINS1_10OpaqueTypeILj1EEEjLi1ELi128ELi1ELi8EEEvPT_NS1_25CatArrInputTensorMetadataIS5_T0_XT2_EXT3_EEENS1_16TensorSizeStrideIS8_Lj4EEEiS8_,(.L_x_1177 - _ZN2at6native40_GLOBAL__N__2351210d_8_Shape_cu_49f7391c35CatArrayBatchedCopy_alignedK_contigINS1_10OpaqueTypeILj1EEEjLi1ELi128ELi1ELi8EEEvPT_NS1_25CatArrInputTensorMetadataIS5_T0_XT2_EXT3_EEENS1_16TensorSizeStrideIS8_Lj4EEEiS8_)
        .other          _ZN2at6native40_GLOBAL__N__2351210d_8_Shape_cu_49f7391c35CatArrayBatchedCopy_alignedK_contigINS1_10OpaqueTypeILj1EEEjLi1ELi128ELi1ELi8EEEvPT_NS1_25CatArrInputTensorMetadataIS5_T0_XT2_EXT3_EEENS1_16TensorSizeStrideIS8_Lj4EEEiS8_,@"STO_CUDA_ENTRY STV_DEFAULT"
_ZN2at6native40_GLOBAL__N__2351210d_8_Shape_cu_49f7391c35CatArrayBatchedCopy_alignedK_contigINS1_10OpaqueTypeILj1EEEjLi1ELi128ELi1ELi8EEEvPT_NS1_25CatArrInputTensorMetadataIS5_T0_XT2_EXT3_EEENS1_16TensorSizeStrideIS8_Lj4EEEiS8_:
        /* <DEDUP_REMOVED lines=26> */
.L_x_964:
        /* <DEDUP_REMOVED lines=50> */
.L_x_963:
[----:B------:R-:W-:Y:S05]  /*04c0*/  BSYNC B0 ;  /* 0x0000000000007941 */ /* 0x000fea0003800000 */
.L_x_962:
        /* <DEDUP_REMOVED lines=13> */
.L_x_967:
        /* <DEDUP_REMOVED lines=12> */
.L_x_966:
[----:B------:R-:W-:Y:S05]  /*0660*/  BSYNC B0 ;  /* 0x0000000000007941 */ /* 0x000fea0003800000 */
.L_x_965:
        /* <DEDUP_REMOVED lines=13> */
.L_x_968:
        /* <DEDUP_REMOVED lines=35> */
.L_x_969:
        /* <DEDUP_REMOVED lines=9> */
.L_x_1177:


//--------------------- .text._ZN2at6native40_GLOBAL__N__2351210d_8_Shape_cu_49f7391c35CatArrayBatchedCopy_alignedK_contigINS1_10OpaqueTypeILj1EEEjLi1ELi128ELi1ELi16EEEvPT_NS1_25CatArrInputTensorMetadataIS5_T0_XT2_EXT3_EEENS1_16TensorSizeStrideIS8_Lj4EEEiS8_ --------------------------
	.section	.text._ZN2at6native40_GLOBAL__N__2351210d_8_Shape_cu_49f7391c35CatArrayBatchedCopy_alignedK_contigINS1_10OpaqueTypeILj1EEEjLi1ELi128ELi1ELi16EEEvPT_NS1_25CatArrInputTensorMetadataIS5_T0_XT2_EXT3_EEENS1_16TensorSizeStrideIS8_Lj4EEEiS8_,"ax",@progbits
	.align	128
.text._ZN2at6native40_GLOBAL__N__2351210d_8_Shape_cu_49f7391c35CatArrayBatchedCopy_alignedK_contigINS1_10OpaqueTypeILj1EEEjLi1ELi128ELi1ELi16EEEvPT_NS1_25CatArrInputTensorMetadataIS5_T0_XT2_EXT3_EEENS1_16TensorSizeStrideIS8_Lj4EEEiS8_:
        .type           _ZN2at6native40_GLOBAL__N__2351210d_8_Shape_cu_49f7391c35CatArrayBatchedCopy_alignedK_contigINS1_10OpaqueTypeILj1EEEjLi1ELi128ELi1ELi16EEEvPT_NS1_25CatArrInputTensorMetadataIS5_T0_XT2_EXT3_EEENS1_16TensorSizeStrideIS8_Lj4EEEiS8_,@function
        .size           _ZN2at6native40_GLOBAL__N__2351210d_8_Shape_cu_49f7391c35CatArrayBatchedCopy_alignedK_contigINS1_10OpaqueTypeILj1EEEjLi1ELi128ELi1ELi16EEEvPT_NS1_25CatArrInputTensorMetadataIS5_T0_XT2_EXT3_EEENS1_16TensorSizeStrideIS8_Lj4EEEiS8_,(.L_x_1178 - _ZN2at6native40_GLOBAL__N__2351210d_8_Shape_cu_49f7391c35CatArrayBatchedCopy_alignedK_contigINS1_10OpaqueTypeILj1EEEjLi1ELi128ELi1ELi16EEEvPT_NS1_25CatArrInputTensorMetadataIS5_T0_XT2_EXT3_EEENS1_16TensorSizeStrideIS8_Lj4EEEiS8_)
        .other          _ZN2at6native40_GLOBAL__N__2351210d_8_Shape_cu_49f7391c35CatArrayBatchedCopy_alignedK_contigINS1_10OpaqueTypeILj1EEEjLi1ELi128ELi1ELi16EEEvPT_NS1_25CatArrInputTensorMetadataIS5_T0_XT2_EXT3_EEENS1_16TensorSizeStrideIS8_Lj4EEEiS8_,@"STO_CUDA_ENTRY STV_DEFAULT"
_ZN2at6native40_GLOBAL__N__2351210d_8_Shape_cu_49f7391c35CatArrayBatchedCopy_alignedK_contigINS1_10OpaqueTypeILj1EEEjLi1ELi128ELi1ELi16EEEvPT_NS1_25CatArrInputTensorMetadataIS5_T0_XT2_EXT3_EEENS1_16TensorSizeStrideIS8_Lj4EEEiS8_:
        /* <DEDUP_REMOVED lines=26> */
.L_x_972:
        /* <DEDUP_REMOVED lines=93> */
.L_x_971:
[----:B------:R-:W-:Y:S05]  /*0770*/  BSYNC B0 ;  /* 0x0000000000007941 */ /* 0x000fea0003800000 */
.L_x_970:
        /* <DEDUP_REMOVED lines=13> */
.L_x_975:
        /* <DEDUP_REMOVED lines=12> */
.L_x_974:
[----:B------:R-:W-:Y:S05]  /*0910*/  BSYNC B0 ;  /* 0x0000000000007941 */ /* 0x000fea0003800000 */
.L_x_973:
        /* <DEDUP_REMOVED lines=13> */
.L_x_976:
        /* <DEDUP_REMOVED lines=35> */
.L_x_977:
        /* <DEDUP_REMOVED lines=14> */
.L_x_1178:


//--------------------- .text._ZN2at6native40_GLOBAL__N__2351210d_8_Shape_cu_49f7391c30CatArrayBatchedCopy_vectorizedINS1_10OpaqueTypeILj1EEEjLi1ELi128ELi1ELi16ELi16EEEvPcNS1_25CatArrInputTensorMetadataIT_T0_XT2_EXT3_EEENS1_16TensorSizeStrideIS8_Lj4EEEiS8_ --------------------------
	.section	.text._ZN2at6native40_GLOBAL__N__2351210d_8_Shape_cu_49f7391c30CatArrayBatchedCopy_vectorizedINS1_10OpaqueTypeILj1EEEjLi1ELi128ELi1ELi16ELi16EEEvPcNS1_25CatArrInputTensorMetadataIT_T0_XT2_EXT3_EEENS1_16TensorSizeStrideIS8_Lj4EEEiS8_,"ax",@progbits
	.align	128
.text._ZN2at6native40_GLOBAL__N__2351210d_8_Shape_cu_49f7391c30CatArrayBatchedCopy_vectorizedINS1_10OpaqueTypeILj1EEEjLi1ELi128ELi1ELi16ELi16EEEvPcNS1_25CatArrInputTensorMetadataIT_T0_XT2_EXT3_EEENS1_16TensorSizeStrideIS8_Lj4EEEiS8_:
        .type           _ZN2at6native40_GLOBAL__N__2351210d_8_Shape_cu_49f7391c30CatArrayBatchedCopy_vectorizedINS1_10OpaqueTypeILj1EEEjLi1ELi128ELi1ELi16ELi16EEEvPcNS1_25CatArrInputTensorMetadataIT_T0_XT2_EXT3_EEENS1_16TensorSizeStrideIS8_Lj4EEEiS8_,@function
        .size           _ZN2at6native40_GLOBAL__N__2351210d_8_Shape_cu_49f7391c30CatArrayBatchedCopy_vectorizedINS1_10OpaqueTypeILj1EEEjLi1ELi128ELi1ELi16ELi16EEEvPcNS1_25CatArrInputTensorMetadataIT_T0_XT2_EXT3_EEENS1_16TensorSizeStrideIS8_Lj4EEEiS8_,(.L_x_1179 - _ZN2at6native40_GLOBAL__N__2351210d_8_Shape_cu_49f7391c30CatArrayBatchedCopy_vectorizedINS1_10OpaqueTypeILj1EEEjLi1ELi128ELi1ELi16ELi16EEEvPcNS1_25CatArrInputTensorMetadataIT_T0_XT2_EXT3_EEENS1_16TensorSizeStrideIS8_Lj4EEEiS8_)
        .other          _ZN2at6native40_GLOBAL__N__2351210d_8_Shape_cu_49f7391c30CatArrayBatchedCopy_vectorizedINS1_10OpaqueTypeILj1EEEjLi1ELi128ELi1ELi16ELi16EEEvPcNS1_25CatArrInputTensorMetadataIT_T0_XT2_EXT3_EEENS1_16TensorSizeStrideIS8_Lj4EEEiS8_,@"STO_CUDA_ENTRY STV_DEFAULT"
_ZN2at6native40_GLOBAL__N__2351210d_8_Shape_cu_49f7391c30CatArrayBatchedCopy_vectorizedINS1_10OpaqueTypeILj1EEEjLi1ELi128ELi1ELi16ELi16EEEvPcNS1_25CatArrInputTensorMetadataIT_T0_XT2_EXT3_EEENS1_16TensorSizeStrideIS8_Lj4EEEiS8_:
        /* <DEDUP_REMOVED lines=24> */
.L_x_978:
        /* <DEDUP_REMOVED lines=11> */
.L_x_979:
        /* <DEDUP_REMOVED lines=13> */
.L_x_1179:


//--------------------- .nv.shared.reserved.0     --------------------------
	.section	.nv.shared.reserved.0,"aw",@nobits
	.weak		__nv_reservedSMEM_offset_0_alias
	.size		__nv_reservedSMEM_offset_0_alias, 0, 0
	.other		__nv_reservedSMEM_offset_0_alias,@"STO_CUDA_RESERVED_SHARED STV_DEFAULT"
__nv_reservedSMEM_offset_0_alias:
	.zero		0


//--------------------- .nv.global                --------------------------
	.section	.nv.global,"aw",@nobits
.nv.global:
	.type		_ZN38_INTERNAL_2351210d_8_Shape_cu_49f7391c4cuda3std3__48in_placeE,@object
	.size		_ZN38_INTERNAL_2351210d_8_Shape_cu_49f7391c4cuda3std3__48in_placeE,(_ZN38_INTERNAL_2351210d_8_Shape_cu_49f7391c4cuda3std6ranges3__45__cpo8distanceE - _ZN38_INTERNAL_2351210d_8_Shape_cu_49f7391c4cuda3std3__48in_placeE)
_ZN38_INTERNAL_2351210d_8_Shape_cu_49f7391c4cuda3std3__48in_placeE:
	.zero		1
	.type		_ZN38_INTERNAL_2351210d_8_Shape_cu_49f7391c4cuda3std6ranges3__45__cpo8distanceE,@object
	.size		_ZN38_INTERNAL_2351210d_8_Shape_cu_49f7391c4cuda3std6ranges3__45__cpo8distanceE,(_ZN38_INTERNAL_2351210d_8_Shape_cu_49f7391c4cuda3std3__45__cpo6cbeginE - _ZN38_INTERNAL_2351210d_8_Shape_cu_49f7391c4cuda3std6ranges3__45__cpo8distanceE)
_ZN38_INTERNAL_2351210d_8_Shape_cu_49f7391c4cuda3std6ranges3__45__cpo8distanceE:
	.zero		1
	.type		_ZN38_INTERNAL_2351210d_8_Shape_cu_49f7391c4cuda3std3__45__cpo6cbeginE,@object
	.size		_ZN38_INTERNAL_2351210d_8_Shape_cu_49f7391c4cuda3std3__45__cpo6cbeginE,(_ZN38_INTERNAL_2351210d_8_Shape_cu_49f7391c4cuda3std6ranges3__45__cpo7advanceE - _ZN38_INTERNAL_2351210d_8_Shape_cu_49f7391c4cuda3std3__45__cpo6cbeginE)
_ZN38_INTERNAL_2351210d_8_Shape_cu_49f7391c4cuda3std3__45__cpo6cbeginE:
	.zero		1
	.type		_ZN38_INTERNAL_2351210d_8_Shape_cu_49f7391c4cuda3std6ranges3__45__cpo7advanceE,@object
	.size		_ZN38_INTERNAL_2351210d_8_Shape_cu_49f7391c4cuda3std6ranges3__45__cpo7advanceE,(_ZN38_INTERNAL_2351210d_8_Shape_cu_49f7391c4cuda3std3__45__cpo7crbeginE - _ZN38_INTERNAL_2351210d_8_Shape_cu_49f7391c4cuda3std6ranges3__45__cpo7advanceE)
_ZN38_INTERNAL_2351210d_8_Shape_cu_49f7391c4cuda3std6ranges3__45__cpo7advanceE:
	.zero		1
	.type		_ZN38_INTERNAL_2351210d_8_Shape_cu_49f7391c4cuda3std3__45__cpo7crbeginE,@object
	.size		_ZN38_INTERNAL_2351210d_8_Shape_cu_49f7391c4cuda3std3__45__cpo7crbeginE,(_ZN38_INTERNAL_2351210d_8_Shape_cu_49f7391c4cuda3std6ranges3__45__cpo4dataE - _ZN38_INTERNAL_2351210d_8_Shape_cu_49f7391c4cuda3std3__45__cpo7crbeginE)
_ZN38_INTERNAL_2351210d_8_Shape_cu_49f7391c4cuda3std3__45__cpo7crbeginE:
	.zero		1
	.type		_ZN38_INTERNAL_2351210d_8_Shape_cu_49f7391c4cuda3std6ranges3__45__cpo4dataE,@object
	.size		_ZN38_INTERNAL_2351210d_8_Shape_cu_49f7391c4cuda3std6ranges3__45__cpo4dataE,(_ZN38_INTERNAL_2351210d_8_Shape_cu_49f7391c4cuda3std6ranges3__45__cpo5beginE - _ZN38_INTERNAL_2351210d_8_Shape_cu_49f7391c4cuda3std6ranges3__45__cpo4dataE)
_ZN38_INTERNAL_2351210d_8_Shape_cu_49f7391c4cuda3std6ranges3__45__cpo4dataE:
	.zero		1
	.type		_ZN38_INTERNAL_2351210d_8_Shape_cu_49f7391c4cuda3std6ranges3__45__cpo5beginE,@object
	.size		_ZN38_INTERNAL_2351210d_8_Shape_cu_49f7391c4cuda3std6ranges3__45__cpo5beginE,(_ZN38_INTERNAL_2351210d_8_Shape_cu_49f7391c4cuda3std3__440_GLOBAL__N__2351210d_8_Shape_cu_49f7391c6ignoreE - _ZN38_INTERNAL_2351210d_8_Shape_cu_49f7391c4cuda3std6ranges3__45__cpo5beginE)
_ZN38_INTERNAL_2351210d_8_Shape_cu_49f7391c4cuda3std6ranges3__45__cpo5beginE:
	.zero		1
	.type		_ZN38_INTERNAL_2351210d_8_Shape_cu_49f7391c4cuda3std3__440_GLOBAL__N__2351210d_8_Shape_cu_49f7391c6ignoreE,@object
	.size		_ZN38_INTERNAL_2351210d_8_Shape_cu_49f7391c4cuda3std3__440_GLOBAL__N__2351210d_8_Shape_cu_49f7391c6ignoreE,(_ZN38_INTERNAL_2351210d_8_Shape_cu_49f7391c4cuda3std6ranges3__45__cpo4sizeE - _ZN38_INTERNAL_2351210d_8_Shape_cu_49f7391c4cuda3std3__440_GLOBAL__N__2351210d_8_Shape_cu_49f7391c6ignoreE)
_ZN38_INTERNAL_2351210d_8_Shape_cu_49f7391c4cuda3std3__440_GLOBAL__N__2351210d_8_Shape_cu_49f7391c6ignoreE:
	.zero		1
	.type		_ZN38_INTERNAL_2351210d_8_Shape_cu_49f7391c4cuda3std6ranges3__45__cpo4sizeE,@object
	.size		_ZN38_INTERNAL_2351210d_8_Shape_cu_49f7391c4cuda3std6ranges3__45__cpo4sizeE,(_ZN38_INTERNAL_2351210d_8_Shape_cu_49f7391c4cuda3std3__45__cpo5beginE - _ZN38_INTERNAL_2351210d_8_Shape_cu_49f7391c4cuda3std6ranges3__45__cpo4sizeE)
_ZN38_INTERNAL_2351210d_8_Shape_cu_49f7391c4cuda3std6ranges3__45__cpo4sizeE:
	.zero		1
	.type		_ZN38_INTERNAL_2351210d_8_Shape_cu_49f7391c4cuda3std3__45__cpo5beginE,@object
	.size		_ZN38_INTERNAL_2351210d_8_Shape_cu_49f7391c4cuda3std3__45__cpo5beginE,(_ZN38_INTERNAL_2351210d_8_Shape_cu_49f7391c4cuda3std6ranges3__45__cpo6cbeginE - _ZN38_INTERNAL_2351210d_8_Shape_cu_49f7391c4cuda3std3__45__cpo5beginE)
_ZN38_INTERNAL_2351210d_8_Shape_cu_49f7391c4cuda3std3__45__cpo5beginE:
	.zero		1
	.type		_ZN38_INTERNAL_2351210d_8_Shape_cu_49f7391c4cuda3std6ranges3__45__cpo6cbeginE,@object
	.size		_ZN38_INTERNAL_2351210d_8_Shape_cu_49f7391c4cuda3std6ranges3__45__cpo6cbeginE,(_ZN38_INTERNAL_2351210d_8_Shape_cu_49f7391c4cuda3std3__45__cpo6rbeginE - _ZN38_INTERNAL_2351210d_8_Shape_cu_49f7391c4cuda3std6ranges3__45__cpo6cbeginE)
_ZN38_INTERNAL_2351210d_8_Shape_cu_49f7391c4cuda3std6ranges3__45__cpo6cbeginE:
	.zero		1
	.type		_ZN38_INTERNAL_2351210d_8_Shape_cu_49f7391c4cuda3std3__45__cpo6rbeginE,@object
	.size		_ZN38_INTERNAL_2351210d_8_Shape_cu_49f7391c4cuda3std3__45__cpo6rbeginE,(_ZN38_INTERNAL_2351210d_8_Shape_cu_49f7391c4cuda3std6ranges3__45__cpo4nextE - _ZN38_INTERNAL_2351210d_8_Shape_cu_49f7391c4cuda3std3__45__cpo6rbeginE)
_ZN38_INTERNAL_2351210d_8_Shape_cu_49f7391c4cuda3std3__45__cpo6rbeginE:
	.zero		1
	.type		_ZN38_INTERNAL_2351210d_8_Shape_cu_49f7391c4cuda3std6ranges3__45__cpo4nextE,@object
	.size		_ZN38_INTERNAL_2351210d_8_Shape_cu_49f7391c4cuda3std6ranges3__45__cpo4nextE,(_ZN38_INTERNAL_2351210d_8_Shape_cu_49f7391c4cuda3std6ranges3__45__cpo4swapE - _ZN38_INTERNAL_2351210d_8_Shape_cu_49f7391c4cuda3std6ranges3__45__cpo4nextE)
_ZN38_INTERNAL_2351210d_8_Shape_cu_49f7391c4cuda3std6ranges3__45__cpo4nextE:
	.zero		1
	.type		_ZN38_INTERNAL_2351210d_8_Shape_cu_49f7391c4cuda3std6ranges3__45__cpo4swapE,@object
	.size		_ZN38_INTERNAL_2351210d_8_Shape_cu_49f7391c4cuda3std6ranges3__45__cpo4swapE,(_ZN38_INTERNAL_2351210d_8_Shape_cu_49f7391c4cuda3std3__420unreachable_sentinelE - _ZN38_INTERNAL_2351210d_8_Shape_cu_49f7391c4cuda3std6ranges3__45__cpo4swapE)
_ZN38_INTERNAL_2351210d_8_Shape_cu_49f7391c4cuda3std6ranges3__45__cpo4swapE:
	.zero		1
	.type		_ZN38_INTERNAL_2351210d_8_Shape_cu_49f7391c4cuda3std3__420unreachable_sentinelE,@object
	.size		_ZN38_INTERNAL_2351210d_8_Shape_cu_49f7391c4cuda3std3__420unreachable_sentinelE,(_ZN38_INTERNAL_2351210d_8_Shape_cu_49f7391c6thrust23THRUST_300001_SM_900_NS6system6detail10sequential3seqE - _ZN38_INTERNAL_2351210d_8_Shape_cu_49f7391c4cuda3std3__420unreachable_sentinelE)
_ZN38_INTERNAL_2351210d_8_Shape_cu_49f7391c4cuda3std3__420unreachable_sentinelE:
	.zero		1
	.type		_ZN38_INTERNAL_2351210d_8_Shape_cu_49f7391c6thrust23THRUST_300001_SM_900_NS6system6detail10sequential3seqE,@object
	.size		_ZN38_INTERNAL_2351210d_8_Shape_cu_49f7391c6thrust23THRUST_300001_SM_900_NS6system6detail10sequential3seqE,(_ZN38_INTERNAL_2351210d_8_Shape_cu_49f7391c4cuda3std3__45__cpo4cendE - _ZN38_INTERNAL_2351210d_8_Shape_cu_49f7391c6thrust23THRUST_300001_SM_900_NS6system6detail10sequential3seqE)
_ZN38_INTERNAL_2351210d_8_Shape_cu_49f7391c6thrust23THRUST_300001_SM_900_NS6system6detail10sequential3seqE:
	.zero		1
	.type		_ZN38_INTERNAL_2351210d_8_Shape_cu_49f7391c4cuda3std3__45__cpo4cendE,@object
	.size		_ZN38_INTERNAL_2351210d_8_Shape_cu_49f7391c4cuda3std3__45__cpo4cendE,(_ZN38_INTERNAL_2351210d_8_Shape_cu_49f7391c4cuda3std6ranges3__45__cpo9iter_swapE - _ZN38_INTERNAL_2351210d_8_Shape_cu_49f7391c4cuda3std3__45__cpo4cendE)
_ZN38_INTERNAL_2351210d_8_Shape_cu_49f7391c4cuda3std3__45__cpo4cendE:
	.zero		1
	.type		_ZN38_INTERNAL_2351210d_8_Shape_cu_49f7391c4cuda3std6ranges3__45__cpo9iter_swapE,@object
	.size		_ZN38_INTERNAL_2351210d_8_Shape_cu_49f7391c4cuda3std6ranges3__45__cpo9iter_swapE,(_ZN38_INTERNAL_2351210d_8_Shape_cu_49f7391c4cuda3std3__45__cpo5crendE - _ZN38_INTERNAL_2351210d_8_Shape_cu_49f7391c4cuda3std6ranges3__45__cpo9iter_swapE)
_ZN38_INTERNAL_2351210d_8_Shape_cu_49f7391c4cuda3std6ranges3__45__cpo9iter_swapE:
	.zero		1
	.type		_ZN38_INTERNAL_2351210d_8_Shape_cu_49f7391c4cuda3std3__45__cpo5crendE,@object
	.size		_ZN38_INTERNAL_2351210d_8_Shape_cu_49f7391c4cuda3std3__45__cpo5crendE,(_ZN38_INTERNAL_2351210d_8_Shape_cu_49f7391c4cuda3std6ranges3__45__cpo5cdataE - _ZN38_INTERNAL_2351210d_8_Shape_cu_49f7391c4cuda3std3__45__cpo5crendE)
_ZN38_INTERNAL_2351210d_8_Shape_cu_49f7391c4cuda3std3__45__cpo5crendE:
	.zero		1
	.type		_ZN38_INTERNAL_2351210d_8_Shape_cu_49f7391c4cuda3std6ranges3__45__cpo5cdataE,@object
	.size		_ZN38_INTERNAL_2351210d_8_Shape_cu_49f7391c4cuda3std6ranges3__45__cpo5cdataE,(_ZN38_INTERNAL_2351210d_8_Shape_cu_49f7391c4cuda3std6ranges3__45__cpo3endE - _ZN38_INTERNAL_2351210d_8_Shape_cu_49f7391c4cuda3std6ranges3__45__cpo5cdataE)
_ZN38_INTERNAL_2351210d_8_Shape_cu_49f7391c4cuda3std6ranges3__45__cpo5cdataE:
	.zero		1
	.type		_ZN38_INTERNAL_2351210d_8_Shape_cu_49f7391c4cuda3std6ranges3__45__cpo3endE,@object
	.size		_ZN38_INTERNAL_2351210d_8_Shape_cu_49f7391c4cuda3std6ranges3__45__cpo3endE,(_ZN38_INTERNAL_2351210d_8_Shape_cu_49f7391c4cuda3std3__419piecewise_constructE - _ZN38_INTERNAL_2351210d_8_Shape_cu_49f7391c4cuda3std6ranges3__45__cpo3endE)
_ZN38_INTERNAL_2351210d_8_Shape_cu_49f7391c4cuda3std6ranges3__45__cpo3endE:
	.zero		1
	.type		_ZN38_INTERNAL_2351210d_8_Shape_cu_49f7391c4cuda3std3__419piecewise_constructE,@object
	.size		_ZN38_INTERNAL_2351210d_8_Shape_cu_49f7391c4cuda3std3__419piecewise_constructE,(_ZN38_INTERNAL_2351210d_8_Shape_cu_49f7391c4cuda3std6ranges3__45__cpo5ssizeE - _ZN38_INTERNAL_2351210d_8_Shape_cu_49f7391c4cuda3std3__419piecewise_constructE)
_ZN38_INTERNAL_2351210d_8_Shape_cu_49f7391c4cuda3std3__419piecewise_constructE:
	.zero		1
	.type		_ZN38_INTERNAL_2351210d_8_Shape_cu_49f7391c4cuda3std6ranges3__45__cpo5ssizeE,@object
	.size		_ZN38_INTERNAL_2351210d_8_Shape_cu_49f7391c4cuda3std6ranges3__45__cpo5ssizeE,(_ZN38_INTERNAL_2351210d_8_Shape_cu_49f7391c4cuda3std3__45__cpo3endE - _ZN38_INTERNAL_2351210d_8_Shape_cu_49f7391c4cuda3std6ranges3__45__cpo5ssizeE)
_ZN38_INTERNAL_2351210d_8_Shape_cu_49f7391c4cuda3std6ranges3__45__cpo5ssizeE:
	.zero		1
	.type		_ZN38_INTERNAL_2351210d_8_Shape_cu_49f7391c4cuda3std3__45__cpo3endE,@object
	.size		_ZN38_INTERNAL_2351210d_8_Shape_cu_49f7391c4cuda3std3__45__cpo3endE,(_ZN38_INTERNAL_2351210d_8_Shape_cu_49f7391c4cuda3std6ranges3__45__cpo4cendE - _ZN38_INTERNAL_2351210d_8_Shape_cu_49f7391c4cuda3std3__45__cpo3endE)
_ZN38_INTERNAL_2351210d_8_Shape_cu_49f7391c4cuda3std3__45__cpo3endE:
	.zero		1
	.type		_ZN38_INTERNAL_2351210d_8_Shape_cu_49f7391c4cuda3std6ranges3__45__cpo4cendE,@object
	.size		_ZN38_INTERNAL_2351210d_8_Shape_cu_49f7391c4cuda3std6ranges3__45__cpo4cendE,(_ZN38_INTERNAL_2351210d_8_Shape_cu_49f7391c4cuda3std3__45__cpo4rendE - _ZN38_INTERNAL_2351210d_8_Shape_cu_49f7391c4cuda3std6ranges3__45__cpo4cendE)
_ZN38_INTERNAL_2351210d_8_Shape_cu_49f7391c4cuda3std6ranges3__45__cpo4cendE:
	.zero		1
	.type		_ZN38_INTERNAL_2351210d_8_Shape_cu_49f7391c4cuda3std3__45__cpo4rendE,@object
	.size		_ZN38_INTERNAL_2351210d_8_Shape_cu_49f7391c4cuda3std3__45__cpo4rendE,(_ZN38_INTERNAL_2351210d_8_Shape_cu_49f7391c4cuda3std6ranges3__45__cpo4prevE - _ZN38_INTERNAL_2351210d_8_Shape_cu_49f7391c4cuda3std3__45__cpo4rendE)
_ZN38_INTERNAL_2351210d_8_Shape_cu_49f7391c4cuda3std3__45__cpo4rendE:
	.zero		1
	.type		_ZN38_INTERNAL_2351210d_8_Shape_cu_49f7391c4cuda3std6ranges3__45__cpo4prevE,@object
	.size		_ZN38_INTERNAL_2351210d_8_Shape_cu_49f7391c4cuda3std6ranges3__45__cpo4prevE,(_ZN38_INTERNAL_2351210d_8_Shape_cu_49f7391c4cuda3std6ranges3__45__cpo9iter_moveE - _ZN38_INTERNAL_2351210d_8_Shape_cu_49f7391c4cuda3std6ranges3__45__cpo4prevE)
_ZN38_INTERNAL_2351210d_8_Shape_cu_49f7391c4cuda3std6ranges3__45__cpo4prevE:
	.zero		1
	.type		_ZN38_INTERNAL_2351210d_8_Shape_cu_49f7391c4cuda3std6ranges3__45__cpo9iter_moveE,@object
	.size		_ZN38_INTERNAL_2351210d_8_Shape_cu_49f7391c4cuda3std6ranges3__45__cpo9iter_moveE,(.L_13 - _ZN38_INTERNAL_2351210d_8_Shape_cu_49f7391c4cuda3std6ranges3__45__cpo9iter_moveE)
_ZN38_INTERNAL_2351210d_8_Shape_cu_49f7391c4cuda3std6ranges3__45__cpo9iter_moveE:
	.zero		1
.L_13:


//--------------------- .nv.constant0._ZN2at6native40_GLOBAL__N__2351210d_8_Shape_cu_49f7391c19CatArrayBatchedCopyINS1_10OpaqueTypeILj16EEEjLi4ELi64ELi64EEEvPT_NS1_25CatArrInputTensorMetadataIS5_T0_XT2_EXT3_EEENS1_16TensorSizeStrideIS8_Lj4EEEiS8_ --------------------------
	.section	.nv.constant0._ZN2at6native40_GLOBAL__N__2351210d_8_Shape_cu_49f7391c19CatArrayBatchedCopyINS1_10OpaqueTypeILj16EEEjLi4ELi64ELi64EEEvPT_NS1_25CatArrInputTensorMetadataIS5_T0_XT2_EXT3_EEENS1_16TensorSizeStrideIS8_Lj4EEEiS8_,"a",@progbits
	.sectionflags	@""
	.align	4
.nv.constant0._ZN2at6native40_GLOBAL__N__2351210d_8_Shape_cu_49f7391c19CatArrayBatchedCopyINS1_10OpaqueTypeILj16EEEjLi4ELi64ELi64EEEvPT_NS1_25CatArrInputTensorMetadataIS5_T0_XT2_EXT3_EEENS1_16TensorSizeStrideIS8_Lj4EEEiS8_:
	.zero		3968


//--------------------- .nv.constant0._ZN2at6native40_GLOBAL__N__2351210d_8_Shape_cu_49f7391c26CatArrayBatchedCopy_contigINS1_10OpaqueTypeILj16EEEjLi4ELi64ELi64EEEvPT_NS1_25CatArrInputTensorMetadataIS5_T0_XT2_EXT3_EEENS1_16TensorSizeStrideIS8_Lj4EEEiS8_ --------------------------
	.section	.nv.constant0._ZN2at6native40_GLOBAL__N__2351210d_8_Shape_cu_49f7391c26CatArrayBatchedCopy_contigINS1_10OpaqueTypeILj16EEEjLi4ELi64ELi64EEEvPT_NS1_25CatArrInputTensorMetadataIS5_T0_XT2_EXT3_EEENS1_16TensorSizeStrideIS8_Lj4EEEiS8_,"a",@progbits
	.sectionflags	@""
	.align	4
.nv.constant0._ZN2at6native40_GLOBAL__N__2351210d_8_Shape_cu_49f7391c26CatArrayBatchedCopy_contigINS1_10OpaqueTypeILj16EEEjLi4ELi64ELi64EEEvPT_NS1_25CatArrInputTensorMetadataIS5_T0_XT2_EXT3_EEENS1_16TensorSizeStrideIS8_Lj4EEEiS8_:
	.zero		3968


//--------------------- .nv.constant0._ZN2at6native40_GLOBAL__N__2351210d_8_Shape_cu_49f7391c35CatArrayBatchedCopy_alignedK_contigINS1_10OpaqueTypeILj16EEEjLi4ELi64ELi64ELi8EEEvPT_NS1_25CatArrInputTensorMetadataIS5_T0_XT2_EXT3_EEENS1_16TensorSizeStrideIS8_Lj4EEEiS8_ --------------------------
	.section	.nv.constant0._ZN2at6native40_GLOBAL__N__2351210d_8_Shape_cu_49f7391c35CatArrayBatchedCopy_alignedK_contigINS1_10OpaqueTypeILj16EEEjLi4ELi64ELi64ELi8EEEvPT_NS1_25CatArrInputTensorMetadataIS5_T0_XT2_EXT3_EEENS1_16TensorSizeStrideIS8_Lj4EEEiS8_,"a",@progbits
	.sectionflags	@""
	.align	4
.nv.constant0._ZN2at6native40_GLOBAL__N__2351210d_8_Shape_cu_49f7391c35CatArrayBatchedCopy_alignedK_contigINS1_10OpaqueTypeILj16EEEjLi4ELi64ELi64ELi8EEEvPT_NS1_25CatArrInputTensorMetadataIS5_T0_XT2_EXT3_EEENS1_16TensorSizeStrideIS8_Lj4EEEiS8_:
	.zero		3968


//--------------------- .nv.constant0._ZN2at6native40_GLOBAL__N__2351210d_8_Shape_cu_49f7391c35CatArrayBatchedCopy_alignedK_contigINS1_10OpaqueTypeILj16EEEjLi4ELi64ELi64ELi16EEEvPT_NS1_25CatArrInputTensorMetadataIS5_T0_XT2_EXT3_EEENS1_16TensorSizeStrideIS8_Lj4EEEiS8_ --------------------------
	.section	.nv.constant0._ZN2at6native40_GLOBAL__N__2351210d_8_Shape_cu_49f7391c35CatArrayBatchedCopy_alignedK_contigINS1_10OpaqueTypeILj16EEEjLi4ELi64ELi64ELi16EEEvPT_NS1_25CatArrInputTensorMetadataIS5_T0_XT2_EXT3_EEENS1_16TensorSizeStrideIS8_Lj4EEEiS8_,"a",@progbits
	.sectionflags	@""
	.align	4
.nv.constant0._ZN2at6native40_GLOBAL__N__2351210d_8_Shape_cu_49f7391c35CatArrayBatchedCopy_alignedK_contigINS1_10OpaqueTypeILj16EEEjLi4ELi64ELi64ELi16EEEvPT_NS1_25CatArrInputTensorMetadataIS5_T0_XT2_EXT3_EEENS1_16TensorSizeStrideIS8_Lj4EEEiS8_:
	.zero		3968


//--------------------- .nv.constant0._ZN2at6native40_GLOBAL__N__2351210d_8_Shape_cu_49f7391c30CatArrayBatchedCopy_vectorizedINS1_10OpaqueTypeILj16EEEjLi4ELi64ELi64ELi16ELi1EEEvPcNS1_25CatArrInputTensorMetadataIT_T0_XT2_EXT3_EEENS1_16TensorSizeStrideIS8_Lj4EEEiS8_ --------------------------
	.section	.nv.constant0._ZN2at6native40_GLOBAL__N__2351210d_8_Shape_cu_49f7391c30CatArrayBatchedCopy_vectorizedINS1_10OpaqueTypeILj16EEEjLi4ELi64ELi64ELi16ELi1EEEvPcNS1_25CatArrInputTensorMetadataIT_T0_XT2_EXT3_EEENS1_16TensorSizeStrideIS8_Lj4EEEiS8_,"a",@progbits
	.sectionflags	@""
	.align	4
.nv.constant0._ZN2at6native40_GLOBAL__N__2351210d_8_Shape_cu_49f7391c30CatArrayBatchedCopy_vectorizedINS1_10OpaqueTypeILj16EEEjLi4ELi64ELi64ELi16ELi1EEEvPcNS1_25CatArrInputTensorMetadataIT_T0_XT2_EXT3_EEENS1_16TensorSizeStrideIS8_Lj4EEEiS8_:
	.zero		3968


//--------------------- .nv.constant0._ZN2at6native40_GLOBAL__N__2351210d_8_Shape_cu_49f7391c19CatArrayBatchedCopyINS1_10OpaqueTypeILj16EEEjLi3ELi64ELi64EEEvPT_NS1_25CatArrInputTensorMetadataIS5_T0_XT2_EXT3_EEENS1_16TensorSizeStrideIS8_Lj4EEEiS8_ --------------------------
	.section	.nv.constant0._ZN2at6native40_GLOBAL__N__2351210d_8_Shape_cu_49f7391c19CatArrayBatchedCopyINS1_10OpaqueTypeILj16EEEjLi3ELi64ELi64EEEvPT_NS1_25CatArrInputTensorMetadataIS5_T0_XT2_EXT3_EEENS1_16TensorSizeStrideIS8_Lj4EEEiS8_,"a",@progbits
	.sectionflags	@""
	.align	4
.nv.constant0._ZN2at6native40_GLOBAL__N__2351210d_8_Shape_cu_49f7391c19CatArrayBatchedCopyINS1_10OpaqueTypeILj16EEEjLi3ELi64ELi64EEEvPT_NS1_25CatArrInputTensorMetadataIS5_T0_XT2_EXT3_EEENS1_16TensorSizeStrideIS8_Lj4EEEiS8_:
	.zero		3968


//--------------------- .nv.constant0._ZN2at6native40_GLOBAL__N__2351210d_8_Shape_cu_49f7391c26CatArrayBatchedCopy_contigINS1_10OpaqueTypeILj16EEEjLi3ELi64ELi64EEEvPT_NS1_25CatArrInputTensorMetadataIS5_T0_XT2_EXT3_EEENS1_16TensorSizeStrideIS8_Lj4EEEiS8_ --------------------------
	.section	.nv.constant0._ZN2at6native40_GLOBAL__N__2351210d_8_Shape_cu_49f7391c26CatArrayBatchedCopy_contigINS1_10OpaqueTypeILj16EEEjLi3ELi64ELi64EEEvPT_NS1_25CatArrInputTensorMetadataIS5_T0_XT2_EXT3_EEENS1_16TensorSizeStrideIS8_Lj4EEEiS8_,"a",@progbits
	.sectionflags	@""
	.align	4
.nv.constant0._ZN2at6native40_GLOBAL__N__2351210d_8_Shape_cu_49f7391c26CatArrayBatchedCopy_contigINS1_10OpaqueTypeILj16EEEjLi3ELi64ELi64EEEvPT_NS1_25CatArrInputTensorMetadataIS5_T0_XT2_EXT3_EEENS1_16TensorSizeStrideIS8_Lj4EEEiS8_:
	.zero		3968


//--------------------- .nv.constant0._ZN2at6native40_GLOBAL__N__2351210d_8_Shape_cu_49f7391c35CatArrayBatchedCopy_alignedK_contigINS1_10OpaqueTypeILj16EEEjLi3ELi64ELi64ELi8EEEvPT_NS1_25CatArrInputTensorMetadataIS5_T0_XT2_EXT3_EEENS1_16TensorSizeStrideIS8_Lj4EEEiS8_ --------------------------
	.section	.nv.constant0._ZN2at6native40_GLOBAL__N__2351210d_8_Shape_cu_49f7391c35CatArrayBatchedCopy_alignedK_contigINS1_10OpaqueTypeILj16EEEjLi3ELi64ELi64ELi8EEEvPT_NS1_25CatArrInputTensorMetadataIS5_T0_XT2_EXT3_EEENS1_16TensorSizeStrideIS8_Lj4EEEiS8_,"a",@progbits
	.sectionflags	@""
	.align	4
.nv.constant0._ZN2at6native40_GLOBAL__N__2351210d_8_Shape_cu_49f7391c35CatArrayBatchedCopy_alignedK_contigINS1_10OpaqueTypeILj16EEEjLi3ELi64ELi64ELi8EEEvPT_NS1_25CatArrInputTensorMetadataIS5_T0_XT2_EXT3_EEENS1_16TensorSizeStrideIS8_Lj4EEEiS8_:
	.zero		3968


//--------------------- .nv.constant0._ZN2at6native40_GLOBAL__N__2351210d_8_Shape_cu_49f7391c35CatArrayBatchedCopy_alignedK_contigINS1_10OpaqueTypeILj16EEEjLi3ELi64ELi64ELi16EEEvPT_NS1_25CatArrInputTensorMetadataIS5_T0_XT2_EXT3_EEENS1_16TensorSizeStrideIS8_Lj4EEEiS8_ --------------------------
	.section	.nv.constant0._ZN2at6native40_GLOBAL__N__2351210d_8_Shape_cu_49f7391c35CatArrayBatchedCopy_alignedK_contigINS1_10OpaqueTypeILj16EEEjLi3ELi64ELi64ELi16EEEvPT_NS1_25CatArrInputTensorMetadataIS5_T0_XT2_EXT3_EEENS1_16TensorSizeStrideIS8_Lj4EEEiS8_,"a",@progbits
	.sectionflags	@""
	.align	4
.nv.constant0._ZN2at6native40_GLOBAL__N__2351210d_8_Shape_cu_49f7391c35CatArrayBatchedCopy_alignedK_contigINS1_10OpaqueTypeILj16EEEjLi3ELi64ELi64ELi16EEEvPT_NS1_25CatArrInputTensorMetadataIS5_T0_XT2_EXT3_EEENS1_16TensorSizeStrideIS8_Lj4EEEiS8_:
	.zero		3968


//--------------------- .nv.constant0._ZN2at6native40_GLOBAL__N__2351210d_8_Shape_cu_49f7391c30CatArrayBatchedCopy_vectorizedINS1_10OpaqueTypeILj16EEEjLi3ELi64ELi64ELi16ELi1EEEvPcNS1_25CatArrInputTensorMetadataIT_T0_XT2_EXT3_EEENS1_16TensorSizeStrideIS8_Lj4EEEiS8_ --------------------------
	.section	.nv.constant0._ZN2at6native40_GLOBAL__N__2351210d_8_Shape_cu_49f7391c30CatArrayBatchedCopy_vectorizedINS1_10OpaqueTypeILj16EEEjLi3ELi64ELi64ELi16ELi1EEEvPcNS1_25CatArrInputTensorMetadataIT_T0_XT2_EXT3_EEENS1_16TensorSizeStrideIS8_Lj4EEEiS8_,"a",@progbits
	.sectionflags	@""
	.align	4
.nv.constant0._ZN2at6native40_GLOBAL__N__2351210d_8_Shape_cu_49f7391c30CatArrayBatchedCopy_vectorizedINS1_10OpaqueTypeILj16EEEjLi3ELi64ELi64ELi16ELi1EEEvPcNS1_25CatArrInputTensorMetadataIT_T0_XT2_EXT3_EEENS1_16TensorSizeStrideIS8_Lj4EEEiS8_:
	.zero		3968


//--------------------- .nv.constant0._ZN2at6native40_GLOBAL__N__2351210d_8_Shape_cu_49f7391c19CatArrayBatchedCopyINS1_10OpaqueTypeILj16EEEjLi2ELi64ELi64EEEvPT_NS1_25CatArrInputTensorMetadataIS5_T0_XT2_EXT3_EEENS1_16TensorSizeStrideIS8_Lj4EEEiS8_ --------------------------
	.section	.nv.constant0._ZN2at6native40_GLOBAL__N__2351210d_8_Shape_cu_49f7391c19CatArrayBatchedCopyINS1_10OpaqueTypeILj16EEEjLi2ELi64ELi64EEEvPT_NS1_25CatArrInputTensorMetadataIS5_T0_XT2_EXT3_EEENS1_16TensorSizeStrideIS8_Lj4EEEiS8_,"a",@progbits
	.sectionflags	@""
	.align	4
.nv.constant0._ZN2at6native40_GLOBAL__N__2351210d_8_Shape_cu_49f7391c19CatArrayBatchedCopyINS1_10OpaqueTypeILj16EEEjLi2ELi64ELi64EEEvPT_NS1_25CatArrInputTensorMetadataIS5_T0_XT2_EXT3_EEENS1_16TensorSizeStrideIS8_Lj4EEEiS8_:
	.zero		3968


//--------------------- .nv.constant0._ZN2at6native40_GLOBAL__N__2351210d_8_Shape_cu_49f7391c26CatArrayBatchedCopy_contigINS1_10OpaqueTypeILj16EEEjLi2ELi64ELi64EEEvPT_NS1_25CatArrInputTensorMetadataIS5_T0_XT2_EXT3_EEENS1_16TensorSizeStrideIS8_Lj4EEEiS8_ --------------------------
	.section	.nv.constant0._ZN2at6native40_GLOBAL__N__2351210d_8_Shape_cu_49f7391c26CatArrayBatchedCopy_contigINS1_10OpaqueTypeILj16EEEjLi2ELi64ELi64EEEvPT_NS1_25CatArrInputTensorMetadataIS5_T0_XT2_EXT3_EEENS1_16TensorSizeStrideIS8_Lj4EEEiS8_,"a",@progbits
	.sectionflags	@""
	.align	4
.nv.constant0._ZN2at6native40_GLOBAL__N__2351210d_8_Shape_cu_49f7391c26CatArrayBatchedCopy_contigINS1_10OpaqueTypeILj16EEEjLi2ELi64ELi64EEEvPT_NS1_25CatArrInputTensorMetadataIS5_T0_XT2_EXT3_EEENS1_16TensorSizeStrideIS8_Lj4EEEiS8_:
	.zero		3968


//--------------------- .nv.constant0._ZN2at6native40_GLOBAL__N__2351210d_8_Shape_cu_49f7391c35CatArrayBatchedCopy_alignedK_contigINS1_10OpaqueTypeILj16EEEjLi2ELi64ELi64ELi8EEEvPT_NS1_25CatArrInputTensorMetadataIS5_T0_XT2_EXT3_EEENS1_16TensorSizeStrideIS8_Lj4EEEiS8_ --------------------------
	.section	.nv.constant0._ZN2at6native40_GLOBAL__N__2351210d_8_Shape_cu_49f7391c35CatArrayBatchedCopy_alignedK_contigINS1_10OpaqueTypeILj16EEEjLi2ELi64ELi64ELi8EEEvPT_NS1_25CatArrInputTensorMetadataIS5_T0_XT2_EXT3_EEENS1_16TensorSizeStrideIS8_Lj4EEEiS8_,"a",@progbits
	.sectionflags	@""
	.align	4
.nv.constant0._ZN2at6native40_GLOBAL__N__2351210d_8_Shape_cu_49f7391c35CatArrayBatchedCopy_alignedK_contigINS1_10OpaqueTypeILj16EEEjLi2ELi64ELi64ELi8EEEvPT_NS1_25CatArrInputTensorMetadataIS5_T0_XT2_EXT3_EEENS1_16TensorSizeStrideIS8_Lj4EEEiS8_:
	.zero		3968


//--------------------- .nv.constant0._ZN2at6native40_GLOBAL__N__2351210d_8_Shape_cu_49f7391c35CatArrayBatchedCopy_alignedK_contigINS1_10OpaqueTypeILj16EEEjLi2ELi64ELi64ELi16EEEvPT_NS1_25CatArrInputTensorMetadataIS5_T0_XT2_EXT3_EEENS1_16TensorSizeStrideIS8_Lj4EEEiS8_ --------------------------
	.section	.nv.constant0._ZN2at6native40_GLOBAL__N__2351210d_8_Shape_cu_49f7391c35CatArrayBatchedCopy_alignedK_contigINS1_10OpaqueTypeILj16EEEjLi2ELi64ELi64ELi16EEEvPT_NS1_25CatArrInputTensorMetadataIS5_T0_XT2_EXT3_EEENS1_16TensorSizeStrideIS8_Lj4EEEiS8_,"a",@progbits
	.sectionflags	@""
	.align	4
.nv.constant0._ZN2at6native40_GLOBAL__N__2351210d_8_Shape_cu_49f7391c35CatArrayBatchedCopy_alignedK_contigINS1_10OpaqueTypeILj16EEEjLi2ELi64ELi64ELi16EEEvPT_NS1_25CatArrInputTensorMetadataIS5_T0_XT2_EXT3_EEENS1_16TensorSizeStrideIS8_Lj4EEEiS8_:
	.zero		3968


//--------------------- .nv.constant0._ZN2at6native40_GLOBAL__N__2351210d_8_Shape_cu_49f7391c30CatArrayBatchedCopy_vectorizedINS1_10OpaqueTypeILj16EEEjLi2ELi64ELi64ELi16ELi1EEEvPcNS1_25CatArrInputTensorMetadataIT_T0_XT2_EXT3_EEENS1_16TensorSizeStrideIS8_Lj4EEEiS8_ --------------------------
	.section	.nv.constant0._ZN2at6native40_GLOBAL__N__2351210d_8_Shape_cu_49f7391c30CatArrayBatchedCopy_vectorizedINS1_10OpaqueTypeILj16EEEjLi2ELi64ELi64ELi16ELi1EEEvPcNS1_25CatArrInputTensorMetadataIT_T0_XT2_EXT3_EEENS1_16TensorSizeStrideIS8_Lj4EEEiS8_,"a",@progbits
	.sectionflags	@""
	.align	4
.nv.constant0._ZN2at6native40_GLOBAL__N__2351210d_8_Shape_cu_49f7391c30CatArrayBatchedCopy_vectorizedINS1_10OpaqueTypeILj16EEEjLi2ELi64ELi64ELi16ELi1EEEvPcNS1_25CatArrInputTensorMetadataIT_T0_XT2_EXT3_EEENS1_16TensorSizeStrideIS8_Lj4EEEiS8_:
	.zero		3968


//--------------------- .nv.constant0._ZN2at6native40_GLOBAL__N__2351210d_8_Shape_cu_49f7391c19CatArrayBatchedCopyINS1_10OpaqueTypeILj16EEEjLi1ELi64ELi64EEEvPT_NS1_25CatArrInputTensorMetadataIS5_T0_XT2_EXT3_EEENS1_16TensorSizeStrideIS8_Lj4EEEiS8_ --------------------------
	.section	.nv.constant0._ZN2at6native40_GLOBAL__N__2351210d_8_Shape_cu_49f7391c19CatArrayBatchedCopyINS1_10OpaqueTypeILj16EEEjLi1ELi64ELi64EEEvPT_NS1_25CatArrInputTensorMetadataIS5_T0_XT2_EXT3_EEENS1_16TensorSizeStrideIS8_Lj4EEEiS8_,"a",@progbits
	.sectionflags	@""
	.align	4
.nv.constant0._ZN2at6native40_GLOBAL__N__2351210d_8_Shape_cu_49f7391c19CatArrayBatchedCopyINS1_10OpaqueTypeILj16EEEjLi1ELi64ELi64EEEvPT_NS1_25CatArrInputTensorMetadataIS5_T0_XT2_EXT3_EEENS1_16TensorSizeStrideIS8_Lj4EEEiS8_:
	.zero		3968


//--------------------- .nv.constant0._ZN2at6native40_GLOBAL__N__2351210d_8_Shape_cu_49f7391c26CatArrayBatchedCopy_contigINS1_10OpaqueTypeILj16EEEjLi1ELi64ELi64EEEvPT_NS1_25CatArrInputTensorMetadataIS5_T0_XT2_EXT3_EEENS1_16TensorSizeStrideIS8_Lj4EEEiS8_ --------------------------
	.section	.nv.constant0._ZN2at6native40_GLOBAL__N__2351210d_8_Shape_cu_49f7391c26CatArrayBatchedCopy_contigINS1_10OpaqueTypeILj16EEEjLi1ELi64ELi64EEEvPT_NS1_25CatArrInputTensorMetadataIS5_T0_XT2_EXT3_EEENS1_16TensorSizeStrideIS8_Lj4EEEiS8_,"a",@progbits
	.sectionflags	@""
	.align	4
.nv.constant0._ZN2at6native40_GLOBAL__N__2351210d_8_Shape_cu_49f7391c26CatArrayBatchedCopy_contigINS1_10OpaqueTypeILj16EEEjLi1ELi64ELi64EEEvPT_NS1_25CatArrInputTensorMetadataIS5_T0_XT2_EXT3_EEENS1_16TensorSizeStrideIS8_Lj4EEEiS8_:
	.zero		3968


//--------------------- .nv.constant0._ZN2at6native40_GLOBAL__N__2351210d_8_Shape_cu_49f7391c35CatArrayBatchedCopy_alignedK_contigINS1_10OpaqueTypeILj16EEEjLi1ELi64ELi64ELi8EEEvPT_NS1_25CatArrInputTensorMetadataIS5_T0_XT2_EXT3_EEENS1_16TensorSizeStrideIS8_Lj4EEEiS8_ --------------------------
	.section	.nv.constant0._ZN2at6native40_GLOBAL__N__2351210d_8_Shape_cu_49f7391c35CatArrayBatchedCopy_alignedK_contigINS1_10OpaqueTypeILj16EEEjLi1ELi64ELi64ELi8EEEvPT_NS1_25CatArrInputTensorMetadataIS5_T0_XT2_EXT3_EEENS1_16TensorSizeStrideIS8_Lj4EEEiS8_,"a",@progbits
	.sectionflags	@""
	.align	4
.nv.constant0._ZN2at6native40_GLOBAL__N__2351210d_8_Shape_cu_49f7391c35CatArrayBatchedCopy_alignedK_contigINS1_10OpaqueTypeILj16EEEjLi1ELi64ELi64ELi8EEEvPT_NS1_25CatArrInputTensorMetadataIS5_T0_XT2_EXT3_EEENS1_16TensorSizeStrideIS8_Lj4EEEiS8_:
	.zero		3968


//--------------------- .nv.constant0._ZN2at6native40_GLOBAL__N__2351210d_8_Shape_cu_49f7391c35CatArrayBatchedCopy_alignedK_contigINS1_10OpaqueTypeILj16EEEjLi1ELi64ELi64ELi16EEEvPT_NS1_25CatArrInputTensorMetadataIS5_T0_XT2_EXT3_EEENS1_16TensorSizeStrideIS8_Lj4EEEiS8_ --------------------------
	.section	.nv.constant0._ZN2at6native40_GLOBAL__N__2351210d_8_Shape_cu_49f7391c35CatArrayBatchedCopy_alignedK_contigINS1_10OpaqueTypeILj16EEEjLi1ELi64ELi64ELi16EEEvPT_NS1_25CatArrInputTensorMetadataIS5_T0_XT2_EXT3_EEENS1_16TensorSizeStrideIS8_Lj4EEEiS8_,"a",@progbits
	.sectionflags	@""
	.align	4
.nv.constant0._ZN2at6native40_GLOBAL__N__2351210d_8_Shape_cu_49f7391c35CatArrayBatchedCopy_alignedK_contigINS1_10OpaqueTypeILj16EEEjLi1ELi64ELi64ELi16EEEvPT_NS1_25CatArrInputTensorMetadataIS5_T0_XT2_EXT3_EEENS1_16TensorSizeStrideIS8_Lj4EEEiS8_:
	.zero		3968


//--------------------- .nv.constant0._ZN2at6native40_GLOBAL__N__2351210d_8_Shape_cu_49f7391c30CatArrayBatchedCopy_vectorizedINS1_10OpaqueTypeILj16EEEjLi1ELi64ELi64ELi16ELi1EEEvPcNS1_25CatArrInputTensorMetadataIT_T0_XT2_EXT3_EEENS1_16TensorSizeStrideIS8_Lj4EEEiS8_ --------------------------
	.section	.nv.constant0._ZN2at6native40_GLOBAL__N__2351210d_8_Shape_cu_49f7391c30CatArrayBatchedCopy_vectorizedINS1_10OpaqueTypeILj16EEEjLi1ELi64ELi64ELi16ELi1EEEvPcNS1_25CatArrInputTensorMetadataIT_T0_XT2_EXT3_EEENS1_16TensorSizeStrideIS8_Lj4EEEiS8_,"a",@progbits
	.sectionflags	@""
	.align	4
.nv.constant0._ZN2at6native40_GLOBAL__N__2351210d_8_Shape_cu_49f7391c30CatArrayBatchedCopy_vectorizedINS1_10OpaqueTypeILj16EEEjLi1ELi64ELi64ELi16ELi1EEEvPcNS1_25CatArrInputTensorMetadataIT_T0_XT2_EXT3_EEENS1_16TensorSizeStrideIS8_Lj4EEEiS8_:
	.zero		3968


//--------------------- .nv.constant0._ZN2at6native40_GLOBAL__N__2351210d_8_Shape_cu_49f7391c19CatArrayBatchedCopyINS1_10OpaqueTypeILj8EEEjLi4ELi64ELi64EEEvPT_NS1_25CatArrInputTensorMetadataIS5_T0_XT2_EXT3_EEENS1_16TensorSizeStrideIS8_Lj4EEEiS8_ --------------------------
	.section	.nv.constant0._ZN2at6native40_GLOBAL__N__2351210d_8_Shape_cu_49f7391c19CatArrayBatchedCopyINS1_10OpaqueTypeILj8EEEjLi4ELi64ELi64EEEvPT_NS1_25CatArrInputTensorMetadataIS5_T0_XT2_EXT3_EEENS1_16TensorSizeStrideIS8_Lj4EEEiS8_,"a",@progbits
	.sectionflags	@""
	.align	4
.nv.constant0._ZN2at6native40_GLOBAL__N__2351210d_8_Shape_cu_49f7391c19CatArrayBatchedCopyINS1_10OpaqueTypeILj8EEEjLi4ELi64ELi64EEEvPT_NS1_25CatArrInputTensorMetadataIS5_T0_XT2_EXT3_EEENS1_16TensorSizeStrideIS8_Lj4EEEiS8_:
	.zero		3968


//--------------------- .nv.constant0._ZN2at6native40_GLOBAL__N__2351210d_8_Shape_cu_49f7391c26CatArrayBatchedCopy_contigINS1_10OpaqueTypeILj8EEEjLi4ELi64ELi64EEEvPT_NS1_25CatArrInputTensorMetadataIS5_T0_XT2_EXT3_EEENS1_16TensorSizeStrideIS8_Lj4EEEiS8_ --------------------------
	.section	.nv.constant0._ZN2at6native40_GLOBAL__N__2351210d_8_Shape_cu_49f7391c26CatArrayBatchedCopy_contigINS1_10OpaqueTypeILj8EEEjLi4ELi64ELi64EEEvPT_NS1_25CatArrInputTensorMetadataIS5_T0_XT2_EXT3_EEENS1_16TensorSizeStrideIS8_Lj4EEEiS8_,"a",@progbits
	.sectionflags	@""
	.align	4
.nv.constant0._ZN2at6native40_GLOBAL__N__2351210d_8_Shape_cu_49f7391c26CatArrayBatchedCopy_contigINS1_10OpaqueTypeILj8EEEjLi4ELi64ELi64EEEvPT_NS1_25CatArrInputTensorMetadataIS5_T0_XT2_EXT3_EEENS1_16TensorSizeStrideIS8_Lj4EEEiS8_:
	.zero		3968


//--------------------- .nv.constant0._ZN2at6native40_GLOBAL__N__2351210d_8_Shape_cu_49f7391c35CatArrayBatchedCopy_alignedK_contigINS1_10OpaqueTypeILj8EEEjLi4ELi64ELi64ELi8EEEvPT_NS1_25CatArrInputTensorMetadataIS5_T0_XT2_EXT3_EEENS1_16TensorSizeStrideIS8_Lj4EEEiS8_ --------------------------
	.section	.nv.constant0._ZN2at6native40_GLOBAL__N__2351210d_8_Shape_cu_49f7391c35CatArrayBatchedCopy_alignedK_contigINS1_10OpaqueTypeILj8EEEjLi4ELi64ELi64ELi8EEEvPT_NS1_25CatArrInputTensorMetadataIS5_T0_XT2_EXT3_EEENS1_16TensorSizeStrideIS8_Lj4EEEiS8_,"a",@progbits
	.sectionflags	@""
	.align	4
.nv.constant0._ZN2at6native40_GLOBAL__N__2351210d_8_Shape_cu_49f7391c35CatArrayBatchedCopy_alignedK_contigINS1_10OpaqueTypeILj8EEEjLi4ELi64ELi64ELi8EEEvPT_NS1_25CatArrInputTensorMetadataIS5_T0_XT2_EXT3_EEENS1_16TensorSizeStrideIS8_Lj4EEEiS8_:
	.zero		3968


//--------------------- .nv.constant0._ZN2at6native40_GLOBAL__N__2351210d_8_Shape_cu_49f7391c35CatArrayBatchedCopy_alignedK_contigINS1_10OpaqueTypeILj8EEEjLi4ELi64ELi64ELi16EEEvPT_NS1_25CatArrInputTensorMetadataIS5_T0_XT2_EXT3_EEENS1_16TensorSizeStrideIS8_Lj4EEEiS8_ --------------------------
	.section	.nv.constant0._ZN2at6native40_GLOBAL__N__2351210d_8_Shape_cu_49f7391c35CatArrayBatchedCopy_alignedK_contigINS1_10OpaqueTypeILj8EEEjLi4ELi64ELi64ELi16EEEvPT_NS1_25CatArrInputTensorMetadataIS5_T0_XT2_EXT3_EEENS1_16TensorSizeStrideIS8_Lj4EEEiS8_,"a",@progbits
	.sectionflags	@""
	.align	4
.nv.constant0._ZN2at6native40_GLOBAL__N__2351210d_8_Shape_cu_49f7391c35CatArrayBatchedCopy_alignedK_contigINS1_10OpaqueTypeILj8EEEjLi4ELi64ELi64ELi16EEEvPT_NS1_25CatArrInputTensorMetadataIS5_T0_XT2_EXT3_EEENS1_16TensorSizeStrideIS8_Lj4EEEiS8_:
	.zero		3968


//--------------------- .nv.constant0._ZN2at6native40_GLOBAL__N__2351210d_8_Shape_cu_49f7391c30CatArrayBatchedCopy_vectorizedINS1_10OpaqueTypeILj8EEEjLi4ELi64ELi64ELi16ELi2EEEvPcNS1_25CatArrInputTensorMetadataIT_T0_XT2_EXT3_EEENS1_16TensorSizeStrideIS8_Lj4EEEiS8_ --------------------------
	.section	.nv.constant0._ZN2at6native40_GLOBAL__N__2351210d_8_Shape_cu_49f7391c30CatArrayBatchedCopy_vectorizedINS1_10OpaqueTypeILj8EEEjLi4ELi64ELi64ELi16ELi2EEEvPcNS1_25CatArrInputTensorMetadataIT_T0_XT2_EXT3_EEENS1_16TensorSizeStrideIS8_Lj4EEEiS8_,"a",@progbits
	.sectionflags	@""
	.align	4
.nv.constant0._ZN2at6native40_GLOBAL__N__2351210d_8_Shape_cu_49f7391c30CatArrayBatchedCopy_vectorizedINS1_10OpaqueTypeILj8EEEjLi4ELi64ELi64ELi16ELi2EEEvPcNS1_25CatArrInputTensorMetadataIT_T0_XT2_EXT3_EEENS1_16TensorSizeStrideIS8_Lj4EEEiS8_:
	.zero		3968


//--------------------- .nv.constant0._ZN2at6native40_GLOBAL__N__2351210d_8_Shape_cu_49f7391c19CatArrayBatchedCopyINS1_10OpaqueTypeILj8EEEjLi3ELi64ELi64EEEvPT_NS1_25CatArrInputTensorMetadataIS5_T0_XT2_EXT3_EEENS1_16TensorSizeStrideIS8_Lj4EEEiS8_ --------------------------
	.section	.nv.constant0._ZN2at6native40_GLOBAL__N__2351210d_8_Shape_cu_49f7391c19CatArrayBatchedCopyINS1_10OpaqueTypeILj8EEEjLi3ELi64ELi64EEEvPT_NS1_25CatArrInputTensorMetadataIS5_T0_XT2_EXT3_EEENS1_16TensorSizeStrideIS8_Lj4EEEiS8_,"a",@progbits
	.sectionflags	@""
	.align	4
.nv.constant0._ZN2at6native40_GLOBAL__N__2351210d_8_Shape_cu_49f7391c19CatArrayBatchedCopyINS1_10OpaqueTypeILj8EEEjLi3ELi64ELi64EEEvPT_NS1_25CatArrInputTensorMetadataIS5_T0_XT2_EXT3_EEENS1_16TensorSizeStrideIS8_Lj4EEEiS8_:
	.zero		3968


//--------------------- .nv.constant0._ZN2at6native40_GLOBAL__N__2351210d_8_Shape_cu_49f7391c26CatArrayBatchedCopy_contigINS1_10OpaqueTypeILj8EEEjLi3ELi64ELi64EEEvPT_NS1_25CatArrInputTensorMetadataIS5_T0_XT2_EXT3_EEENS1_16TensorSizeStrideIS8_Lj4EEEiS8_ --------------------------
	.section	.nv.constant0._ZN2at6native40_GLOBAL__N__2351210d_8_Shape_cu_49f7391c26CatArrayBatchedCopy_contigINS1_10OpaqueTypeILj8EEEjLi3ELi64ELi64EEEvPT_NS1_25CatArrInputTensorMetadataIS5_T0_XT2_EXT3_EEENS1_16TensorSizeStrideIS8_Lj4EEEiS8_,"a",@progbits
	.sectionflags	@""
	.align	4
.nv.constant0._ZN2at6native40_GLOBAL__N__2351210d_8_Shape_cu_49f7391c26CatArrayBatchedCopy_contigINS1_10OpaqueTypeILj8EEEjLi3ELi64ELi64EEEvPT_NS1_25CatArrInputTensorMetadataIS5_T0_XT2_EXT3_EEENS1_16TensorSizeStrideIS8_Lj4EEEiS8_:
	.zero		3968


//--------------------- .nv.constant0._ZN2at6native40_GLOBAL__N__2351210d_8_Shape_cu_49f7391c35CatArrayBatchedCopy_alignedK_contigINS1_10OpaqueTypeILj8EEEjLi3ELi64ELi64ELi8EEEvPT_NS1_25CatArrInputTensorMetadataIS5_T0_XT2_EXT3_EEENS1_16TensorSizeStrideIS8_Lj4EEEiS8_ --------------------------
	.section	.nv.constant0._ZN2at6native40_GLOBAL__N__2351210d_8_Shape_cu_49f7391c35CatArrayBatchedCopy_alignedK_contigINS1_10OpaqueTypeILj8EEEjLi3ELi64ELi64ELi8EEEvPT_NS1_25CatArrInputTensorMetadataIS5_T0_XT2_EXT3_EEENS1_16TensorSizeStrideIS8_Lj4EEEiS8_,"a",@progbits
	.sectionflags	@""
	.align	4
.nv.constant0._ZN2at6native40_GLOBAL__N__2351210d_8_Shape_cu_49f7391c35CatArrayBatchedCopy_alignedK_contigINS1_10OpaqueTypeILj8EEEjLi3ELi64ELi64ELi8EEEvPT_NS1_25CatArrInputTensorMetadataIS5_T0_XT2_EXT3_EEENS1_16TensorSizeStrideIS8_Lj4EEEiS8_:
	.zero		3968


//--------------------- .nv.constant0._ZN2at6native40_GLOBAL__N__2351210d_8_Shape_cu_49f7391c35CatArrayBatchedCopy_alignedK_contigINS1_10OpaqueTypeILj8EEEjLi3ELi64ELi64ELi16EEEvPT_NS1_25CatArrInputTensorMetadataIS5_T0_XT2_EXT3_EEENS1_16TensorSizeStrideIS8_Lj4EEEiS8_ --------------------------
	.section	.nv.constant0._ZN2at6native40_GLOBAL__N__2351210d_8_Shape_cu_49f7391c35CatArrayBatchedCopy_alignedK_contigINS1_10OpaqueTypeILj8EEEjLi3ELi64ELi64ELi16EEEvPT_NS1_25CatArrInputTensorMetadataIS5_T0_XT2_EXT3_EEENS1_16TensorSizeStrideIS8_Lj4EEEiS8_,"a",@progbits
	.sectionflags	@""
	.align	4
.nv.constant0._ZN2at6native40_GLOBAL__N__2351210d_8_Shape_cu_49f7391c35CatArrayBatchedCopy_alignedK_contigINS1_10OpaqueTypeILj8EEEjLi3ELi64ELi64ELi16EEEvPT_NS1_25CatArrInputTensorMetadataIS5_T0_XT2_EXT3_EEENS1_16TensorSizeStrideIS8_Lj4EEEiS8_:
	.zero		3968


//--------------------- .nv.constant0._ZN2at6native40_GLOBAL__N__2351210d_8_Shape_cu_49f7391c30CatArrayBatchedCopy_vectorizedINS1_10OpaqueTypeILj8EEEjLi3ELi64ELi64ELi16ELi2EEEvPcNS1_25CatArrInputTensorMetadataIT_T0_XT2_EXT3_EEENS1_16TensorSizeStrideIS8_Lj4EEEiS8_ --------------------------
	.section	.nv.constant0._ZN2at6native40_GLOBAL__N__2351210d_8_Shape_cu_49f7391c30CatArrayBatchedCopy_vectorizedINS1_10OpaqueTypeILj8EEEjLi3ELi64ELi64ELi16ELi2EEEvPcNS1_25CatArrInputTensorMetadataIT_T0_XT2_EXT3_EEENS1_16TensorSizeStrideIS8_Lj4EEEiS8_,"a",@progbits
	.sectionflags	@""
	.align	4
.nv.constant0._ZN2at6native40_GLOBAL__N__2351210d_8_Shape_cu_49f7391c30CatArrayBatchedCopy_vectorizedINS1_10OpaqueTypeILj8EEEjLi3ELi64ELi64ELi16ELi2EEEvPcNS1_25CatArrInputTensorMetadataIT_T0_XT2_EXT3_EEENS1_16TensorSizeStrideIS8_Lj4EEEiS8_:
	.zero		3968


//--------------------- .nv.constant0._ZN2at6native40_GLOBAL__N__2351210d_8_Shape_cu_49f7391c19CatArrayBatchedCopyINS1_10OpaqueTypeILj8EEEjLi2ELi64ELi64EEEvPT_NS1_25CatArrInputTensorMetadataIS5_T0_XT2_EXT3_EEENS1_16TensorSizeStrideIS8_Lj4EEEiS8_ --------------------------
	.section	.nv.constant0._ZN2at6native40_GLOBAL__N__2351210d_8_Shape_cu_49f7391c19CatArrayBatchedCopyINS1_10OpaqueTypeILj8EEEjLi2ELi64ELi64EEEvPT_NS1_25CatArrInputTensorMetadataIS5_T0_XT2_EXT3_EEENS1_16TensorSizeStrideIS8_Lj4EEEiS8_,"a",@progbits
	.sectionflags	@""
	.align	4
.nv.constant0._ZN2at6native40_GLOBAL__N__2351210d_8_Shape_cu_49f7391c19CatArrayBatchedCopyINS1_10OpaqueTypeILj8EEEjLi2ELi64ELi64EEEvPT_NS1_25CatArrInputTensorMetadataIS5_T0_XT2_EXT3_EEENS1_16TensorSizeStrideIS8_Lj4EEEiS8_:
	.zero		3968


//--------------------- .nv.constant0._ZN2at6native40_GLOBAL__N__2351210d_8_Shape_cu_49f7391c26CatArrayBatchedCopy_contigINS1_10OpaqueTypeILj8EEEjLi2ELi64ELi64EEEvPT_NS1_25CatArrInputTensorMetadataIS5_T0_XT2_EXT3_EEENS1_16TensorSizeStrideIS8_Lj4EEEiS8_ --------------------------
	.section	.nv.constant0._ZN2at6native40_GLOBAL__N__2351210d_8_Shape_cu_49f7391c26CatArrayBatchedCopy_contigINS1_10OpaqueTypeILj8EEEjLi2ELi64ELi64EEEvPT_NS1_25CatArrInputTensorMetadataIS5_T0_XT2_EXT3_EEENS1_16TensorSizeStrideIS8_Lj4EEEiS8_,"a",@progbits
	.sectionflags	@""
	.align	4
.nv.constant0._ZN2at6native40_GLOBAL__N__2351210d_8_Shape_cu_49f7391c26CatArrayBatchedCopy_contigINS1_10OpaqueTypeILj8EEEjLi2ELi64ELi64EEEvPT_NS1_25CatArrInputTensorMetadataIS5_T0_XT2_EXT3_EEENS1_16TensorSizeStrideIS8_Lj4EEEiS8_:
	.zero		3968


//--------------------- .nv.constant0._ZN2at6native40_GLOBAL__N__2351210d_8_Shape_cu_49f7391c35CatArrayBatchedCopy_alignedK_contigINS1_10OpaqueTypeILj8EEEjLi2ELi64ELi64ELi8EEEvPT_NS1_25CatArrInputTensorMetadataIS5_T0_XT2_EXT3_EEENS1_16TensorSizeStrideIS8_Lj4EEEiS8_ --------------------------
	.section	.nv.constant0._ZN2at6native40_GLOBAL__N__2351210d_8_Shape_cu_49f7391c35CatArrayBatchedCopy_alignedK_contigINS1_10OpaqueTypeILj8EEEjLi2ELi64ELi64ELi8EEEvPT_NS1_25CatArrInputTensorMetadataIS5_T0_XT2_EXT3_EEENS1_16TensorSizeStrideIS8_Lj4EEEiS8_,"a",@progbits
	.sectionflags	@""
	.align	4
.nv.constant0._ZN2at6native40_GLOBAL__N__2351210d_8_Shape_cu_49f7391c35CatArrayBatchedCopy_alignedK_contigINS1_10OpaqueTypeILj8EEEjLi2ELi64ELi64ELi8EEEvPT_NS1_25CatArrInputTensorMetadataIS5_T0_XT2_EXT3_EEENS1_16TensorSizeStrideIS8_Lj4EEEiS8_:
	.zero		3968


//--------------------- .nv.constant0._ZN2at6native40_GLOBAL__N__2351210d_8_Shape_cu_49f7391c35CatArrayBatchedCopy_alignedK_contigINS1_10OpaqueTypeILj8EEEjLi2ELi64ELi64ELi16EEEvPT_NS1_25CatArrInputTensorMetadataIS5_T0_XT2_EXT3_EEENS1_16TensorSizeStrideIS8_Lj4EEEiS8_ --------------------------
	.section	.nv.constant0._ZN2at6native40_GLOBAL__N__2351210d_8_Shape_cu_49f7391c35CatArrayBatchedCopy_alignedK_contigINS1_10OpaqueTypeILj8EEEjLi2ELi64ELi64ELi16EEEvPT_NS1_25CatArrInputTensorMetadataIS5_T0_XT2_EXT3_EEENS1_16TensorSizeStrideIS8_Lj4EEEiS8_,"a",@progbits
	.sectionflags	@""
	.align	4
.nv.constant0._ZN2at6native40_GLOBAL__N__2351210d_8_Shape_cu_49f7391c35CatArrayBatchedCopy_alignedK_contigINS1_10OpaqueTypeILj8EEEjLi2ELi64ELi64ELi16EEEvPT_NS1_25CatArrInputTensorMetadataIS5_T0_XT2_EXT3_EEENS1_16TensorSizeStrideIS8_Lj4EEEiS8_:
	.zero		3968


//--------------------- .nv.constant0._ZN2at6native40_GLOBAL__N__2351210d_8_Shape_cu_49f7391c30CatArrayBatchedCopy_vectorizedINS1_10OpaqueTypeILj8EEEjLi2ELi64ELi64ELi16ELi2EEEvPcNS1_25CatArrInputTensorMetadataIT_T0_XT2_EXT3_EEENS1_16TensorSizeStrideIS8_Lj4EEEiS8_ --------------------------
	.section	.nv.constant0._ZN2at6native40_GLOBAL__N__2351210d_8_Shape_cu_49f7391c30CatArrayBatchedCopy_vectorizedINS1_10OpaqueTypeILj8EEEjLi2ELi64ELi64ELi16ELi2EEEvPcNS1_25CatArrInputTensorMetadataIT_T0_XT2_EXT3_EEENS1_16TensorSizeStrideIS8_Lj4EEEiS8_,"a",@progbits
	.sectionflags	@""
	.align	4
.nv.constant0._ZN2at6native40_GLOBAL__N__2351210d_8_Shape_cu_49f7391c30CatArrayBatchedCopy_vectorizedINS1_10OpaqueTypeILj8EEEjLi2ELi64ELi64ELi16ELi2EEEvPcNS1_25CatArrInputTensorMetadataIT_T0_XT2_EXT3_EEENS1_16TensorSizeStrideIS8_Lj4EEEiS8_:
	.zero		3968


//--------------------- .nv.constant0._ZN2at6native40_GLOBAL__N__2351210d_8_Shape_cu_49f7391c19CatArrayBatchedCopyINS1_10OpaqueTypeILj8EEEjLi1ELi64ELi64EEEvPT_NS1_25CatArrInputTensorMetadataIS5_T0_XT2_EXT3_EEENS1_16TensorSizeStrideIS8_Lj4EEEiS8_ --------------------------
	.section	.nv.constant0._ZN2at6native40_GLOBAL__N__2351210d_8_Shape_cu_49f7391c19CatArrayBatchedCopyINS1_10OpaqueTypeILj8EEEjLi1ELi64ELi64EEEvPT_NS1_25CatArrInputTensorMetadataIS5_T0_XT2_EXT3_EEENS1_16TensorSizeStrideIS8_Lj4EEEiS8_,"a",@progbits
	.sectionflags	@""
	.align	4
.nv.constant0._ZN2at6native40_GLOBAL__N__2351210d_8_Shape_cu_49f7391c19CatArrayBatchedCopyINS1_10OpaqueTypeILj8EEEjLi1ELi64ELi64EEEvPT_NS1_25CatArrInputTensorMetadataIS5_T0_XT2_EXT3_EEENS1_16TensorSizeStrideIS8_Lj4EEEiS8_:
	.zero		3968


//--------------------- .nv.constant0._ZN2at6native40_GLOBAL__N__2351210d_8_Shape_cu_49f7391c26CatArrayBatchedCopy_contigINS1_10OpaqueTypeILj8EEEjLi1ELi64ELi64EEEvPT_NS1_25CatArrInputTensorMetadataIS5_T0_XT2_EXT3_EEENS1_16TensorSizeStrideIS8_Lj4EEEiS8_ --------------------------
	.section	.nv.constant0._ZN2at6native40_GLOBAL__N__2351210d_8_Shape_cu_49f7391c26CatArrayBatchedCopy_contigINS1_10OpaqueTypeILj8EEEjLi1ELi64ELi64EEEvPT_NS1_25CatArrInputTensorMetadataIS5_T0_XT2_EXT3_EEENS1_16TensorSizeStrideIS8_Lj4EEEiS8_,"a",@progbits
	.sectionflags	@""
	.align	4
.nv.constant0._ZN2at6native40_GLOBAL__N__2351210d_8_Shape_cu_49f7391c26CatArrayBatchedCopy_contigINS1_10OpaqueTypeILj8EEEjLi1ELi64ELi64EEEvPT_NS1_25CatArrInputTensorMetadataIS5_T0_XT2_EXT3_EEENS1_16TensorSizeStrideIS8_Lj4EEEiS8_:
	.zero		3968


//--------------------- .nv.constant0._ZN2at6native40_GLOBAL__N__2351210d_8_Shape_cu_49f7391c35CatArrayBatchedCopy_alignedK_contigINS1_10OpaqueTypeILj8EEEjLi1ELi64ELi64ELi8EEEvPT_NS1_25CatArrInputTensorMetadataIS5_T0_XT2_EXT3_EEENS1_16TensorSizeStrideIS8_Lj4EEEiS8_ --------------------------
	.section	.nv.constant0._ZN2at6native40_GLOBAL__N__2351210d_8_Shape_cu_49f7391c35CatArrayBatchedCopy_alignedK_contigINS1_10OpaqueTypeILj8EEEjLi1ELi64ELi64ELi8EEEvPT_NS1_25CatArrInputTensorMetadataIS5_T0_XT2_EXT3_EEENS1_16TensorSizeStrideIS8_Lj4EEEiS8_,"a",@progbits
	.sectionflags	@""
	.align	4
.nv.constant0._ZN2at6native40_GLOBAL__N__2351210d_8_Shape_cu_49f7391c35CatArrayBatchedCopy_alignedK_contigINS1_10OpaqueTypeILj8EEEjLi1ELi64ELi64ELi8EEEvPT_NS1_25CatArrInputTensorMetadataIS5_T0_XT2_EXT3_EEENS1_16TensorSizeStrideIS8_Lj4EEEiS8_:
	.zero		3968


//--------------------- .nv.constant0._ZN2at6native40_GLOBAL__N__2351210d_8_Shape_cu_49f7391c35CatArrayBatchedCopy_alignedK_contigINS1_10OpaqueTypeILj8EEEjLi1ELi64ELi64ELi16EEEvPT_NS1_25CatArrInputTensorMetadataIS5_T0_XT2_EXT3_EEENS1_16TensorSizeStrideIS8_Lj4EEEiS8_ --------------------------
	.section	.nv.constant0._ZN2at6native40_GLOBAL__N__2351210d_8_Shape_cu_49f7391c35CatArrayBatchedCopy_alignedK_contigINS1_10OpaqueTypeILj8EEEjLi1ELi64ELi64ELi16EEEvPT_NS1_25CatArrInputTensorMetadataIS5_T0_XT2_EXT3_EEENS1_16TensorSizeStrideIS8_Lj4EEEiS8_,"a",@progbits
	.sectionflags	@""
	.align	4
.nv.constant0._ZN2at6native40_GLOBAL__N__2351210d_8_Shape_cu_49f7391c35CatArrayBatchedCopy_alignedK_contigINS1_10OpaqueTypeILj8EEEjLi1ELi64ELi64ELi16EEEvPT_NS1_25CatArrInputTensorMetadataIS5_T0_XT2_EXT3_EEENS1_16TensorSizeStrideIS8_Lj4EEEiS8_:
	.zero		3968


//--------------------- .nv.constant0._ZN2at6native40_GLOBAL__N__2351210d_8_Shape_cu_49f7391c30CatArrayBatchedCopy_vectorizedINS1_10OpaqueTypeILj8EEEjLi1ELi64ELi64ELi16ELi2EEEvPcNS1_25CatArrInputTensorMetadataIT_T0_XT2_EXT3_EEENS1_16TensorSizeStrideIS8_Lj4EEEiS8_ --------------------------
	.section	.nv.constant0._ZN2at6native40_GLOBAL__N__2351210d_8_Shape_cu_49f7391c30CatArrayBatchedCopy_vectorizedINS1_10OpaqueTypeILj8EEEjLi1ELi64ELi64ELi16ELi2EEEvPcNS1_25CatArrInputTensorMetadataIT_T0_XT2_EXT3_EEENS1_16TensorSizeStrideIS8_Lj4EEEiS8_,"a",@progbits
	.sectionflags	@""
	.align	4
.nv.constant0._ZN2at6native40_GLOBAL__N__2351210d_8_Shape_cu_49f7391c30CatArrayBatchedCopy_vectorizedINS1_10OpaqueTypeILj8EEEjLi1ELi64ELi64ELi16ELi2EEEvPcNS1_25CatArrInputTensorMetadataIT_T0_XT2_EXT3_EEENS1_16TensorSizeStrideIS8_Lj4EEEiS8_:
	.zero		3968


//--------------------- .nv.constant0._ZN2at6native40_GLOBAL__N__2351210d_8_Shape_cu_49f7391c19CatArrayBatchedCopyINS1_10OpaqueTypeILj4EEEjLi4ELi64ELi64EEEvPT_NS1_25CatArrInputTensorMetadataIS5_T0_XT2_EXT3_EEENS1_16TensorSizeStrideIS8_Lj4EEEiS8_ --------------------------
	.section	.nv.constant0._ZN2at6native40_GLOBAL__N__2351210d_8_Shape_cu_49f7391c19CatArrayBatchedCopyINS1_10OpaqueTypeILj4EEEjLi4ELi64ELi64EEEvPT_NS1_25CatArrInputTensorMetadataIS5_T0_XT2_EXT3_EEENS1_16TensorSizeStrideIS8_Lj4EEEiS8_,"a",@progbits
	.sectionflags	@""
	.align	4
.nv.constant0._ZN2at6native40_GLOBAL__N__2351210d_8_Shape_cu_49f7391c19CatArrayBatchedCopyINS1_10OpaqueTypeILj4EEEjLi4ELi64ELi64EEEvPT_NS1_25CatArrInputTensorMetadataIS5_T0_XT2_EXT3_EEENS1_16TensorSizeStrideIS8_Lj4EEEiS8_:
	.zero		3968


//--------------------- .nv.constant0._ZN2at6native40_GLOBAL__N__2351210d_8_Shape_cu_49f7391c26CatArrayBatchedCopy_contigINS1_10OpaqueTypeILj4EEEjLi4ELi64ELi64EEEvPT_NS1_25CatArrInputTensorMetadataIS5_T0_XT2_EXT3_EEENS1_16TensorSizeStrideIS8_Lj4EEEiS8_ --------------------------
	.section	.nv.constant0._ZN2at6native40_GLOBAL__N__2351210d_8_Shape_cu_49f7391c26CatArrayBatchedCopy_contigINS1_10OpaqueTypeILj4EEEjLi4ELi64ELi64EEEvPT_NS1_25CatArrInputTensorMetadataIS5_T0_XT2_EXT3_EEENS1_16TensorSizeStrideIS8_Lj4EEEiS8_,"a",@progbits
	.sectionflags	@""
	.align	4
.nv.constant0._ZN2at6native40_GLOBAL__N__2351210d_8_Shape_cu_49f7391c26CatArrayBatchedCopy_contigINS1_10OpaqueTypeILj4EEEjLi4ELi64ELi64EEEvPT_NS1_25CatArrInputTensorMetadataIS5_T0_XT2_EXT3_EEENS1_16TensorSizeStrideIS8_Lj4EEEiS8_:
	.zero		3968


//--------------------- .nv.constant0._ZN2at6native40_GLOBAL__N__2351210d_8_Shape_cu_49f7391c35CatArrayBatchedCopy_alignedK_contigINS1_10OpaqueTypeILj4EEEjLi4ELi64ELi64ELi8EEEvPT_NS1_25CatArrInputTensorMetadataIS5_T0_XT2_EXT3_EEENS1_16TensorSizeStrideIS8_Lj4EEEiS8_ --------------------------
	.section	.nv.constant0._ZN2at6native40_GLOBAL__N__2351210d_8_Shape_cu_49f7391c35CatArrayBatchedCopy_alignedK_contigINS1_10OpaqueTypeILj4EEEjLi4ELi64ELi64ELi8EEEvPT_NS1_25CatArrInputTensorMetadataIS5_T0_XT2_EXT3_EEENS1_16TensorSizeStrideIS8_Lj4EEEiS8_,"a",@progbits
	.sectionflags	@""
	.align	4
.nv.constant0._ZN2at6native40_GLOBAL__N__2351210d_8_Shape_cu_49f7391c35CatArrayBatchedCopy_alignedK_contigINS1_10OpaqueTypeILj4EEEjLi4ELi64ELi64ELi8EEEvPT_NS1_25CatArrInputTensorMetadataIS5_T0_XT2_EXT3_EEENS1_16TensorSizeStrideIS8_Lj4EEEiS8_:
	.zero		3968


//--------------------- .nv.constant0._ZN2at6native40_GLOBAL__N__2351210d_8_Shape_cu_49f7391c35CatArrayBatchedCopy_alignedK_contigINS1_10OpaqueTypeILj4EEEjLi4ELi64ELi64ELi16EEEvPT_NS1_25CatArrInputTensorMetadataIS5_T0_XT2_EXT3_EEENS1_16TensorSizeStrideIS8_Lj4EEEiS8_ --------------------------
	.section	.nv.constant0._ZN2at6native40_GLOBAL__N__2351210d_8_Shape_cu_49f7391c35CatArrayBatchedCopy_alignedK_contigINS1_10OpaqueTypeILj4EEEjLi4ELi64ELi64ELi16EEEvPT_NS1_25CatArrInputTensorMetadataIS5_T0_XT2_EXT3_EEENS1_16TensorSizeStrideIS8_Lj4EEEiS8_,"a",@progbits
	.sectionflags	@""
	.align	4
.nv.constant0._ZN2at6native40_GLOBAL__N__2351210d_8_Shape_cu_49f7391c35CatArrayBatchedCopy_alignedK_contigINS1_10OpaqueTypeILj4EEEjLi4ELi64ELi64ELi16EEEvPT_NS1_25CatArrInputTensorMetadataIS5_T0_XT2_EXT3_EEENS1_16TensorSizeStrideIS8_Lj4EEEiS8_:
	.zero		3968


//--------------------- .nv.constant0._ZN2at6native40_GLOBAL__N__2351210d_8_Shape_cu_49f7391c30CatArrayBatchedCopy_vectorizedINS1_10OpaqueTypeILj4EEEjLi4ELi64ELi64ELi16ELi4EEEvPcNS1_25CatArrInputTensorMetadataIT_T0_XT2_EXT3_EEENS1_16TensorSizeStrideIS8_Lj4EEEiS8_ --------------------------
	.section	.nv.constant0._ZN2at6native40_GLOBAL__N__2351210d_8_Shape_cu_49f7391c30CatArrayBatchedCopy_vectorizedINS1_10OpaqueTypeILj4EEEjLi4ELi64ELi64ELi16ELi4EEEvPcNS1_25CatArrInputTensorMetadataIT_T0_XT2_EXT3_EEENS1_16TensorSizeStrideIS8_Lj4EEEiS8_,"a",@progbits
	.sectionflags	@""
	.align	4
.nv.constant0._ZN2at6native40_GLOBAL__N__2351210d_8_Shape_cu_49f7391c30CatArrayBatchedCopy_vectorizedINS1_10OpaqueTypeILj4EEEjLi4ELi64ELi64ELi16ELi4EEEvPcNS1_25CatArrInputTensorMetadataIT_T0_XT2_EXT3_EEENS1_16TensorSizeStrideIS8_Lj4EEEiS8_:
	.zero		3968


//--------------------- .nv.constant0._ZN2at6native40_GLOBAL__N__2351210d_8_Shape_cu_49f7391c19CatArrayBatchedCopyINS1_10OpaqueTypeILj4EEEjLi3ELi64ELi64EEEvPT_NS1_25CatArrInputTensorMetadataIS5_T0_XT2_EXT3_EEENS1_16TensorSizeStrideIS8_Lj4EEEiS8_ --------------------------
	.section	.nv.constant0._ZN2at6native40_GLOBAL__N__2351210d_8_Shape_cu_49f7391c19CatArrayBatchedCopyINS1_10OpaqueTypeILj4EEEjLi3ELi64ELi64EEEvPT_NS1_25CatArrInputTensorMetadataIS5_T0_XT2_EXT3_EEENS1_16TensorSizeStrideIS8_Lj4EEEiS8_,"a",@progbits
	.sectionflags	@""
	.align	4
.nv.constant0._ZN2at6native40_GLOBAL__N__2351210d_8_Shape_cu_49f7391c19CatArrayBatchedCopyINS1_10OpaqueTypeILj4EEEjLi3ELi64ELi64EEEvPT_NS1_25CatArrInputTensorMetadataIS5_T0_XT2_EXT3_EEENS1_16TensorSizeStrideIS8_Lj4EEEiS8_:
	.zero		3968


//--------------------- .nv.constant0._ZN2at6native40_GLOBAL__N__2351210d_8_Shape_cu_49f7391c26CatArrayBatchedCopy_contigINS1_10OpaqueTypeILj4EEEjLi3ELi64ELi64EEEvPT_NS1_25CatArrInputTensorMetadataIS5_T0_XT2_EXT3_EEENS1_16TensorSizeStrideIS8_Lj4EEEiS8_ --------------------------
	.section	.nv.constant0._ZN2at6native40_GLOBAL__N__2351210d_8_Shape_cu_49f7391c26CatArrayBatchedCopy_contigINS1_10OpaqueTypeILj4EEEjLi3ELi64ELi64EEEvPT_NS1_25CatArrInputTensorMetadataIS5_T0_XT2_EXT3_EEENS1_16TensorSizeStrideIS8_Lj4EEEiS8_,"a",@progbits
	.sectionflags	@""
	.align	4
.nv.constant0._ZN2at6native40_GLOBAL__N__2351210d_8_Shape_cu_49f7391c26CatArrayBatchedCopy_contigINS1_10OpaqueTypeILj4EEEjLi3ELi64ELi64EEEvPT_NS1_25CatArrInputTensorMetadataIS5_T0_XT2_EXT3_EEENS1_16TensorSizeStrideIS8_Lj4EEEiS8_:
	.zero		3968


//--------------------- .nv.constant0._ZN2at6native40_GLOBAL__N__2351210d_8_Shape_cu_49f7391c35CatArrayBatchedCopy_alignedK_contigINS1_10OpaqueTypeILj4EEEjLi3ELi64ELi64ELi8EEEvPT_NS1_25CatArrInputTensorMetadataIS5_T0_XT2_EXT3_EEENS1_16TensorSizeStrideIS8_Lj4EEEiS8_ --------------------------
	.section	.nv.constant0._ZN2at6native40_GLOBAL__N__2351210d_8_Shape_cu_49f7391c35CatArrayBatchedCopy_alignedK_contigINS1_10OpaqueTypeILj4EEEjLi3ELi64ELi64ELi8EEEvPT_NS1_25CatArrInputTensorMetadataIS5_T0_XT2_EXT3_EEENS1_16TensorSizeStrideIS8_Lj4EEEiS8_,"a",@progbits
	.sectionflags	@""
	.align	4
.nv.constant0._ZN2at6native40_GLOBAL__N__2351210d_8_Shape_cu_49f7391c35CatArrayBatchedCopy_alignedK_contigINS1_10OpaqueTypeILj4EEEjLi3ELi64ELi64ELi8EEEvPT_NS1_25CatArrInputTensorMetadataIS5_T0_XT2_EXT3_EEENS1_16TensorSizeStrideIS8_Lj4EEEiS8_:
	.zero		3968


//--------------------- .nv.constant0._ZN2at6native40_GLOBAL__N__2351210d_8_Shape_cu_49f7391c35CatArrayBatchedCopy_alignedK_contigINS1_10OpaqueTypeILj4EEEjLi3ELi64ELi64ELi16EEEvPT_NS1_25CatArrInputTensorMetadataIS5_T0_XT2_EXT3_EEENS1_16TensorSizeStrideIS8_Lj4EEEiS8_ --------------------------
	.section	.nv.constant0._ZN2at6native40_GLOBAL__N__2351210d_8_Shape_cu_49f7391c35CatArrayBatchedCopy_alignedK_contigINS1_10OpaqueTypeILj4EEEjLi3ELi64ELi64ELi16EEEvPT_NS1_25CatArrInputTensorMetadataIS5_T0_XT2_EXT3_EEENS1_16TensorSizeStrideIS8_Lj4EEEiS8_,"a",@progbits
	.sectionflags	@""
	.align	4
.nv.constant0._ZN2at6native40_GLOBAL__N__2351210d_8_Shape_cu_49f7391c35CatArrayBatchedCopy_alignedK_contigINS1_10OpaqueTypeILj4EEEjLi3ELi64ELi64ELi16EEEvPT_NS1_25CatArrInputTensorMetadataIS5_T0_XT2_EXT3_EEENS1_16TensorSizeStrideIS8_Lj4EEEiS8_:
	.zero		3968


//--------------------- .nv.constant0._ZN2at6native40_GLOBAL__N__2351210d_8_Shape_cu_49f7391c30CatArrayBatchedCopy_vectorizedINS1_10OpaqueTypeILj4EEEjLi3ELi64ELi64ELi16ELi4EEEvPcNS1_25CatArrInputTensorMetadataIT_T0_XT2_EXT3_EEENS1_16TensorSizeStrideIS8_Lj4EEEiS8_ --------------------------
	.section	.nv.constant0._ZN2at6native40_GLOBAL__N__2351210d_8_Shape_cu_49f7391c30CatArrayBatchedCopy_vectorizedINS1_10OpaqueTypeILj4EEEjLi3ELi64ELi64ELi16ELi4EEEvPcNS1_25CatArrInputTensorMetadataIT_T0_XT2_EXT3_EEENS1_16TensorSizeStrideIS8_Lj4EEEiS8_,"a",@progbits
	.sectionflags	@""
	.align	4
.nv.constant0._ZN2at6native40_GLOBAL__N__2351210d_8_Shape_cu_49f7391c30CatArrayBatchedCopy_vectorizedINS1_10OpaqueTypeILj4EEEjLi3ELi64ELi64ELi16ELi4EEEvPcNS1_25CatArrInputTensorMetadataIT_T0_XT2_EXT3_EEENS1_16TensorSizeStrideIS8_Lj4EEEiS8_:
	.zero		3968


//--------------------- .nv.constant0._ZN2at6native40_GLOBAL__N__2351210d_8_Shape_cu_49f7391c19CatArrayBatchedCopyINS1_10OpaqueTypeILj4EEEjLi2ELi64ELi64EEEvPT_NS1_25CatArrInputTensorMetadataIS5_T0_XT2_EXT3_EEENS1_16TensorSizeStrideIS8_Lj4EEEiS8_ --------------------------
	.section	.nv.constant0._ZN2at6native40_GLOBAL__N__2351210d_8_Shape_cu_49f7391c19CatArrayBatchedCopyINS1_10OpaqueTypeILj4EEEjLi2ELi64ELi64EEEvPT_NS1_25CatArrInputTensorMetadataIS5_T0_XT2_EXT3_EEENS1_16TensorSizeStrideIS8_Lj4EEEiS8_,"a",@progbits
	.sectionflags	@""
	.align	4
.nv.constant0._ZN2at6native40_GLOBAL__N__2351210d_8_Shape_cu_49f7391c19CatArrayBatchedCopyINS1_10OpaqueTypeILj4EEEjLi2ELi64ELi64EEEvPT_NS1_25CatArrInputTensorMetadataIS5_T0_XT2_EXT3_EEENS1_16TensorSizeStrideIS8_Lj4EEEiS8_:
	.zero		3968


//--------------------- .nv.constant0._ZN2at6native40_GLOBAL__N__2351210d_8_Shape_cu_49f7391c26CatArrayBatchedCopy_contigINS1_10OpaqueTypeILj4EEEjLi2ELi64ELi64EEEvPT_NS1_25CatArrInputTensorMetadataIS5_T0_XT2_EXT3_EEENS1_16TensorSizeStrideIS8_Lj4EEEiS8_ --------------------------
	.section	.nv.constant0._ZN2at6native40_GLOBAL__N__2351210d_8_Shape_cu_49f7391c26CatArrayBatchedCopy_contigINS1_10OpaqueTypeILj4EEEjLi2ELi64ELi64EEEvPT_NS1_25CatArrInputTensorMetadataIS5_T0_XT2_EXT3_EEENS1_16TensorSizeStrideIS8_Lj4EEEiS8_,"a",@progbits
	.sectionflags	@""
	.align	4
.nv.constant0._ZN2at6native40_GLOBAL__N__2351210d_8_Shape_cu_49f7391c26CatArrayBatchedCopy_contigINS1_10OpaqueTypeILj4EEEjLi2ELi64ELi64EEEvPT_NS1_25CatArrInputTensorMetadataIS5_T0_XT2_EXT3_EEENS1_16TensorSizeStrideIS8_Lj4EEEiS8_:
	.zero		3968


//--------------------- .nv.constant0._ZN2at6native40_GLOBAL__N__2351210d_8_Shape_cu_49f7391c35CatArrayBatchedCopy_alignedK_contigINS1_10OpaqueTypeILj4EEEjLi2ELi64ELi64ELi8EEEvPT_NS1_25CatArrInputTensorMetadataIS5_T0_XT2_EXT3_EEENS1_16TensorSizeStrideIS8_Lj4EEEiS8_ --------------------------
	.section	.nv.constant0._ZN2at6native40_GLOBAL__N__2351210d_8_Shape_cu_49f7391c35CatArrayBatchedCopy_alignedK_contigINS1_10OpaqueTypeILj4EEEjLi2ELi64ELi64ELi8EEEvPT_NS1_25CatArrInputTensorMetadataIS5_T0_XT2_EXT3_EEENS1_16TensorSizeStrideIS8_Lj4EEEiS8_,"a",@progbits
	.sectionflags	@""
	.align	4
.nv.constant0._ZN2at6native40_GLOBAL__N__2351210d_8_Shape_cu_49f7391c35CatArrayBatchedCopy_alignedK_contigINS1_10OpaqueTypeILj4EEEjLi2ELi64ELi64ELi8EEEvPT_NS1_25CatArrInputTensorMetadataIS5_T0_XT2_EXT3_EEENS1_16TensorSizeStrideIS8_Lj4EEEiS8_:
	.zero		3968


//--------------------- .nv.constant0._ZN2at6native40_GLOBAL__N__2351210d_8_Shape_cu_49f7391c35CatArrayBatchedCopy_alignedK_contigINS1_10OpaqueTypeILj4EEEjLi2ELi64ELi64ELi16EEEvPT_NS1_25CatArrInputTensorMetadataIS5_T0_XT2_EXT3_EEENS1_16TensorSizeStrideIS8_Lj4EEEiS8_ --------------------------
	.section	.nv.constant0._ZN2at6native40_GLOBAL__N__2351210d_8_Shape_cu_49f7391c35CatArrayBatchedCopy_alignedK_contigINS1_10OpaqueTypeILj4EEEjLi2ELi64ELi64ELi16EEEvPT_NS1_25CatArrInputTensorMetadataIS5_T0_XT2_EXT3_EEENS1_16TensorSizeStrideIS8_Lj4EEEiS8_,"a",@progbits
	.sectionflags	@""
	.align	4
.nv.constant0._ZN2at6native40_GLOBAL__N__2351210d_8_Shape_cu_49f7391c35CatArrayBatchedCopy_alignedK_contigINS1_10OpaqueTypeILj4EEEjLi2ELi64ELi64ELi16EEEvPT_NS1_25CatArrInputTensorMetadataIS5_T0_XT2_EXT3_EEENS1_16TensorSizeStrideIS8_Lj4EEEiS8_:
	.zero		3968


//--------------------- .nv.constant0._ZN2at6native40_GLOBAL__N__2351210d_8_Shape_cu_49f7391c30CatArrayBatchedCopy_vectorizedINS1_10OpaqueTypeILj4EEEjLi2ELi64ELi64ELi16ELi4EEEvPcNS1_25CatArrInputTensorMetadataIT_T0_XT2_EXT3_EEENS1_16TensorSizeStrideIS8_Lj4EEEiS8_ --------------------------
	.section	.nv.constant0._ZN2at6native40_GLOBAL__N__2351210d_8_Shape_cu_49f7391c30CatArrayBatchedCopy_vectorizedINS1_10OpaqueTypeILj4EEEjLi2ELi64ELi64ELi16ELi4EEEvPcNS1_25CatArrInputTensorMetadataIT_T0_XT2_EXT3_EEENS1_16TensorSizeStrideIS8_Lj4EEEiS8_,"a",@progbits
	.sectionflags	@""
	.align	4
.nv.constant0._ZN2at6native40_GLOBAL__N__2351210d_8_Shape_cu_49f7391c30CatArrayBatchedCopy_vectorizedINS1_10OpaqueTypeILj4EEEjLi2ELi64ELi64ELi16ELi4EEEvPcNS1_25CatArrInputTensorMetadataIT_T0_XT2_EXT3_EEENS1_16TensorSizeStrideIS8_Lj4EEEiS8_:
	.zero		3968


//--------------------- .nv.constant0._ZN2at6native40_GLOBAL__N__2351210d_8_Shape_cu_49f7391c19CatArrayBatchedCopyINS1_10OpaqueTypeILj4EEEjLi1ELi64ELi64EEEvPT_NS1_25CatArrInputTensorMetadataIS5_T0_XT2_EXT3_EEENS1_16TensorSizeStrideIS8_Lj4EEEiS8_ --------------------------
	.section	.nv.constant0._ZN2at6native40_GLOBAL__N__2351210d_8_Shape_cu_49f7391c19CatArrayBatchedCopyINS1_10OpaqueTypeILj4EEEjLi1ELi64ELi64EEEvPT_NS1_25CatArrInputTensorMetadataIS5_T0_XT2_EXT3_EEENS1_16TensorSizeStrideIS8_Lj4EEEiS8_,"a",@progbits
	.sectionflags	@""
	.align	4
.nv.constant0._ZN2at6native40_GLOBAL__N__2351210d_8_Shape_cu_49f7391c19CatArrayBatchedCopyINS1_10OpaqueTypeILj4EEEjLi1ELi64ELi64EEEvPT_NS1_25CatArrInputTensorMetadataIS5_T0_XT2_EXT3_EEENS1_16TensorSizeStrideIS8_Lj4EEEiS8_:
	.zero		3968


//--------------------- .nv.constant0._ZN2at6native40_GLOBAL__N__2351210d_8_Shape_cu_49f7391c26CatArrayBatchedCopy_contigINS1_10OpaqueTypeILj4EEEjLi1ELi64ELi64EEEvPT_NS1_25CatArrInputTensorMetadataIS5_T0_XT2_EXT3_EEENS1_16TensorSizeStrideIS8_Lj4EEEiS8_ --------------------------
	.section	.nv.constant0._ZN2at6native40_GLOBAL__N__2351210d_8_Shape_cu_49f7391c26CatArrayBatchedCopy_contigINS1_10OpaqueTypeILj4EEEjLi1ELi64ELi64EEEvPT_NS1_25CatArrInputTensorMetadataIS5_T0_XT2_EXT3_EEENS1_16TensorSizeStrideIS8_Lj4EEEiS8_,"a",@progbits
	.sectionflags	@""
	.align	4
.nv.constant0._ZN2at6native40_GLOBAL__N__2351210d_8_Shape_cu_49f7391c26CatArrayBatchedCopy_contigINS1_10OpaqueTypeILj4EEEjLi1ELi64ELi64EEEvPT_NS1_25CatArrInputTensorMetadataIS5_T0_XT2_EXT3_EEENS1_16TensorSizeStrideIS8_Lj4EEEiS8_:
	.zero		3968


//--------------------- .nv.constant0._ZN2at6native40_GLOBAL__N__2351210d_8_Shape_cu_49f7391c35CatArrayBatchedCopy_alignedK_contigINS1_10OpaqueTypeILj4EEEjLi1ELi64ELi64ELi8EEEvPT_NS1_25CatArrInputTensorMetadataIS5_T0_XT2_EXT3_EEENS1_16TensorSizeStrideIS8_Lj4EEEiS8_ --------------------------
	.section	.nv.constant0._ZN2at6native40_GLOBAL__N__2351210d_8_Shape_cu_49f7391c35CatArrayBatchedCopy_alignedK_contigINS1_10OpaqueTypeILj4EEEjLi1ELi64ELi64ELi8EEEvPT_NS1_25CatArrInputTensorMetadataIS5_T0_XT2_EXT3_EEENS1_16TensorSizeStrideIS8_Lj4EEEiS8_,"a",@progbits
	.sectionflags	@""
	.align	4
.nv.constant0._ZN2at6native40_GLOBAL__N__2351210d_8_Shape_cu_49f7391c35CatArrayBatchedCopy_alignedK_contigINS1_10OpaqueTypeILj4EEEjLi1ELi64ELi64ELi8EEEvPT_NS1_25CatArrInputTensorMetadataIS5_T0_XT2_EXT3_EEENS1_16TensorSizeStrideIS8_Lj4EEEiS8_:
	.zero		3968


//--------------------- .nv.constant0._ZN2at6native40_GLOBAL__N__2351210d_8_Shape_cu_49f7391c35CatArrayBatchedCopy_alignedK_contigINS1_10OpaqueTypeILj4EEEjLi1ELi64ELi64ELi16EEEvPT_NS1_25CatArrInputTensorMetadataIS5_T0_XT2_EXT3_EEENS1_16TensorSizeStrideIS8_Lj4EEEiS8_ --------------------------
	.section	.nv.constant0._ZN2at6native40_GLOBAL__N__2351210d_8_Shape_cu_49f7391c35CatArrayBatchedCopy_alignedK_contigINS1_10OpaqueTypeILj4EEEjLi1ELi64ELi64ELi16EEEvPT_NS1_25CatArrInputTensorMetadataIS5_T0_XT2_EXT3_EEENS1_16TensorSizeStrideIS8_Lj4EEEiS8_,"a",@progbits
	.sectionflags	@""
	.align	4
.nv.constant0._ZN2at6native40_GLOBAL__N__2351210d_8_Shape_cu_49f7391c35CatArrayBatchedCopy_alignedK_contigINS1_10OpaqueTypeILj4EEEjLi1ELi64ELi64ELi16EEEvPT_NS1_25CatArrInputTensorMetadataIS5_T0_XT2_EXT3_EEENS1_16TensorSizeStrideIS8_Lj4EEEiS8_:
	.zero		3968


//--------------------- .nv.constant0._ZN2at6native40_GLOBAL__N__2351210d_8_Shape_cu_49f7391c30CatArrayBatchedCopy_vectorizedINS1_10OpaqueTypeILj4EEEjLi1ELi64ELi64ELi16ELi4EEEvPcNS1_25CatArrInputTensorMetadataIT_T0_XT2_EXT3_EEENS1_16TensorSizeStrideIS8_Lj4EEEiS8_ --------------------------
	.section	.nv.constant0._ZN2at6native40_GLOBAL__N__2351210d_8_Shape_cu_49f7391c30CatArrayBatchedCopy_vectorizedINS1_10OpaqueTypeILj4EEEjLi1ELi64ELi64ELi16ELi4EEEvPcNS1_25CatArrInputTensorMetadataIT_T0_XT2_EXT3_EEENS1_16TensorSizeStrideIS8_Lj4EEEiS8_,"a",@progbits
	.sectionflags	@""
	.align	4
.nv.constant0._ZN2at6native40_GLOBAL__N__2351210d_8_Shape_cu_49f7391c30CatArrayBatchedCopy_vectorizedINS1_10OpaqueTypeILj4EEEjLi1ELi64ELi64ELi16ELi4EEEvPcNS1_25CatArrInputTensorMetadataIT_T0_XT2_EXT3_EEENS1_16TensorSizeStrideIS8_Lj4EEEiS8_:
	.zero		3968


//--------------------- .nv.constant0._ZN2at6native40_GLOBAL__N__2351210d_8_Shape_cu_49f7391c19CatArrayBatchedCopyINS1_10OpaqueTypeILj2EEEjLi4ELi64ELi64EEEvPT_NS1_25CatArrInputTensorMetadataIS5_T0_XT2_EXT3_EEENS1_16TensorSizeStrideIS8_Lj4EEEiS8_ --------------------------
	.section	.nv.constant0._ZN2at6native40_GLOBAL__N__2351210d_8_Shape_cu_49f7391c19CatArrayBatchedCopyINS1_10OpaqueTypeILj2EEEjLi4ELi64ELi64EEEvPT_NS1_25CatArrInputTensorMetadataIS5_T0_XT2_EXT3_EEENS1_16TensorSizeStrideIS8_Lj4EEEiS8_,"a",@progbits
	.sectionflags	@""
	.align	4
.nv.constant0._ZN2at6native40_GLOBAL__N__2351210d_8_Shape_cu_49f7391c19CatArrayBatchedCopyINS1_10OpaqueTypeILj2EEEjLi4ELi64ELi64EEEvPT_NS1_25CatArrInputTensorMetadataIS5_T0_XT2_EXT3_EEENS1_16TensorSizeStrideIS8_Lj4EEEiS8_:
	.zero		3968


//--------------------- .nv.constant0._ZN2at6native40_GLOBAL__N__2351210d_8_Shape_cu_49f7391c26CatArrayBatchedCopy_contigINS1_10OpaqueTypeILj2EEEjLi4ELi64ELi64EEEvPT_NS1_25CatArrInputTensorMetadataIS5_T0_XT2_EXT3_EEENS1_16TensorSizeStrideIS8_Lj4EEEiS8_ --------------------------
	.section	.nv.constant0._ZN2at6native40_GLOBAL__N__2351210d_8_Shape_cu_49f7391c26CatArrayBatchedCopy_contigINS1_10OpaqueTypeILj2EEEjLi4ELi64ELi64EEEvPT_NS1_25CatArrInputTensorMetadataIS5_T0_XT2_EXT3_EEENS1_16TensorSizeStrideIS8_Lj4EEEiS8_,"a",@progbits
	.sectionflags	@""
	.align	4
.nv.constant0._ZN2at6native40_GLOBAL__N__2351210d_8_Shape_cu_49f7391c26CatArrayBatchedCopy_contigINS1_10OpaqueTypeILj2EEEjLi4ELi64ELi64EEEvPT_NS1_25CatArrInputTensorMetadataIS5_T0_XT2_EXT3_EEENS1_16TensorSizeStrideIS8_Lj4EEEiS8_:
	.zero		3968


//--------------------- .nv.constant0._ZN2at6native40_GLOBAL__N__2351210d_8_Shape_cu_49f7391c35CatArrayBatchedCopy_alignedK_contigINS1_10OpaqueTypeILj2EEEjLi4ELi64ELi64ELi8EEEvPT_NS1_25CatArrInputTensorMetadataIS5_T0_XT2_EXT3_EEENS1_16TensorSizeStrideIS8_Lj4EEEiS8_ --------------------------
	.section	.nv.constant0._ZN2at6native40_GLOBAL__N__2351210d_8_Shape_cu_49f7391c35CatArrayBatchedCopy_alignedK_contigINS1_10OpaqueTypeILj2EEEjLi4ELi64ELi64ELi8EEEvPT_NS1_25CatArrInputTensorMetadataIS5_T0_XT2_EXT3_EEENS1_16TensorSizeStrideIS8_Lj4EEEiS8_,"a",@progbits
	.sectionflags	@""
	.align	4
.nv.constant0._ZN2at6native40_GLOBAL__N__2351210d_8_Shape_cu_49f7391c35CatArrayBatchedCopy_alignedK_contigINS1_10OpaqueTypeILj2EEEjLi4ELi64ELi64ELi8EEEvPT_NS1_25CatArrInputTensorMetadataIS5_T0_XT2_EXT3_EEENS1_16TensorSizeStrideIS8_Lj4EEEiS8_:
	.zero		3968


//--------------------- .nv.constant0._ZN2at6native40_GLOBAL__N__2351210d_8_Shape_cu_49f7391c35CatArrayBatchedCopy_alignedK_contigINS1_10OpaqueTypeILj2EEEjLi4ELi64ELi64ELi16EEEvPT_NS1_25CatArrInputTensorMetadataIS5_T0_XT2_EXT3_EEENS1_16TensorSizeStrideIS8_Lj4EEEiS8_ --------------------------
	.section	.nv.constant0._ZN2at6native40_GLOBAL__N__2351210d_8_Shape_cu_49f7391c35CatArrayBatchedCopy_alignedK_contigINS1_10OpaqueTypeILj2EEEjLi4ELi64ELi64ELi16EEEvPT_NS1_25CatArrInputTensorMetadataIS5_T0_XT2_EXT3_EEENS1_16TensorSizeStrideIS8_Lj4EEEiS8_,"a",@progbits
	.sectionflags	@""
	.align	4
.nv.constant0._ZN2at6native40_GLOBAL__N__2351210d_8_Shape_cu_49f7391c35CatArrayBatchedCopy_alignedK_contigINS1_10OpaqueTypeILj2EEEjLi4ELi64ELi64ELi16EEEvPT_NS1_25CatArrInputTensorMetadataIS5_T0_XT2_EXT3_EEENS1_16TensorSizeStrideIS8_Lj4EEEiS8_:
	.zero		3968


//--------------------- .nv.constant0._ZN2at6native40_GLOBAL__N__2351210d_8_Shape_cu_49f7391c30CatArrayBatchedCopy_vectorizedINS1_10OpaqueTypeILj2EEEjLi4ELi64ELi64ELi16ELi8EEEvPcNS1_25CatArrInputTensorMetadataIT_T0_XT2_EXT3_EEENS1_16TensorSizeStrideIS8_Lj4EEEiS8_ --------------------------
	.section	.nv.constant0._ZN2at6native40_GLOBAL__N__2351210d_8_Shape_cu_49f7391c30CatArrayBatchedCopy_vectorizedINS1_10OpaqueTypeILj2EEEjLi4ELi64ELi64ELi16ELi8EEEvPcNS1_25CatArrInputTensorMetadataIT_T0_XT2_EXT3_EEENS1_16TensorSizeStrideIS8_Lj4EEEiS8_,"a",@progbits
	.sectionflags	@""
	.align	4
.nv.constant0._ZN2at6native40_GLOBAL__N__2351210d_8_Shape_cu_49f7391c30CatArrayBatchedCopy_vectorizedINS1_10OpaqueTypeILj2EEEjLi4ELi64ELi64ELi16ELi8EEEvPcNS1_25CatArrInputTensorMetadataIT_T0_XT2_EXT3_EEENS1_16TensorSizeStrideIS8_Lj4EEEiS8_:
	.zero		3968


//--------------------- .nv.constant0._ZN2at6native40_GLOBAL__N__2351210d_8_Shape_cu_49f7391c19CatArrayBatchedCopyINS1_10OpaqueTypeILj2EEEjLi3ELi64ELi64EEEvPT_NS1_25CatArrInputTensorMetadataIS5_T0_XT2_EXT3_EEENS1_16TensorSizeStrideIS8_Lj4EEEiS8_ --------------------------
	.section	.nv.constant0._ZN2at6native40_GLOBAL__N__2351210d_8_Shape_cu_49f7391c19CatArrayBatchedCopyINS1_10OpaqueTypeILj2EEEjLi3ELi64ELi64EEEvPT_NS1_25CatArrInputTensorMetadataIS5_T0_XT2_EXT3_EEENS1_16TensorSizeStrideIS8_Lj4EEEiS8_,"a",@progbits
	.sectionflags	@""
	.align	4
.nv.constant0._ZN2at6native40_GLOBAL__N__2351210d_8_Shape_cu_49f7391c19CatArrayBatchedCopyINS1_10OpaqueTypeILj2EEEjLi3ELi64ELi64EEEvPT_NS1_25CatArrInputTensorMetadataIS5_T0_XT2_EXT3_EEENS1_16TensorSizeStrideIS8_Lj4EEEiS8_:
	.zero		3968


//--------------------- .nv.constant0._ZN2at6native40_GLOBAL__N__2351210d_8_Shape_cu_49f7391c26CatArrayBatchedCopy_contigINS1_10OpaqueTypeILj2EEEjLi3ELi64ELi64EEEvPT_NS1_25CatArrInputTensorMetadataIS5_T0_XT2_EXT3_EEENS1_16TensorSizeStrideIS8_Lj4EEEiS8_ --------------------------
	.section	.nv.constant0._ZN2at6native40_GLOBAL__N__2351210d_8_Shape_cu_49f7391c26CatArrayBatchedCopy_contigINS1_10OpaqueTypeILj2EEEjLi3ELi64ELi64EEEvPT_NS1_25CatArrInputTensorMetadataIS5_T0_XT2_EXT3_EEENS1_16TensorSizeStrideIS8_Lj4EEEiS8_,"a",@progbits
	.sectionflags	@""
	.align	4
.nv.constant0._ZN2at6native40_GLOBAL__N__2351210d_8_Shape_cu_49f7391c26CatArrayBatchedCopy_contigINS1_10OpaqueTypeILj2EEEjLi3ELi64ELi64EEEvPT_NS1_25CatArrInputTensorMetadataIS5_T0_XT2_EXT3_EEENS1_16TensorSizeStrideIS8_Lj4EEEiS8_:
	.zero		3968


//--------------------- .nv.constant0._ZN2at6native40_GLOBAL__N__2351210d_8_Shape_cu_49f7391c35CatArrayBatchedCopy_alignedK_contigINS1_10OpaqueTypeILj2EEEjLi3ELi64ELi64ELi8EEEvPT_NS1_25CatArrInputTensorMetadataIS5_T0_XT2_EXT3_EEENS1_16TensorSizeStrideIS8_Lj4EEEiS8_ --------------------------
	.section	.nv.constant0._ZN2at6native40_GLOBAL__N__2351210d_8_Shape_cu_49f7391c35CatArrayBatchedCopy_alignedK_contigINS1_10OpaqueTypeILj2EEEjLi3ELi64ELi64ELi8EEEvPT_NS1_25CatArrInputTensorMetadataIS5_T0_XT2_EXT3_EEENS1_16TensorSizeStrideIS8_Lj4EEEiS8_,"a",@progbits
	.sectionflags	@""
	.align	4
.nv.constant0._ZN2at6native40_GLOBAL__N__2351210d_8_Shape_cu_49f7391c35CatArrayBatchedCopy_alignedK_contigINS1_10OpaqueTypeILj2EEEjLi3ELi64ELi64ELi8EEEvPT_NS1_25CatArrInputTensorMetadataIS5_T0_XT2_EXT3_EEENS1_16TensorSizeStrideIS8_Lj4EEEiS8_:
	.zero		3968


//--------------------- .nv.constant0._ZN2at6native40_GLOBAL__N__2351210d_8_Shape_cu_49f7391c35CatArrayBatchedCopy_alignedK_contigINS1_10OpaqueTypeILj2EEEjLi3ELi64ELi64ELi16EEEvPT_NS1_25CatArrInputTensorMetadataIS5_T0_XT2_EXT3_EEENS1_16TensorSizeStrideIS8_Lj4EEEiS8_ --------------------------
	.section	.nv.constant0._ZN2at6native40_GLOBAL__N__2351210d_8_Shape_cu_49f7391c35CatArrayBatchedCopy_alignedK_contigINS1_10OpaqueTypeILj2EEEjLi3ELi64ELi64ELi16EEEvPT_NS1_25CatArrInputTensorMetadataIS5_T0_XT2_EXT3_EEENS1_16TensorSizeStrideIS8_Lj4EEEiS8_,"a",@progbits
	.sectionflags	@""
	.align	4
.nv.constant0._ZN2at6native40_GLOBAL__N__2351210d_8_Shape_cu_49f7391c35CatArrayBatchedCopy_alignedK_contigINS1_10OpaqueTypeILj2EEEjLi3ELi64ELi64ELi16EEEvPT_NS1_25CatArrInputTensorMetadataIS5_T0_XT2_EXT3_EEENS1_16TensorSizeStrideIS8_Lj4EEEiS8_:
	.zero		3968


//--------------------- .nv.constant0._ZN2at6native40_GLOBAL__N__2351210d_8_Shape_cu_49f7391c30CatArrayBatchedCopy_vectorizedINS1_10OpaqueTypeILj2EEEjLi3ELi64ELi64ELi16ELi8EEEvPcNS1_25CatArrInputTensorMetadataIT_T0_XT2_EXT3_EEENS1_16TensorSizeStrideIS8_Lj4EEEiS8_ --------------------------
	.section	.nv.constant0._ZN2at6native40_GLOBAL__N__2351210d_8_Shape_cu_49f7391c30CatArrayBatchedCopy_vectorizedINS1_10OpaqueTypeILj2EEEjLi3ELi64ELi64ELi16ELi8EEEvPcNS1_25CatArrInputTensorMetadataIT_T0_XT2_EXT3_EEENS1_16TensorSizeStrideIS8_Lj4EEEiS8_,"a",@progbits
	.sectionflags	@""
	.align	4
.nv.constant0._ZN2at6native40_GLOBAL__N__2351210d_8_Shape_cu_49f7391c30CatArrayBatchedCopy_vectorizedINS1_10OpaqueTypeILj2EEEjLi3ELi64ELi64ELi16ELi8EEEvPcNS1_25CatArrInputTensorMetadataIT_T0_XT2_EXT3_EEENS1_16TensorSizeStrideIS8_Lj4EEEiS8_:
	.zero		3968


//--------------------- .nv.constant0._ZN2at6native40_GLOBAL__N__2351210d_8_Shape_cu_49f7391c19CatArrayBatchedCopyINS1_10OpaqueTypeILj2EEEjLi2ELi64ELi64EEEvPT_NS1_25CatArrInputTensorMetadataIS5_T0_XT2_EXT3_EEENS1_16TensorSizeStrideIS8_Lj4EEEiS8_ --------------------------
	.section	.nv.constant0._ZN2at6native40_GLOBAL__N__2351210d_8_Shape_cu_49f7391c19CatArrayBatchedCopyINS1_10OpaqueTypeILj2EEEjLi2ELi64ELi64EEEvPT_NS1_25CatArrInputTensorMetadataIS5_T0_XT2_EXT3_EEENS1_16TensorSizeStrideIS8_Lj4EEEiS8_,"a",@progbits
	.sectionflags	@""
	.align	4
.nv.constant0._ZN2at6native40_GLOBAL__N__2351210d_8_Shape_cu_49f7391c19CatArrayBatchedCopyINS1_10OpaqueTypeILj2EEEjLi2ELi64ELi64EEEvPT_NS1_25CatArrInputTensorMetadataIS5_T0_XT2_EXT3_EEENS1_16TensorSizeStrideIS8_Lj4EEEiS8_:
	.zero		3968


//--------------------- .nv.constant0._ZN2at6native40_GLOBAL__N__2351210d_8_Shape_cu_49f7391c26CatArrayBatchedCopy_contigINS1_10OpaqueTypeILj2EEEjLi2ELi64ELi64EEEvPT_NS1_25CatArrInputTensorMetadataIS5_T0_XT2_EXT3_EEENS1_16TensorSizeStrideIS8_Lj4EEEiS8_ --------------------------
	.section	.nv.constant0._ZN2at6native40_GLOBAL__N__2351210d_8_Shape_cu_49f7391c26CatArrayBatchedCopy_contigINS1_10OpaqueTypeILj2EEEjLi2ELi64ELi64EEEvPT_NS1_25CatArrInputTensorMetadataIS5_T0_XT2_EXT3_EEENS1_16TensorSizeStrideIS8_Lj4EEEiS8_,"a",@progbits
	.sectionflags	@""
	.align	4
.nv.constant0._ZN2at6native40_GLOBAL__N__2351210d_8_Shape_cu_49f7391c26CatArrayBatchedCopy_contigINS1_10OpaqueTypeILj2EEEjLi2ELi64ELi64EEEvPT_NS1_25CatArrInputTensorMetadataIS5_T0_XT2_EXT3_EEENS1_16TensorSizeStrideIS8_Lj4EEEiS8_:
	.zero		3968


//--------------------- .nv.constant0._ZN2at6native40_GLOBAL__N__2351210d_8_Shape_cu_49f7391c35CatArrayBatchedCopy_alignedK_contigINS1_10OpaqueTypeILj2EEEjLi2ELi64ELi64ELi8EEEvPT_NS1_25CatArrInputTensorMetadataIS5_T0_XT2_EXT3_EEENS1_16TensorSizeStrideIS8_Lj4EEEiS8_ --------------------------
	.section	.nv.constant0._ZN2at6native40_GLOBAL__N__2351210d_8_Shape_cu_49f7391c35CatArrayBatchedCopy_alignedK_contigINS1_10OpaqueTypeILj2EEEjLi2ELi64ELi64ELi8EEEvPT_NS1_25CatArrInputTensorMetadataIS5_T0_XT2_EXT3_EEENS1_16TensorSizeStrideIS8_Lj4EEEiS8_,"a",@progbits
	.sectionflags	@""
	.align	4
.nv.constant0._ZN2at6native40_GLOBAL__N__2351210d_8_Shape_cu_49f7391c35CatArrayBatchedCopy_alignedK_contigINS1_10OpaqueTypeILj2EEEjLi2ELi64ELi64ELi8EEEvPT_NS1_25CatArrInputTensorMetadataIS5_T0_XT2_EXT3_EEENS1_16TensorSizeStrideIS8_Lj4EEEiS8_:
	.zero		3968


//--------------------- .nv.constant0._ZN2at6native40_GLOBAL__N__2351210d_8_Shape_cu_49f7391c35CatArrayBatchedCopy_alignedK_contigINS1_10OpaqueTypeILj2EEEjLi2ELi64ELi64ELi16EEEvPT_NS1_25CatArrInputTensorMetadataIS5_T0_XT2_EXT3_EEENS1_16TensorSizeStrideIS8_Lj4EEEiS8_ --------------------------
	.section	.nv.constant0._ZN2at6native40_GLOBAL__N__2351210d_8_Shape_cu_49f7391c35CatArrayBatchedCopy_alignedK_contigINS1_10OpaqueTypeILj2EEEjLi2ELi64ELi64ELi16EEEvPT_NS1_25CatArrInputTensorMetadataIS5_T0_XT2_EXT3_EEENS1_16TensorSizeStrideIS8_Lj4EEEiS8_,"a",@progbits
	.sectionflags	@""
	.align	4
.nv.constant0._ZN2at6native40_GLOBAL__N__2351210d_8_Shape_cu_49f7391c35CatArrayBatchedCopy_alignedK_contigINS1_10OpaqueTypeILj2EEEjLi2ELi64ELi64ELi16EEEvPT_NS1_25CatArrInputTensorMetadataIS5_T0_XT2_EXT3_EEENS1_16TensorSizeStrideIS8_Lj4EEEiS8_:
	.zero		3968


//--------------------- .nv.constant0._ZN2at6native40_GLOBAL__N__2351210d_8_Shape_cu_49f7391c30CatArrayBatchedCopy_vectorizedINS1_10OpaqueTypeILj2EEEjLi2ELi64ELi64ELi16ELi8EEEvPcNS1_25CatArrInputTensorMetadataIT_T0_XT2_EXT3_EEENS1_16TensorSizeStrideIS8_Lj4EEEiS8_ --------------------------
	.section	.nv.constant0._ZN2at6native40_GLOBAL__N__2351210d_8_Shape_cu_49f7391c30CatArrayBatchedCopy_vectorizedINS1_10OpaqueTypeILj2EEEjLi2ELi64ELi64ELi16ELi8EEEvPcNS1_25CatArrInputTensorMetadataIT_T0_XT2_EXT3_EEENS1_16TensorSizeStrideIS8_Lj4EEEiS8_,"a",@progbits
	.sectionflags	@""
	.align	4
.nv.constant0._ZN2at6native40_GLOBAL__N__2351210d_8_Shape_cu_49f7391c30CatArrayBatchedCopy_vectorizedINS1_10OpaqueTypeILj2EEEjLi2ELi64ELi64ELi16ELi8EEEvPcNS1_25CatArrInputTensorMetadataIT_T0_XT2_EXT3_EEENS1_16TensorSizeStrideIS8_Lj4EEEiS8_:
	.zero		3968


//--------------------- .nv.constant0._ZN2at6native40_GLOBAL__N__2351210d_8_Shape_cu_49f7391c19CatArrayBatchedCopyINS1_10OpaqueTypeILj2EEEjLi1ELi64ELi64EEEvPT_NS1_25CatArrInputTensorMetadataIS5_T0_XT2_EXT3_EEENS1_16TensorSizeStrideIS8_Lj4EEEiS8_ --------------------------
	.section	.nv.constant0._ZN2at6native40_GLOBAL__N__2351210d_8_Shape_cu_49f7391c19CatArrayBatchedCopyINS1_10OpaqueTypeILj2EEEjLi1ELi64ELi64EEEvPT_NS1_25CatArrInputTensorMetadataIS5_T0_XT2_EXT3_EEENS1_16TensorSizeStrideIS8_Lj4EEEiS8_,"a",@progbits
	.sectionflags	@""
	.align	4
.nv.constant0._ZN2at6native40_GLOBAL__N__2351210d_8_Shape_cu_49f7391c19CatArrayBatchedCopyINS1_10OpaqueTypeILj2EEEjLi1ELi64ELi64EEEvPT_NS1_25CatArrInputTensorMetadataIS5_T0_XT2_EXT3_EEENS1_16TensorSizeStrideIS8_Lj4EEEiS8_:
	.zero		3968


//--------------------- .nv.constant0._ZN2at6native40_GLOBAL__N__2351210d_8_Shape_cu_49f7391c26CatArrayBatchedCopy_contigINS1_10OpaqueTypeILj2EEEjLi1ELi64ELi64EEEvPT_NS1_25CatArrInputTensorMetadataIS5_T0_XT2_EXT3_EEENS1_16TensorSizeStrideIS8_Lj4EEEiS8_ --------------------------
	.section	.nv.constant0._ZN2at6native40_GLOBAL__N__2351210d_8_Shape_cu_49f7391c26CatArrayBatchedCopy_contigINS1_10OpaqueTypeILj2EEEjLi1ELi64ELi64EEEvPT_NS1_25CatArrInputTensorMetadataIS5_T0_XT2_EXT3_EEENS1_16TensorSizeStrideIS8_Lj4EEEiS8_,"a",@progbits
	.sectionflags	@""
	.align	4
.nv.constant0._ZN2at6native40_GLOBAL__N__2351210d_8_Shape_cu_49f7391c26CatArrayBatchedCopy_contigINS1_10OpaqueTypeILj2EEEjLi1ELi64ELi64EEEvPT_NS1_25CatArrInputTensorMetadataIS5_T0_XT2_EXT3_EEENS1_16TensorSizeStrideIS8_Lj4EEEiS8_:
	.zero		3968


//--------------------- .nv.constant0._ZN2at6native40_GLOBAL__N__2351210d_8_Shape_cu_49f7391c35CatArrayBatchedCopy_alignedK_contigINS1_10OpaqueTypeILj2EEEjLi1ELi64ELi64ELi8EEEvPT_NS1_25CatArrInputTensorMetadataIS5_T0_XT2_EXT3_EEENS1_16TensorSizeStrideIS8_Lj4EEEiS8_ --------------------------
	.section	.nv.constant0._ZN2at6native40_GLOBAL__N__2351210d_8_Shape_cu_49f7391c35CatArrayBatchedCopy_alignedK_contigINS1_10OpaqueTypeILj2EEEjLi1ELi64ELi64ELi8EEEvPT_NS1_25CatArrInputTensorMetadataIS5_T0_XT2_EXT3_EEENS1_16TensorSizeStrideIS8_Lj4EEEiS8_,"a",@progbits
	.sectionflags	@""
	.align	4
.nv.constant0._ZN2at6native40_GLOBAL__N__2351210d_8_Shape_cu_49f7391c35CatArrayBatchedCopy_alignedK_contigINS1_10OpaqueTypeILj2EEEjLi1ELi64ELi64ELi8EEEvPT_NS1_25CatArrInputTensorMetadataIS5_T0_XT2_EXT3_EEENS1_16TensorSizeStrideIS8_Lj4EEEiS8_:
	.zero		3968


//--------------------- .nv.constant0._ZN2at6native40_GLOBAL__N__2351210d_8_Shape_cu_49f7391c35CatArrayBatchedCopy_alignedK_contigINS1_10OpaqueTypeILj2EEEjLi1ELi64ELi64ELi16EEEvPT_NS1_25CatArrInputTensorMetadataIS5_T0_XT2_EXT3_EEENS1_16TensorSizeStrideIS8_Lj4EEEiS8_ --------------------------
	.section	.nv.constant0._ZN2at6native40_GLOBAL__N__2351210d_8_Shape_cu_49f7391c35CatArrayBatchedCopy_alignedK_contigINS1_10OpaqueTypeILj2EEEjLi1ELi64ELi64ELi16EEEvPT_NS1_25CatArrInputTensorMetadataIS5_T0_XT2_EXT3_EEENS1_16TensorSizeStrideIS8_Lj4EEEiS8_,"a",@progbits
	.sectionflags	@""
	.align	4
.nv.constant0._ZN2at6native40_GLOBAL__N__2351210d_8_Shape_cu_49f7391c35CatArrayBatchedCopy_alignedK_contigINS1_10OpaqueTypeILj2EEEjLi1ELi64ELi64ELi16EEEvPT_NS1_25CatArrInputTensorMetadataIS5_T0_XT2_EXT3_EEENS1_16TensorSizeStrideIS8_Lj4EEEiS8_:
	.zero		3968


//--------------------- .nv.constant0._ZN2at6native40_GLOBAL__N__2351210d_8_Shape_cu_49f7391c30CatArrayBatchedCopy_vectorizedINS1_10OpaqueTypeILj2EEEjLi1ELi64ELi64ELi16ELi8EEEvPcNS1_25CatArrInputTensorMetadataIT_T0_XT2_EXT3_EEENS1_16TensorSizeStrideIS8_Lj4EEEiS8_ --------------------------
	.section	.nv.constant0._ZN2at6native40_GLOBAL__N__2351210d_8_Shape_cu_49f7391c30CatArrayBatchedCopy_vectorizedINS1_10OpaqueTypeILj2EEEjLi1ELi64ELi64ELi16ELi8EEEvPcNS1_25CatArrInputTensorMetadataIT_T0_XT2_EXT3_EEENS1_16TensorSizeStrideIS8_Lj4EEEiS8_,"a",@progbits
	.sectionflags	@""
	.align	4
.nv.constant0._ZN2at6native40_GLOBAL__N__2351210d_8_Shape_cu_49f7391c30CatArrayBatchedCopy_vectorizedINS1_10OpaqueTypeILj2EEEjLi1ELi64ELi64ELi16ELi8EEEvPcNS1_25CatArrInputTensorMetadataIT_T0_XT2_EXT3_EEENS1_16TensorSizeStrideIS8_Lj4EEEiS8_:
	.zero		3968


//--------------------- .nv.constant0._ZN2at6native40_GLOBAL__N__2351210d_8_Shape_cu_49f7391c19CatArrayBatchedCopyINS1_10OpaqueTypeILj1EEEjLi4ELi64ELi64EEEvPT_NS1_25CatArrInputTensorMetadataIS5_T0_XT2_EXT3_EEENS1_16TensorSizeStrideIS8_Lj4EEEiS8_ --------------------------
	.section	.nv.constant0._ZN2at6native40_GLOBAL__N__2351210d_8_Shape_cu_49f7391c19CatArrayBatchedCopyINS1_10OpaqueTypeILj1EEEjLi4ELi64ELi64EEEvPT_NS1_25CatArrInputTensorMetadataIS5_T0_XT2_EXT3_EEENS1_16TensorSizeStrideIS8_Lj4EEEiS8_,"a",@progbits
	.sectionflags	@""
	.align	4
.nv.constant0._ZN2at6native40_GLOBAL__N__2351210d_8_Shape_cu_49f7391c19CatArrayBatchedCopyINS1_10OpaqueTypeILj1EEEjLi4ELi64ELi64EEEvPT_NS1_25CatArrInputTensorMetadataIS5_T0_XT2_EXT3_EEENS1_16TensorSizeStrideIS8_Lj4EEEiS8_:
	.zero		3968


//--------------------- .nv.constant0._ZN2at6native40_GLOBAL__N__2351210d_8_Shape_cu_49f7391c26CatArrayBatchedCopy_contigINS1_10OpaqueTypeILj1EEEjLi4ELi64ELi64EEEvPT_NS1_25CatArrInputTensorMetadataIS5_T0_XT2_EXT3_EEENS1_16TensorSizeStrideIS8_Lj4EEEiS8_ --------------------------
	.section	.nv.constant0._ZN2at6native40_GLOBAL__N__2351210d_8_Shape_cu_49f7391c26CatArrayBatchedCopy_contigINS1_10OpaqueTypeILj1EEEjLi4ELi64ELi64EEEvPT_NS1_25CatArrInputTensorMetadataIS5_T0_XT2_EXT3_EEENS1_16TensorSizeStrideIS8_Lj4EEEiS8_,"a",@progbits
	.sectionflags	@""
	.align	4
.nv.constant0._ZN2at6native40_GLOBAL__N__2351210d_8_Shape_cu_49f7391c26CatArrayBatchedCopy_contigINS1_10OpaqueTypeILj1EEEjLi4ELi64ELi64EEEvPT_NS1_25CatArrInputTensorMetadataIS5_T0_XT2_EXT3_EEENS1_16TensorSizeStrideIS8_Lj4EEEiS8_:
	.zero		3968


//--------------------- .nv.constant0._ZN2at6native40_GLOBAL__N__2351210d_8_Shape_cu_49f7391c35CatArrayBatchedCopy_alignedK_contigINS1_10OpaqueTypeILj1EEEjLi4ELi64ELi64ELi8EEEvPT_NS1_25CatArrInputTensorMetadataIS5_T0_XT2_EXT3_EEENS1_16TensorSizeStrideIS8_Lj4EEEiS8_ --------------------------
	.section	.nv.constant0._ZN2at6native40_GLOBAL__N__2351210d_8_Shape_cu_49f7391c35CatArrayBatchedCopy_alignedK_contigINS1_10OpaqueTypeILj1EEEjLi4ELi64ELi64ELi8EEEvPT_NS1_25CatArrInputTensorMetadataIS5_T0_XT2_EXT3_EEENS1_16TensorSizeStrideIS8_Lj4EEEiS8_,"a",@progbits
	.sectionflags	@""
	.align	4
.nv.constant0._ZN2at6native40_GLOBAL__N__2351210d_8_Shape_cu_49f7391c35CatArrayBatchedCopy_alignedK_contigINS1_10OpaqueTypeILj1EEEjLi4ELi64ELi64ELi8EEEvPT_NS1_25CatArrInputTensorMetadataIS5_T0_XT2_EXT3_EEENS1_16TensorSizeStrideIS8_Lj4EEEiS8_:
	.zero		3968


//--------------------- .nv.constant0._ZN2at6native40_GLOBAL__N__2351210d_8_Shape_cu_49f7391c35CatArrayBatchedCopy_alignedK_contigINS1_10OpaqueTypeILj1EEEjLi4ELi64ELi64ELi16EEEvPT_NS1_25CatArrInputTensorMetadataIS5_T0_XT2_EXT3_EEENS1_16TensorSizeStrideIS8_Lj4EEEiS8_ --------------------------
	.section	.nv.constant0._ZN2at6native40_GLOBAL__N__2351210d_8_Shape_cu_49f7391c35CatArrayBatchedCopy_alignedK_contigINS1_10OpaqueTypeILj1EEEjLi4ELi64ELi64ELi16EEEvPT_NS1_25CatArrInputTensorMetadataIS5_T0_XT2_EXT3_EEENS1_16TensorSizeStrideIS8_Lj4EEEiS8_,"a",@progbits
	.sectionflags	@""
	.align	4
.nv.constant0._ZN2at6native40_GLOBAL__N__2351210d_8_Shape_cu_49f7391c35CatArrayBatchedCopy_alignedK_contigINS1_10OpaqueTypeILj1EEEjLi4ELi64ELi64ELi16EEEvPT_NS1_25CatArrInputTensorMetadataIS5_T0_XT2_EXT3_EEENS1_16TensorSizeStrideIS8_Lj4EEEiS8_:
	.zero		3968


//--------------------- .nv.constant0._ZN2at6native40_GLOBAL__N__2351210d_8_Shape_cu_49f7391c30CatArrayBatchedCopy_vectorizedINS1_10OpaqueTypeILj1EEEjLi4ELi64ELi64ELi16ELi16EEEvPcNS1_25CatArrInputTensorMetadataIT_T0_XT2_EXT3_EEENS1_16TensorSizeStrideIS8_Lj4EEEiS8_ --------------------------
	.section	.nv.constant0._ZN2at6native40_GLOBAL__N__2351210d_8_Shape_cu_49f7391c30CatArrayBatchedCopy_vectorizedINS1_10OpaqueTypeILj1EEEjLi4ELi64ELi64ELi16ELi16EEEvPcNS1_25CatArrInputTensorMetadataIT_T0_XT2_EXT3_EEENS1_16TensorSizeStrideIS8_Lj4EEEiS8_,"a",@progbits
	.sectionflags	@""
	.align	4
.nv.constant0._ZN2at6native40_GLOBAL__N__2351210d_8_Shape_cu_49f7391c30CatArrayBatchedCopy_vectorizedINS1_10OpaqueTypeILj1EEEjLi4ELi64ELi64ELi16ELi16EEEvPcNS1_25CatArrInputTensorMetadataIT_T0_XT2_EXT3_EEENS1_16TensorSizeStrideIS8_Lj4EEEiS8_:
	.zero		3968


//--------------------- .nv.constant0._ZN2at6native40_GLOBAL__N__2351210d_8_Shape_cu_49f7391c19CatArrayBatchedCopyINS1_10OpaqueTypeILj1EEEjLi3ELi64ELi64EEEvPT_NS1_25CatArrInputTensorMetadataIS5_T0_XT2_EXT3_EEENS1_16TensorSizeStrideIS8_Lj4EEEiS8_ --------------------------
	.section	.nv.constant0._ZN2at6native40_GLOBAL__N__2351210d_8_Shape_cu_49f7391c19CatArrayBatchedCopyINS1_10OpaqueTypeILj1EEEjLi3ELi64ELi64EEEvPT_NS1_25CatArrInputTensorMetadataIS5_T0_XT2_EXT3_EEENS1_16TensorSizeStrideIS8_Lj4EEEiS8_,"a",@progbits
	.sectionflags	@""
	.align	4
.nv.constant0._ZN2at6native40_GLOBAL__N__2351210d_8_Shape_cu_49f7391c19CatArrayBatchedCopyINS1_10OpaqueTypeILj1EEEjLi3ELi64ELi64EEEvPT_NS1_25CatArrInputTensorMetadataIS5_T0_XT2_EXT3_EEENS1_16TensorSizeStrideIS8_Lj4EEEiS8_:
	.zero		3968


//--------------------- .nv.constant0._ZN2at6native40_GLOBAL__N__2351210d_8_Shape_cu_49f7391c26CatArrayBatchedCopy_contigINS1_10OpaqueTypeILj1EEEjLi3ELi64ELi64EEEvPT_NS1_25CatArrInputTensorMetadataIS5_T0_XT2_EXT3_EEENS1_16TensorSizeStrideIS8_Lj4EEEiS8_ --------------------------
	.section	.nv.constant0._ZN2at6native40_GLOBAL__N__2351210d_8_Shape_cu_49f7391c26CatArrayBatchedCopy_contigINS1_10OpaqueTypeILj1EEEjLi3ELi64ELi64EEEvPT_NS1_25CatArrInputTensorMetadataIS5_T0_XT2_EXT3_EEENS1_16TensorSizeStrideIS8_Lj4EEEiS8_,"a",@progbits
	.sectionflags	@""
	.align	4
.nv.constant0._ZN2at6native40_GLOBAL__N__2351210d_8_Shape_cu_49f7391c26CatArrayBatchedCopy_contigINS1_10OpaqueTypeILj1EEEjLi3ELi64ELi64EEEvPT_NS1_25CatArrInputTensorMetadataIS5_T0_XT2_EXT3_EEENS1_16TensorSizeStrideIS8_Lj4EEEiS8_:
	.zero		3968


//--------------------- .nv.constant0._ZN2at6native40_GLOBAL__N__2351210d_8_Shape_cu_49f7391c35CatArrayBatchedCopy_alignedK_contigINS1_10OpaqueTypeILj1EEEjLi3ELi64ELi64ELi8EEEvPT_NS1_25CatArrInputTensorMetadataIS5_T0_XT2_EXT3_EEENS1_16TensorSizeStrideIS8_Lj4EEEiS8_ --------------------------
	.section	.nv.constant0._ZN2at6native40_GLOBAL__N__2351210d_8_Shape_cu_49f7391c35CatArrayBatchedCopy_alignedK_contigINS1_10OpaqueTypeILj1EEEjLi3ELi64ELi64ELi8EEEvPT_NS1_25CatArrInputTensorMetadataIS5_T0_XT2_EXT3_EEENS1_16TensorSizeStrideIS8_Lj4EEEiS8_,"a",@progbits
	.sectionflags	@""
	.align	4
.nv.constant0._ZN2at6native40_GLOBAL__N__2351210d_8_Shape_cu_49f7391c35CatArrayBatchedCopy_alignedK_contigINS1_10OpaqueTypeILj1EEEjLi3ELi64ELi64ELi8EEEvPT_NS1_25CatArrInputTensorMetadataIS5_T0_XT2_EXT3_EEENS1_16TensorSizeStrideIS8_Lj4EEEiS8_:
	.zero		3968


//--------------------- .nv.constant0._ZN2at6native40_GLOBAL__N__2351210d_8_Shape_cu_49f7391c35CatArrayBatchedCopy_alignedK_contigINS1_10OpaqueTypeILj1EEEjLi3ELi64ELi64ELi16EEEvPT_NS1_25CatArrInputTensorMetadataIS5_T0_XT2_EXT3_EEENS1_16TensorSizeStrideIS8_Lj4EEEiS8_ --------------------------
	.section	.nv.constant0._ZN2at6native40_GLOBAL__N__2351210d_8_Shape_cu_49f7391c35CatArrayBatchedCopy_alignedK_contigINS1_10OpaqueTypeILj1EEEjLi3ELi64ELi64ELi16EEEvPT_NS1_25CatArrInputTensorMetadataIS5_T0_XT2_EXT3_EEENS1_16TensorSizeStrideIS8_Lj4EEEiS8_,"a",@progbits
	.sectionflags	@""
	.align	4
.nv.constant0._ZN2at6native40_GLOBAL__N__2351210d_8_Shape_cu_49f7391c35CatArrayBatchedCopy_alignedK_contigINS1_10OpaqueTypeILj1EEEjLi3ELi64ELi64ELi16EEEvPT_NS1_25CatArrInputTensorMetadataIS5_T0_XT2_EXT3_EEENS1_16TensorSizeStrideIS8_Lj4EEEiS8_:
	.zero		3968


//--------------------- .nv.constant0._ZN2at6native40_GLOBAL__N__2351210d_8_Shape_cu_49f7391c30CatArrayBatchedCopy_vectorizedINS1_10OpaqueTypeILj1EEEjLi3ELi64ELi64ELi16ELi16EEEvPcNS1_25CatArrInputTensorMetadataIT_T0_XT2_EXT3_EEENS1_16TensorSizeStrideIS8_Lj4EEEiS8_ --------------------------
	.section	.nv.constant0._ZN2at6native40_GLOBAL__N__2351210d_8_Shape_cu_49f7391c30CatArrayBatchedCopy_vectorizedINS1_10OpaqueTypeILj1EEEjLi3ELi64ELi64ELi16ELi16EEEvPcNS1_25CatArrInputTensorMetadataIT_T0_XT2_EXT3_EEENS1_16TensorSizeStrideIS8_Lj4EEEiS8_,"a",@progbits
	.sectionflags	@""
	.align	4
.nv.constant0._ZN2at6native40_GLOBAL__N__2351210d_8_Shape_cu_49f7391c30CatArrayBatchedCopy_vectorizedINS1_10OpaqueTypeILj1EEEjLi3ELi64ELi64ELi16ELi16EEEvPcNS1_25CatArrInputTensorMetadataIT_T0_XT2_EXT3_EEENS1_16TensorSizeStrideIS8_Lj4EEEiS8_:
	.zero		3968


//--------------------- .nv.constant0._ZN2at6native40_GLOBAL__N__2351210d_8_Shape_cu_49f7391c19CatArrayBatchedCopyINS1_10OpaqueTypeILj1EEEjLi2ELi64ELi64EEEvPT_NS1_25CatArrInputTensorMetadataIS5_T0_XT2_EXT3_EEENS1_16TensorSizeStrideIS8_Lj4EEEiS8_ --------------------------
	.section	.nv.constant0._ZN2at6native40_GLOBAL__N__2351210d_8_Shape_cu_49f7391c19CatArrayBatchedCopyINS1_10OpaqueTypeILj1EEEjLi2ELi64ELi64EEEvPT_NS1_25CatArrInputTensorMetadataIS5_T0_XT2_EXT3_EEENS1_16TensorSizeStrideIS8_Lj4EEEiS8_,"a",@progbits
	.sectionflags	@""
	.align	4
.nv.constant0._ZN2at6native40_GLOBAL__N__2351210d_8_Shape_cu_49f7391c19CatArrayBatchedCopyINS1_10OpaqueTypeILj1EEEjLi2ELi64ELi64EEEvPT_NS1_25CatArrInputTensorMetadataIS5_T0_XT2_EXT3_EEENS1_16TensorSizeStrideIS8_Lj4EEEiS8_:
	.zero		3968


//--------------------- .nv.constant0._ZN2at6native40_GLOBAL__N__2351210d_8_Shape_cu_49f7391c26CatArrayBatchedCopy_contigINS1_10OpaqueTypeILj1EEEjLi2ELi64ELi64EEEvPT_NS1_25CatArrInputTensorMetadataIS5_T0_XT2_EXT3_EEENS1_16TensorSizeStrideIS8_Lj4EEEiS8_ --------------------------
	.section	.nv.constant0._ZN2at6native40_GLOBAL__N__2351210d_8_Shape_cu_49f7391c26CatArrayBatchedCopy_contigINS1_10OpaqueTypeILj1EEEjLi2ELi64ELi64EEEvPT_NS1_25CatArrInputTensorMetadataIS5_T0_XT2_EXT3_EEENS1_16TensorSizeStrideIS8_Lj4EEEiS8_,"a",@progbits
	.sectionflags	@""
	.align	4
.nv.constant0._ZN2at6native40_GLOBAL__N__2351210d_8_Shape_cu_49f7391c26CatArrayBatchedCopy_contigINS1_10OpaqueTypeILj1EEEjLi2ELi64ELi64EEEvPT_NS1_25CatArrInputTensorMetadataIS5_T0_XT2_EXT3_EEENS1_16TensorSizeStrideIS8_Lj4EEEiS8_:
	.zero		3968


//--------------------- .nv.constant0._ZN2at6native40_GLOBAL__N__2351210d_8_Shape_cu_49f7391c35CatArrayBatchedCopy_alignedK_contigINS1_10OpaqueTypeILj1EEEjLi2ELi64ELi64ELi8EEEvPT_NS1_25CatArrInputTensorMetadataIS5_T0_XT2_EXT3_EEENS1_16TensorSizeStrideIS8_Lj4EEEiS8_ --------------------------
	.section	.nv.constant0._ZN2at6native40_GLOBAL__N__2351210d_8_Shape_cu_49f7391c35CatArrayBatchedCopy_alignedK_contigINS1_10OpaqueTypeILj1EEEjLi2ELi64ELi64ELi8EEEvPT_NS1_25CatArrInputTensorMetadataIS5_T0_XT2_EXT3_EEENS1_16TensorSizeStrideIS8_Lj4EEEiS8_,"a",@progbits
	.sectionflags	@""
	.align	4
.nv.constant0._ZN2at6native40_GLOBAL__N__2351210d_8_Shape_cu_49f7391c35CatArrayBatchedCopy_alignedK_contigINS1_10OpaqueTypeILj1EEEjLi2ELi64ELi64ELi8EEEvPT_NS1_25CatArrInputTensorMetadataIS5_T0_XT2_EXT3_EEENS1_16TensorSizeStrideIS8_Lj4EEEiS8_:
	.zero		3968


//--------------------- .nv.constant0._ZN2at6native40_GLOBAL__N__2351210d_8_Shape_cu_49f7391c35CatArrayBatchedCopy_alignedK_contigINS1_10OpaqueTypeILj1EEEjLi2ELi64ELi64ELi16EEEvPT_NS1_25CatArrInputTensorMetadataIS5_T0_XT2_EXT3_EEENS1_16TensorSizeStrideIS8_Lj4EEEiS8_ --------------------------
	.section	.nv.constant0._ZN2at6native40_GLOBAL__N__2351210d_8_Shape_cu_49f7391c35CatArrayBatchedCopy_alignedK_contigINS1_10OpaqueTypeILj1EEEjLi2ELi64ELi64ELi16EEEvPT_NS1_25CatArrInputTensorMetadataIS5_T0_XT2_EXT3_EEENS1_16TensorSizeStrideIS8_Lj4EEEiS8_,"a",@progbits
	.sectionflags	@""
	.align	4
.nv.constant0._ZN2at6native40_GLOBAL__N__2351210d_8_Shape_cu_49f7391c35CatArrayBatchedCopy_alignedK_contigINS1_10OpaqueTypeILj1EEEjLi2ELi64ELi64ELi16EEEvPT_NS1_25CatArrInputTensorMetadataIS5_T0_XT2_EXT3_EEENS1_16TensorSizeStrideIS8_Lj4EEEiS8_:
	.zero		3968


//--------------------- .nv.constant0._ZN2at6native40_GLOBAL__N__2351210d_8_Shape_cu_49f7391c30CatArrayBatchedCopy_vectorizedINS1_10OpaqueTypeILj1EEEjLi2ELi64ELi64ELi16ELi16EEEvPcNS1_25CatArrInputTensorMetadataIT_T0_XT2_EXT3_EEENS1_16TensorSizeStrideIS8_Lj4EEEiS8_ --------------------------
	.section	.nv.constant0._ZN2at6native40_GLOBAL__N__2351210d_8_Shape_cu_49f7391c30CatArrayBatchedCopy_vectorizedINS1_10OpaqueTypeILj1EEEjLi2ELi64ELi64ELi16ELi16EEEvPcNS1_25CatArrInputTensorMetadataIT_T0_XT2_EXT3_EEENS1_16TensorSizeStrideIS8_Lj4EEEiS8_,"a",@progbits
	.sectionflags	@""
	.align	4
.nv.constant0._ZN2at6native40_GLOBAL__N__2351210d_8_Shape_cu_49f7391c30CatArrayBatchedCopy_vectorizedINS1_10OpaqueTypeILj1EEEjLi2ELi64ELi64ELi16ELi16EEEvPcNS1_25CatArrInputTensorMetadataIT_T0_XT2_EXT3_EEENS1_16TensorSizeStrideIS8_Lj4EEEiS8_:
	.zero		3968


//--------------------- .nv.constant0._ZN2at6native40_GLOBAL__N__2351210d_8_Shape_cu_49f7391c19CatArrayBatchedCopyINS1_10OpaqueTypeILj1EEEjLi1ELi64ELi64EEEvPT_NS1_25CatArrInputTensorMetadataIS5_T0_XT2_EXT3_EEENS1_16TensorSizeStrideIS8_Lj4EEEiS8_ --------------------------
	.section	.nv.constant0._ZN2at6native40_GLOBAL__N__2351210d_8_Shape_cu_49f7391c19CatArrayBatchedCopyINS1_10OpaqueTypeILj1EEEjLi1ELi64ELi64EEEvPT_NS1_25CatArrInputTensorMetadataIS5_T0_XT2_EXT3_EEENS1_16TensorSizeStrideIS8_Lj4EEEiS8_,"a",@progbits
	.sectionflags	@""
	.align	4
.nv.constant0._ZN2at6native40_GLOBAL__N__2351210d_8_Shape_cu_49f7391c19CatArrayBatchedCopyINS1_10OpaqueTypeILj1EEEjLi1ELi64ELi64EEEvPT_NS1_25CatArrInputTensorMetadataIS5_T0_XT2_EXT3_EEENS1_16TensorSizeStrideIS8_Lj4EEEiS8_:
	.zero		3968


//--------------------- .nv.constant0._ZN2at6native40_GLOBAL__N__2351210d_8_Shape_cu_49f7391c26CatArrayBatchedCopy_contigINS1_10OpaqueTypeILj1EEEjLi1ELi64ELi64EEEvPT_NS1_25CatArrInputTensorMetadataIS5_T0_XT2_EXT3_EEENS1_16TensorSizeStrideIS8_Lj4EEEiS8_ --------------------------
	.section	.nv.constant0._ZN2at6native40_GLOBAL__N__2351210d_8_Shape_cu_49f7391c26CatArrayBatchedCopy_contigINS1_10OpaqueTypeILj1EEEjLi1ELi64ELi64EEEvPT_NS1_25CatArrInputTensorMetadataIS5_T0_XT2_EXT3_EEENS1_16TensorSizeStrideIS8_Lj4EEEiS8_,"a",@progbits
	.sectionflags	@""
	.align	4
.nv.constant0._ZN2at6native40_GLOBAL__N__2351210d_8_Shape_cu_49f7391c26CatArrayBatchedCopy_contigINS1_10OpaqueTypeILj1EEEjLi1ELi64ELi64EEEvPT_NS1_25CatArrInputTensorMetadataIS5_T0_XT2_EXT3_EEENS1_16TensorSizeStrideIS8_Lj4EEEiS8_:
	.zero		3968


//--------------------- .nv.constant0._ZN2at6native40_GLOBAL__N__2351210d_8_Shape_cu_49f7391c35CatArrayBatchedCopy_alignedK_contigINS1_10OpaqueTypeILj1EEEjLi1ELi64ELi64ELi8EEEvPT_NS1_25CatArrInputTensorMetadataIS5_T0_XT2_EXT3_EEENS1_16TensorSizeStrideIS8_Lj4EEEiS8_ --------------------------
	.section	.nv.constant0._ZN2at6native40_GLOBAL__N__2351210d_8_Shape_cu_49f7391c35CatArrayBatchedCopy_alignedK_contigINS1_10OpaqueTypeILj1EEEjLi1ELi64ELi64ELi8EEEvPT_NS1_25CatArrInputTensorMetadataIS5_T0_XT2_EXT3_EEENS1_16TensorSizeStrideIS8_Lj4EEEiS8_,"a",@progbits
	.sectionflags	@""
	.align	4
.nv.constant0._ZN2at6native40_GLOBAL__N__2351210d_8_Shape_cu_49f7391c35CatArrayBatchedCopy_alignedK_contigINS1_10OpaqueTypeILj1EEEjLi1ELi64ELi64ELi8EEEvPT_NS1_25CatArrInputTensorMetadataIS5_T0_XT2_EXT3_EEENS1_16TensorSizeStrideIS8_Lj4EEEiS8_:
	.zero		3968


//--------------------- .nv.constant0._ZN2at6native40_GLOBAL__N__2351210d_8_Shape_cu_49f7391c35CatArrayBatchedCopy_alignedK_contigINS1_10OpaqueTypeILj1EEEjLi1ELi64ELi64ELi16EEEvPT_NS1_25CatArrInputTensorMetadataIS5_T0_XT2_EXT3_EEENS1_16TensorSizeStrideIS8_Lj4EEEiS8_ --------------------------
	.section	.nv.constant0._ZN2at6native40_GLOBAL__N__2351210d_8_Shape_cu_49f7391c35CatArrayBatchedCopy_alignedK_contigINS1_10OpaqueTypeILj1EEEjLi1ELi64ELi64ELi16EEEvPT_NS1_25CatArrInputTensorMetadataIS5_T0_XT2_EXT3_EEENS1_16TensorSizeStrideIS8_Lj4EEEiS8_,"a",@progbits
	.sectionflags	@""
	.align	4
.nv.constant0._ZN2at6native40_GLOBAL__N__2351210d_8_Shape_cu_49f7391c35CatArrayBatchedCopy_alignedK_contigINS1_10OpaqueTypeILj1EEEjLi1ELi64ELi64ELi16EEEvPT_NS1_25CatArrInputTensorMetadataIS5_T0_XT2_EXT3_EEENS1_16TensorSizeStrideIS8_Lj4EEEiS8_:
	.zero		3968


//--------------------- .nv.constant0._ZN2at6native40_GLOBAL__N__2351210d_8_Shape_cu_49f7391c30CatArrayBatchedCopy_vectorizedINS1_10OpaqueTypeILj1EEEjLi1ELi64ELi64ELi16ELi16EEEvPcNS1_25CatArrInputTensorMetadataIT_T0_XT2_EXT3_EEENS1_16TensorSizeStrideIS8_Lj4EEEiS8_ --------------------------
	.section	.nv.constant0._ZN2at6native40_GLOBAL__N__2351210d_8_Shape_cu_49f7391c30CatArrayBatchedCopy_vectorizedINS1_10OpaqueTypeILj1EEEjLi1ELi64ELi64ELi16ELi16EEEvPcNS1_25CatArrInputTensorMetadataIT_T0_XT2_EXT3_EEENS1_16TensorSizeStrideIS8_Lj4EEEiS8_,"a",@progbits
	.sectionflags	@""
	.align	4
.nv.constant0._ZN2at6native40_GLOBAL__N__2351210d_8_Shape_cu_49f7391c30CatArrayBatchedCopy_vectorizedINS1_10OpaqueTypeILj1EEEjLi1ELi64ELi64ELi16ELi16EEEvPcNS1_25CatArrInputTensorMetadataIT_T0_XT2_EXT3_EEENS1_16TensorSizeStrideIS8_Lj4EEEiS8_:
	.zero		3968


//--------------------- .nv.constant0._ZN2at6native40_GLOBAL__N__2351210d_8_Shape_cu_49f7391c19CatArrayBatchedCopyINS1_10OpaqueTypeILj16EEEjLi4ELi128ELi1EEEvPT_NS1_25CatArrInputTensorMetadataIS5_T0_XT2_EXT3_EEENS1_16TensorSizeStrideIS8_Lj4EEEiS8_ --------------------------
	.section	.nv.constant0._ZN2at6native40_GLOBAL__N__2351210d_8_Shape_cu_49f7391c19CatArrayBatchedCopyINS1_10OpaqueTypeILj16EEEjLi4ELi128ELi1EEEvPT_NS1_25CatArrInputTensorMetadataIS5_T0_XT2_EXT3_EEENS1_16TensorSizeStrideIS8_Lj4EEEiS8_,"a",@progbits
	.sectionflags	@""
	.align	4
.nv.constant0._ZN2at6native40_GLOBAL__N__2351210d_8_Shape_cu_49f7391c19CatArrayBatchedCopyINS1_10OpaqueTypeILj16EEEjLi4ELi128ELi1EEEvPT_NS1_25CatArrInputTensorMetadataIS5_T0_XT2_EXT3_EEENS1_16TensorSizeStrideIS8_Lj4EEEiS8_:
	.zero		3296


//--------------------- .nv.constant0._ZN2at6native40_GLOBAL__N__2351210d_8_Shape_cu_49f7391c26CatArrayBatchedCopy_contigINS1_10OpaqueTypeILj16EEEjLi4ELi128ELi1EEEvPT_NS1_25CatArrInputTensorMetadataIS5_T0_XT2_EXT3_EEENS1_16TensorSizeStrideIS8_Lj4EEEiS8_ --------------------------
	.section	.nv.constant0._ZN2at6native40_GLOBAL__N__2351210d_8_Shape_cu_49f7391c26CatArrayBatchedCopy_contigINS1_10OpaqueTypeILj16EEEjLi4ELi128ELi1EEEvPT_NS1_25CatArrInputTensorMetadataIS5_T0_XT2_EXT3_EEENS1_16TensorSizeStrideIS8_Lj4EEEiS8_,"a",@progbits
	.sectionflags	@""
	.align	4
.nv.constant0._ZN2at6native40_GLOBAL__N__2351210d_8_Shape_cu_49f7391c26CatArrayBatchedCopy_contigINS1_10OpaqueTypeILj16EEEjLi4ELi128ELi1EEEvPT_NS1_25CatArrInputTensorMetadataIS5_T0_XT2_EXT3_EEENS1_16TensorSizeStrideIS8_Lj4EEEiS8_:
	.zero		3296


//--------------------- .nv.constant0._ZN2at6native40_GLOBAL__N__2351210d_8_Shape_cu_49f7391c35CatArrayBatchedCopy_alignedK_contigINS1_10OpaqueTypeILj16EEEjLi4ELi128ELi1ELi8EEEvPT_NS1_25CatArrInputTensorMetadataIS5_T0_XT2_EXT3_EEENS1_16TensorSizeStrideIS8_Lj4EEEiS8_ --------------------------
	.section	.nv.constant0._ZN2at6native40_GLOBAL__N__2351210d_8_Shape_cu_49f7391c35CatArrayBatchedCopy_alignedK_contigINS1_10OpaqueTypeILj16EEEjLi4ELi128ELi1ELi8EEEvPT_NS1_25CatArrInputTensorMetadataIS5_T0_XT2_EXT3_EEENS1_16TensorSizeStrideIS8_Lj4EEEiS8_,"a",@progbits
	.sectionflags	@""
	.align	4
.nv.constant0._ZN2at6native40_GLOBAL__N__2351210d_8_Shape_cu_49f7391c35CatArrayBatchedCopy_alignedK_contigINS1_10OpaqueTypeILj16EEEjLi4ELi128ELi1ELi8EEEvPT_NS1_25CatArrInputTensorMetadataIS5_T0_XT2_EXT3_EEENS1_16TensorSizeStrideIS8_Lj4EEEiS8_:
	.zero		3296


//--------------------- .nv.constant0._ZN2at6native40_GLOBAL__N__2351210d_8_Shape_cu_49f7391c35CatArrayBatchedCopy_alignedK_contigINS1_10OpaqueTypeILj16EEEjLi4ELi128ELi1ELi16EEEvPT_NS1_25CatArrInputTensorMetadataIS5_T0_XT2_EXT3_EEENS1_16TensorSizeStrideIS8_Lj4EEEiS8_ --------------------------
	.section	.nv.constant0._ZN2at6native40_GLOBAL__N__2351210d_8_Shape_cu_49f7391c35CatArrayBatchedCopy_alignedK_contigINS1_10OpaqueTypeILj16EEEjLi4ELi128ELi1ELi16EEEvPT_NS1_25CatArrInputTensorMetadataIS5_T0_XT2_EXT3_EEENS1_16TensorSizeStrideIS8_Lj4EEEiS8_,"a",@progbits
	.sectionflags	@""
	.align	4
.nv.constant0._ZN2at6native40_GLOBAL__N__2351210d_8_Shape_cu_49f7391c35CatArrayBatchedCopy_alignedK_contigINS1_10OpaqueTypeILj16EEEjLi4ELi128ELi1ELi16EEEvPT_NS1_25CatArrInputTensorMetadataIS5_T0_XT2_EXT3_EEENS1_16TensorSizeStrideIS8_Lj4EEEiS8_:
	.zero		3296


//--------------------- .nv.constant0._ZN2at6native40_GLOBAL__N__2351210d_8_Shape_cu_49f7391c30CatArrayBatchedCopy_vectorizedINS1_10OpaqueTypeILj16EEEjLi4ELi128ELi1ELi16ELi1EEEvPcNS1_25CatArrInputTensorMetadataIT_T0_XT2_EXT3_EEENS1_16TensorSizeStrideIS8_Lj4EEEiS8_ --------------------------
	.section	.nv.constant0._ZN2at6native40_GLOBAL__N__2351210d_8_Shape_cu_49f7391c30CatArrayBatchedCopy_vectorizedINS1_10OpaqueTypeILj16EEEjLi4ELi128ELi1ELi16ELi1EEEvPcNS1_25CatArrInputTensorMetadataIT_T0_XT2_EXT3_EEENS1_16TensorSizeStrideIS8_Lj4EEEiS8_,"a",@progbits
	.sectionflags	@""
	.align	4
.nv.constant0._ZN2at6native40_GLOBAL__N__2351210d_8_Shape_cu_49f7391c30CatArrayBatchedCopy_vectorizedINS1_10OpaqueTypeILj16EEEjLi4ELi128ELi1ELi16ELi1EEEvPcNS1_25CatArrInputTensorMetadataIT_T0_XT2_EXT3_EEENS1_16TensorSizeStrideIS8_Lj4EEEiS8_:
	.zero		3296


//--------------------- .nv.constant0._ZN2at6native40_GLOBAL__N__2351210d_8_Shape_cu_49f7391c19CatArrayBatchedCopyINS1_10OpaqueTypeILj16EEEjLi3ELi128ELi1EEEvPT_NS1_25CatArrInputTensorMetadataIS5_T0_XT2_EXT3_EEENS1_16TensorSizeStrideIS8_Lj4EEEiS8_ --------------------------
	.section	.nv.constant0._ZN2at6native40_GLOBAL__N__2351210d_8_Shape_cu_49f7391c19CatArrayBatchedCopyINS1_10OpaqueTypeILj16EEEjLi3ELi128ELi1EEEvPT_NS1_25CatArrInputTensorMetadataIS5_T0_XT2_EXT3_EEENS1_16TensorSizeStrideIS8_Lj4EEEiS8_,"a",@progbits
	.sectionflags	@""
	.align	4
.nv.constant0._ZN2at6native40_GLOBAL__N__2351210d_8_Shape_cu_49f7391c19CatArrayBatchedCopyINS1_10OpaqueTypeILj16EEEjLi3ELi128ELi1EEEvPT_NS1_25CatArrInputTensorMetadataIS5_T0_XT2_EXT3_EEENS1_16TensorSizeStrideIS8_Lj4EEEiS8_:
	.zero		3296


//--------------------- .nv.constant0._ZN2at6native40_GLOBAL__N__2351210d_8_Shape_cu_49f7391c26CatArrayBatchedCopy_contigINS1_10OpaqueTypeILj16EEEjLi3ELi128ELi1EEEvPT_NS1_25CatArrInputTensorMetadataIS5_T0_XT2_EXT3_EEENS1_16TensorSizeStrideIS8_Lj4EEEiS8_ --------------------------
	.section	.nv.constant0._ZN2at6native40_GLOBAL__N__2351210d_8_Shape_cu_49f7391c26CatArrayBatchedCopy_contigINS1_10OpaqueTypeILj16EEEjLi3ELi128ELi1EEEvPT_NS1_25CatArrInputTensorMetadataIS5_T0_XT2_EXT3_EEENS1_16TensorSizeStrideIS8_Lj4EEEiS8_,"a",@progbits
	.sectionflags	@""
	.align	4
.nv.constant0._ZN2at6native40_GLOBAL__N__2351210d_8_Shape_cu_49f7391c26CatArrayBatchedCopy_contigINS1_10OpaqueTypeILj16EEEjLi3ELi128ELi1EEEvPT_NS1_25CatArrInputTensorMetadataIS5_T0_XT2_EXT3_EEENS1_16TensorSizeStrideIS8_Lj4EEEiS8_:
	.zero		3296


//--------------------- .nv.constant0._ZN2at6native40_GLOBAL__N__2351210d_8_Shape_cu_49f7391c35CatArrayBatchedCopy_alignedK_contigINS1_10OpaqueTypeILj16EEEjLi3ELi128ELi1ELi8EEEvPT_NS1_25CatArrInputTensorMetadataIS5_T0_XT2_EXT3_EEENS1_16TensorSizeStrideIS8_Lj4EEEiS8_ --------------------------
	.section	.nv.constant0._ZN2at6native40_GLOBAL__N__2351210d_8_Shape_cu_49f7391c35CatArrayBatchedCopy_alignedK_contigINS1_10OpaqueTypeILj16EEEjLi3ELi128ELi1ELi8EEEvPT_NS1_25CatArrInputTensorMetadataIS5_T0_XT2_EXT3_EEENS1_16TensorSizeStrideIS8_Lj4EEEiS8_,"a",@progbits
	.sectionflags	@""
	.align	4
.nv.constant0._ZN2at6native40_GLOBAL__N__2351210d_8_Shape_cu_49f7391c35CatArrayBatchedCopy_alignedK_contigINS1_10OpaqueTypeILj16EEEjLi3ELi128ELi1ELi8EEEvPT_NS1_25CatArrInputTensorMetadataIS5_T0_XT2_EXT3_EEENS1_16TensorSizeStrideIS8_Lj4EEEiS8_:
	.zero		3296


//--------------------- .nv.constant0._ZN2at6native40_GLOBAL__N__2351210d_8_Shape_cu_49f7391c35CatArrayBatchedCopy_alignedK_contigINS1_10OpaqueTypeILj16EEEjLi3ELi128ELi1ELi16EEEvPT_NS1_25CatArrInputTensorMetadataIS5_T0_XT2_EXT3_EEENS1_16TensorSizeStrideIS8_Lj4EEEiS8_ --------------------------
	.section	.nv.constant0._ZN2at6native40_GLOBAL__N__2351210d_8_Shape_cu_49f7391c35CatArrayBatchedCopy_alignedK_contigINS1_10OpaqueTypeILj16EEEjLi3ELi128ELi1ELi16EEEvPT_NS1_25CatArrInputTensorMetadataIS5_T0_XT2_EXT3_EEENS1_16TensorSizeStrideIS8_Lj4EEEiS8_,"a",@progbits
	.sectionflags	@""
	.align	4
.nv.constant0._ZN2at6native40_GLOBAL__N__2351210d_8_Shape_cu_49f7391c35CatArrayBatchedCopy_alignedK_contigINS1_10OpaqueTypeILj16EEEjLi3ELi128ELi1ELi16EEEvPT_NS1_25CatArrInputTensorMetadataIS5_T0_XT2_EXT3_EEENS1_16TensorSizeStrideIS8_Lj4EEEiS8_:
	.zero		3296


//--------------------- .nv.constant0._ZN2at6native40_GLOBAL__N__2351210d_8_Shape_cu_49f7391c30CatArrayBatchedCopy_vectorizedINS1_10OpaqueTypeILj16EEEjLi3ELi128ELi1ELi16ELi1EEEvPcNS1_25CatArrInputTensorMetadataIT_T0_XT2_EXT3_EEENS1_16TensorSizeStrideIS8_Lj4EEEiS8_ --------------------------
	.section	.nv.constant0._ZN2at6native40_GLOBAL__N__2351210d_8_Shape_cu_49f7391c30CatArrayBatchedCopy_vectorizedINS1_10OpaqueTypeILj16EEEjLi3ELi128ELi1ELi16ELi1EEEvPcNS1_25CatArrInputTensorMetadataIT_T0_XT2_EXT3_EEENS1_16TensorSizeStrideIS8_Lj4EEEiS8_,"a",@progbits
	.sectionflags	@""
	.align	4
.nv.constant0._ZN2at6native40_GLOBAL__N__2351210d_8_Shape_cu_49f7391c30CatArrayBatchedCopy_vectorizedINS1_10OpaqueTypeILj16EEEjLi3ELi128ELi1ELi16ELi1EEEvPcNS1_25CatArrInputTensorMetadataIT_T0_XT2_EXT3_EEENS1_16TensorSizeStrideIS8_Lj4EEEiS8_:
	.zero		3296


//--------------------- .nv.constant0._ZN2at6native40_GLOBAL__N__2351210d_8_Shape_cu_49f7391c19CatArrayBatchedCopyINS1_10OpaqueTypeILj16EEEjLi2ELi128ELi1EEEvPT_NS1_25CatArrInputTensorMetadataIS5_T0_XT2_EXT3_EEENS1_16TensorSizeStrideIS8_Lj4EEEiS8_ --------------------------
	.section	.nv.constant0._ZN2at6native40_GLOBAL__N__2351210d_8_Shape_cu_49f7391c19CatArrayBatchedCopyINS1_10OpaqueTypeILj16EEEjLi2ELi128ELi1EEEvPT_NS1_25CatArrInputTensorMetadataIS5_T0_XT2_EXT3_EEENS1_16TensorSizeStrideIS8_Lj4EEEiS8_,"a",@progbits
	.sectionflags	@""
	.align	4
.nv.constant0._ZN2at6native40_GLOBAL__N__2351210d_8_Shape_cu_49f7391c19CatArrayBatchedCopyINS1_10OpaqueTypeILj16EEEjLi2ELi128ELi1EEEvPT_NS1_25CatArrInputTensorMetadataIS5_T0_XT2_EXT3_EEENS1_16TensorSizeStrideIS8_Lj4EEEiS8_:
	.zero		3296


//--------------------- .nv.constant0._ZN2at6native40_GLOBAL__N__2351210d_8_Shape_cu_49f7391c26CatArrayBatchedCopy_contigINS1_10OpaqueTypeILj16EEEjLi2ELi128ELi1EEEvPT_NS1_25CatArrInputTensorMetadataIS5_T0_XT2_EXT3_EEENS1_16TensorSizeStrideIS8_Lj4EEEiS8_ --------------------------
	.section	.nv.constant0._ZN2at6native40_GLOBAL__N__2351210d_8_Shape_cu_49f7391c26CatArrayBatchedCopy_contigINS1_10OpaqueTypeILj16EEEjLi2ELi128ELi1EEEvPT_NS1_25CatArrInputTensorMetadataIS5_T0_XT2_EXT3_EEENS1_16TensorSizeStrideIS8_Lj4EEEiS8_,"a",@progbits
	.sectionflags	@""
	.align	4
.nv.constant0._ZN2at6native40_GLOBAL__N__2351210d_8_Shape_cu_49f7391c26CatArrayBatchedCopy_contigINS1_10OpaqueTypeILj16EEEjLi2ELi128ELi1EEEvPT_NS1_25CatArrInputTensorMetadataIS5_T0_XT2_EXT3_EEENS1_16TensorSizeStrideIS8_Lj4EEEiS8_:
	.zero		3296


//--------------------- .nv.constant0._ZN2at6native40_GLOBAL__N__2351210d_8_Shape_cu_49f7391c35CatArrayBatchedCopy_alignedK_contigINS1_10OpaqueTypeILj16EEEjLi2ELi128ELi1ELi8EEEvPT_NS1_25CatArrInputTensorMetadataIS5_T0_XT2_EXT3_EEENS1_16TensorSizeStrideIS8_Lj4EEEiS8_ --------------------------
	.section	.nv.constant0._ZN2at6native40_GLOBAL__N__2351210d_8_Shape_cu_49f7391c35CatArrayBatchedCopy_alignedK_contigINS1_10OpaqueTypeILj16EEEjLi2ELi128ELi1ELi8EEEvPT_NS1_25CatArrInputTensorMetadataIS5_T0_XT2_EXT3_EEENS1_16TensorSizeStrideIS8_Lj4EEEiS8_,"a",@progbits
	.sectionflags	@""
	.align	4
.nv.constant0._ZN2at6native40_GLOBAL__N__2351210d_8_Shape_cu_49f7391c35CatArrayBatchedCopy_alignedK_contigINS1_10OpaqueTypeILj16EEEjLi2ELi128ELi1ELi8EEEvPT_NS1_25CatArrInputTensorMetadataIS5_T0_XT2_EXT3_EEENS1_16TensorSizeStrideIS8_Lj4EEEiS8_:
	.zero		3296


//--------------------- .nv.constant0._ZN2at6native40_GLOBAL__N__2351210d_8_Shape_cu_49f7391c35CatArrayBatchedCopy_alignedK_contigINS1_10OpaqueTypeILj16EEEjLi2ELi128ELi1ELi16EEEvPT_NS1_25CatArrInputTensorMetadataIS5_T0_XT2_EXT3_EEENS1_16TensorSizeStrideIS8_Lj4EEEiS8_ --------------------------
	.section	.nv.constant0._ZN2at6native40_GLOBAL__N__2351210d_8_Shape_cu_49f7391c35CatArrayBatchedCopy_alignedK_contigINS1_10OpaqueTypeILj16EEEjLi2ELi128ELi1ELi16EEEvPT_NS1_25CatArrInputTensorMetadataIS5_T0_XT2_EXT3_EEENS1_16TensorSizeStrideIS8_Lj4EEEiS8_,"a",@progbits
	.sectionflags	@""
	.align	4
.nv.constant0._ZN2at6native40_GLOBAL__N__2351210d_8_Shape_cu_49f7391c35CatArrayBatchedCopy_alignedK_contigINS1_10OpaqueTypeILj16EEEjLi2ELi128ELi1ELi16EEEvPT_NS1_25CatArrInputTensorMetadataIS5_T0_XT2_EXT3_EEENS1_16TensorSizeStrideIS8_Lj4EEEiS8_:
	.zero		3296


//--------------------- .nv.constant0._ZN2at6native40_GLOBAL__N__2351210d_8_Shape_cu_49f7391c30CatArrayBatchedCopy_vectorizedINS1_10OpaqueTypeILj16EEEjLi2ELi128ELi1ELi16ELi1EEEvPcNS1_25CatArrInputTensorMetadataIT_T0_XT2_EXT3_EEENS1_16TensorSizeStrideIS8_Lj4EEEiS8_ --------------------------
	.section	.nv.constant0._ZN2at6native40_GLOBAL__N__2351210d_8_Shape_cu_49f7391c30CatArrayBatchedCopy_vectorizedINS1_10OpaqueTypeILj16EEEjLi2ELi128ELi1ELi16ELi1EEEvPcNS1_25CatArrInputTensorMetadataIT_T0_XT2_EXT3_EEENS1_16TensorSizeStrideIS8_Lj4EEEiS8_,"a",@progbits
	.sectionflags	@""
	.align	4
.nv.constant0._ZN2at6native40_GLOBAL__N__2351210d_8_Shape_cu_49f7391c30CatArrayBatchedCopy_vectorizedINS1_10OpaqueTypeILj16EEEjLi2ELi128ELi1ELi16ELi1EEEvPcNS1_25CatArrInputTensorMetadataIT_T0_XT2_EXT3_EEENS1_16TensorSizeStrideIS8_Lj4EEEiS8_:
	.zero		3296


//--------------------- .nv.constant0._ZN2at6native40_GLOBAL__N__2351210d_8_Shape_cu_49f7391c19CatArrayBatchedCopyINS1_10OpaqueTypeILj16EEEjLi1ELi128ELi1EEEvPT_NS1_25CatArrInputTensorMetadataIS5_T0_XT2_EXT3_EEENS1_16TensorSizeStrideIS8_Lj4EEEiS8_ --------------------------
	.section	.nv.constant0._ZN2at6native40_GLOBAL__N__2351210d_8_Shape_cu_49f7391c19CatArrayBatchedCopyINS1_10OpaqueTypeILj16EEEjLi1ELi128ELi1EEEvPT_NS1_25CatArrInputTensorMetadataIS5_T0_XT2_EXT3_EEENS1_16TensorSizeStrideIS8_Lj4EEEiS8_,"a",@progbits
	.sectionflags	@""
	.align	4
.nv.constant0._ZN2at6native40_GLOBAL__N__2351210d_8_Shape_cu_49f7391c19CatArrayBatchedCopyINS1_10OpaqueTypeILj16EEEjLi1ELi128ELi1EEEvPT_NS1_25CatArrInputTensorMetadataIS5_T0_XT2_EXT3_EEENS1_16TensorSizeStrideIS8_Lj4EEEiS8_:
	.zero		3296


//--------------------- .nv.constant0._ZN2at6native40_GLOBAL__N__2351210d_8_Shape_cu_49f7391c26CatArrayBatchedCopy_contigINS1_10OpaqueTypeILj16EEEjLi1ELi128ELi1EEEvPT_NS1_25CatArrInputTensorMetadataIS5_T0_XT2_EXT3_EEENS1_16TensorSizeStrideIS8_Lj4EEEiS8_ --------------------------
	.section	.nv.constant0._ZN2at6native40_GLOBAL__N__2351210d_8_Shape_cu_49f7391c26CatArrayBatchedCopy_contigINS1_10OpaqueTypeILj16EEEjLi1ELi128ELi1EEEvPT_NS1_25CatArrInputTensorMetadataIS5_T0_XT2_EXT3_EEENS1_16TensorSizeStrideIS8_Lj4EEEiS8_,"a",@progbits
	.sectionflags	@""
	.align	4
.nv.constant0._ZN2at6native40_GLOBAL__N__2351210d_8_Shape_cu_49f7391c26CatArrayBatchedCopy_contigINS1_10OpaqueTypeILj16EEEjLi1ELi128ELi1EEEvPT_NS1_25CatArrInputTensorMetadataIS5_T0_XT2_EXT3_EEENS1_16TensorSizeStrideIS8_Lj4EEEiS8_:
	.zero		3296


//--------------------- .nv.constant0._ZN2at6native40_GLOBAL__N__2351210d_8_Shape_cu_49f7391c35CatArrayBatchedCopy_alignedK_contigINS1_10OpaqueTypeILj16EEEjLi1ELi128ELi1ELi8EEEvPT_NS1_25CatArrInputTensorMetadataIS5_T0_XT2_EXT3_EEENS1_16TensorSizeStrideIS8_Lj4EEEiS8_ --------------------------
	.section	.nv.constant0._ZN2at6native40_GLOBAL__N__2351210d_8_Shape_cu_49f7391c35CatArrayBatchedCopy_alignedK_contigINS1_10OpaqueTypeILj16EEEjLi1ELi128ELi1ELi8EEEvPT_NS1_25CatArrInputTensorMetadataIS5_T0_XT2_EXT3_EEENS1_16TensorSizeStrideIS8_Lj4EEEiS8_,"a",@progbits
	.sectionflags	@""
	.align	4
.nv.constant0._ZN2at6native40_GLOBAL__N__2351210d_8_Shape_cu_49f7391c35CatArrayBatchedCopy_alignedK_contigINS1_10OpaqueTypeILj16EEEjLi1ELi128ELi1ELi8EEEvPT_NS1_25CatArrInputTensorMetadataIS5_T0_XT2_EXT3_EEENS1_16TensorSizeStrideIS8_Lj4EEEiS8_:
	.zero		3296


//--------------------- .nv.constant0._ZN2at6native40_GLOBAL__N__2351210d_8_Shape_cu_49f7391c35CatArrayBatchedCopy_alignedK_contigINS1_10OpaqueTypeILj16EEEjLi1ELi128ELi1ELi16EEEvPT_NS1_25CatArrInputTensorMetadataIS5_T0_XT2_EXT3_EEENS1_16TensorSizeStrideIS8_Lj4EEEiS8_ --------------------------
	.section	.nv.constant0._ZN2at6native40_GLOBAL__N__2351210d_8_Shape_cu_49f7391c35CatArrayBatchedCopy_alignedK_contigINS1_10OpaqueTypeILj16EEEjLi1ELi128ELi1ELi16EEEvPT_NS1_25CatArrInputTensorMetadataIS5_T0_XT2_EXT3_EEENS1_16TensorSizeStrideIS8_Lj4EEEiS8_,"a",@progbits
	.sectionflags	@""
	.align	4
.nv.constant0._ZN2at6native40_GLOBAL__N__2351210d_8_Shape_cu_49f7391c35CatArrayBatchedCopy_alignedK_contigINS1_10OpaqueTypeILj16EEEjLi1ELi128ELi1ELi16EEEvPT_NS1_25CatArrInputTensorMetadataIS5_T0_XT2_EXT3_EEENS1_16TensorSizeStrideIS8_Lj4EEEiS8_:
	.zero		3296


//--------------------- .nv.constant0._ZN2at6native40_GLOBAL__N__2351210d_8_Shape_cu_49f7391c30CatArrayBatchedCopy_vectorizedINS1_10OpaqueTypeILj16EEEjLi1ELi128ELi1ELi16ELi1EEEvPcNS1_25CatArrInputTensorMetadataIT_T0_XT2_EXT3_EEENS1_16TensorSizeStrideIS8_Lj4EEEiS8_ --------------------------
	.section	.nv.constant0._ZN2at6native40_GLOBAL__N__2351210d_8_Shape_cu_49f7391c30CatArrayBatchedCopy_vectorizedINS1_10OpaqueTypeILj16EEEjLi1ELi128ELi1ELi16ELi1EEEvPcNS1_25CatArrInputTensorMetadataIT_T0_XT2_EXT3_EEENS1_16TensorSizeStrideIS8_Lj4EEEiS8_,"a",@progbits
	.sectionflags	@""
	.align	4
.nv.constant0._ZN2at6native40_GLOBAL__N__2351210d_8_Shape_cu_49f7391c30CatArrayBatchedCopy_vectorizedINS1_10OpaqueTypeILj16EEEjLi1ELi128ELi1ELi16ELi1EEEvPcNS1_25CatArrInputTensorMetadataIT_T0_XT2_EXT3_EEENS1_16TensorSizeStrideIS8_Lj4EEEiS8_:
	.zero		3296


//--------------------- .nv.constant0._ZN2at6native40_GLOBAL__N__2351210d_8_Shape_cu_49f7391c19CatArrayBatchedCopyINS1_10OpaqueTypeILj8EEEjLi4ELi128ELi1EEEvPT_NS1_25CatArrInputTensorMetadataIS5_T0_XT2_EXT3_EEENS1_16TensorSizeStrideIS8_Lj4EEEiS8_ --------------------------
	.section	.nv.constant0._ZN2at6native40_GLOBAL__N__2351210d_8_Shape_cu_49f7391c19CatArrayBatchedCopyINS1_10OpaqueTypeILj8EEEjLi4ELi128ELi1EEEvPT_NS1_25CatArrInputTensorMetadataIS5_T0_XT2_EXT3_EEENS1_16TensorSizeStrideIS8_Lj4EEEiS8_,"a",@progbits
	.sectionflags	@""
	.align	4
.nv.constant0._ZN2at6native40_GLOBAL__N__2351210d_8_Shape_cu_49f7391c19CatArrayBatchedCopyINS1_10OpaqueTypeILj8EEEjLi4ELi128ELi1EEEvPT_NS1_25CatArrInputTensorMetadataIS5_T0_XT2_EXT3_EEENS1_16TensorSizeStrideIS8_Lj4EEEiS8_:
	.zero		3296


//--------------------- .nv.constant0._ZN2at6native40_GLOBAL__N__2351210d_8_Shape_cu_49f7391c26CatArrayBatchedCopy_contigINS1_10OpaqueTypeILj8EEEjLi4ELi128ELi1EEEvPT_NS1_25CatArrInputTensorMetadataIS5_T0_XT2_EXT3_EEENS1_16TensorSizeStrideIS8_Lj4EEEiS8_ --------------------------
	.section	.nv.constant0._ZN2at6native40_GLOBAL__N__2351210d_8_Shape_cu_49f7391c26CatArrayBatchedCopy_contigINS1_10OpaqueTypeILj8EEEjLi4ELi128ELi1EEEvPT_NS1_25CatArrInputTensorMetadataIS5_T0_XT2_EXT3_EEENS1_16TensorSizeStrideIS8_Lj4EEEiS8_,"a",@progbits
	.sectionflags	@""
	.align	4
.nv.constant0._ZN2at6native40_GLOBAL__N__2351210d_8_Shape_cu_49f7391c26CatArrayBatchedCopy_contigINS1_10OpaqueTypeILj8EEEjLi4ELi128ELi1EEEvPT_NS1_25CatArrInputTensorMetadataIS5_T0_XT2_EXT3_EEENS1_16TensorSizeStrideIS8_Lj4EEEiS8_:
	.zero		3296


//--------------------- .nv.constant0._ZN2at6native40_GLOBAL__N__2351210d_8_Shape_cu_49f7391c35CatArrayBatchedCopy_alignedK_contigINS1_10OpaqueTypeILj8EEEjLi4ELi128ELi1ELi8EEEvPT_NS1_25CatArrInputTensorMetadataIS5_T0_XT2_EXT3_EEENS1_16TensorSizeStrideIS8_Lj4EEEiS8_ --------------------------
	.section	.nv.constant0._ZN2at6native40_GLOBAL__N__2351210d_8_Shape_cu_49f7391c35CatArrayBatchedCopy_alignedK_contigINS1_10OpaqueTypeILj8EEEjLi4ELi128ELi1ELi8EEEvPT_NS1_25CatArrInputTensorMetadataIS5_T0_XT2_EXT3_EEENS1_16TensorSizeStrideIS8_Lj4EEEiS8_,"a",@progbits
	.sectionflags	@""
	.align	4
.nv.constant0._ZN2at6native40_GLOBAL__N__2351210d_8_Shape_cu_49f7391c35CatArrayBatchedCopy_alignedK_contigINS1_10OpaqueTypeILj8EEEjLi4ELi128ELi1ELi8EEEvPT_NS1_25CatArrInputTensorMetadataIS5_T0_XT2_EXT3_EEENS1_16TensorSizeStrideIS8_Lj4EEEiS8_:
	.zero		3296


//--------------------- .nv.constant0._ZN2at6native40_GLOBAL__N__2351210d_8_Shape_cu_49f7391c35CatArrayBatchedCopy_alignedK_contigINS1_10OpaqueTypeILj8EEEjLi4ELi128ELi1ELi16EEEvPT_NS1_25CatArrInputTensorMetadataIS5_T0_XT2_EXT3_EEENS1_16TensorSizeStrideIS8_Lj4EEEiS8_ --------------------------
	.section	.nv.constant0._ZN2at6native40_GLOBAL__N__2351210d_8_Shape_cu_49f7391c35CatArrayBatchedCopy_alignedK_contigINS1_10OpaqueTypeILj8EEEjLi4ELi128ELi1ELi16EEEvPT_NS1_25CatArrInputTensorMetadataIS5_T0_XT2_EXT3_EEENS1_16TensorSizeStrideIS8_Lj4EEEiS8_,"a",@progbits
	.sectionflags	@""
	.align	4
.nv.constant0._ZN2at6native40_GLOBAL__N__2351210d_8_Shape_cu_49f7391c35CatArrayBatchedCopy_alignedK_contigINS1_10OpaqueTypeILj8EEEjLi4ELi128ELi1ELi16EEEvPT_NS1_25CatArrInputTensorMetadataIS5_T0_XT2_EXT3_EEENS1_16TensorSizeStrideIS8_Lj4EEEiS8_:
	.zero		3296


//--------------------- .nv.constant0._ZN2at6native40_GLOBAL__N__2351210d_8_Shape_cu_49f7391c30CatArrayBatchedCopy_vectorizedINS1_10OpaqueTypeILj8EEEjLi4ELi128ELi1ELi16ELi2EEEvPcNS1_25CatArrInputTensorMetadataIT_T0_XT2_EXT3_EEENS1_16TensorSizeStrideIS8_Lj4EEEiS8_ --------------------------
	.section	.nv.constant0._ZN2at6native40_GLOBAL__N__2351210d_8_Shape_cu_49f7391c30CatArrayBatchedCopy_vectorizedINS1_10OpaqueTypeILj8EEEjLi4ELi128ELi1ELi16ELi2EEEvPcNS1_25CatArrInputTensorMetadataIT_T0_XT2_EXT3_EEENS1_16TensorSizeStrideIS8_Lj4EEEiS8_,"a",@progbits
	.sectionflags	@""
	.align	4
.nv.constant0._ZN2at6native40_GLOBAL__N__2351210d_8_Shape_cu_49f7391c30CatArrayBatchedCopy_vectorizedINS1_10OpaqueTypeILj8EEEjLi4ELi128ELi1ELi16ELi2EEEvPcNS1_25CatArrInputTensorMetadataIT_T0_XT2_EXT3_EEENS1_16TensorSizeStrideIS8_Lj4EEEiS8_:
	.zero		3296


//--------------------- .nv.constant0._ZN2at6native40_GLOBAL__N__2351210d_8_Shape_cu_49f7391c19CatArrayBatchedCopyINS1_10OpaqueTypeILj8EEEjLi3ELi128ELi1EEEvPT_NS1_25CatArrInputTensorMetadataIS5_T0_XT2_EXT3_EEENS1_16TensorSizeStrideIS8_Lj4EEEiS8_ --------------------------
	.section	.nv.constant0._ZN2at6native40_GLOBAL__N__2351210d_8_Shape_cu_49f7391c19CatArrayBatchedCopyINS1_10OpaqueTypeILj8EEEjLi3ELi128ELi1EEEvPT_NS1_25CatArrInputTensorMetadataIS5_T0_XT2_EXT3_EEENS1_16TensorSizeStrideIS8_Lj4EEEiS8_,"a",@progbits
	.sectionflags	@""
	.align	4
.nv.constant0._ZN2at6native40_GLOBAL__N__2351210d_8_Shape_cu_49f7391c19CatArrayBatchedCopyINS1_10OpaqueTypeILj8EEEjLi3ELi128ELi1EEEvPT_NS1_25CatArrInputTensorMetadataIS5_T0_XT2_EXT3_EEENS1_16TensorSizeStrideIS8_Lj4EEEiS8_:
	.zero		3296


//--------------------- .nv.constant0._ZN2at6native40_GLOBAL__N__2351210d_8_Shape_cu_49f7391c26CatArrayBatchedCopy_contigINS1_10OpaqueTypeILj8EEEjLi3ELi128ELi1EEEvPT_NS1_25CatArrInputTensorMetadataIS5_T0_XT2_EXT3_EEENS1_16TensorSizeStrideIS8_Lj4EEEiS8_ --------------------------
	.section	.nv.constant0._ZN2at6native40_GLOBAL__N__2351210d_8_Shape_cu_49f7391c26CatArrayBatchedCopy_contigINS1_10OpaqueTypeILj8EEEjLi3ELi128ELi1EEEvPT_NS1_25CatArrInputTensorMetadataIS5_T0_XT2_EXT3_EEENS1_16TensorSizeStrideIS8_Lj4EEEiS8_,"a",@progbits
	.sectionflags	@""
	.align	4
.nv.constant0._ZN2at6native40_GLOBAL__N__2351210d_8_Shape_cu_49f7391c26CatArrayBatchedCopy_contigINS1_10OpaqueTypeILj8EEEjLi3ELi128ELi1EEEvPT_NS1_25CatArrInputTensorMetadataIS5_T0_XT2_EXT3_EEENS1_16TensorSizeStrideIS8_Lj4EEEiS8_:
	.zero		3296


//--------------------- .nv.constant0._ZN2at6native40_GLOBAL__N__2351210d_8_Shape_cu_49f7391c35CatArrayBatchedCopy_alignedK_contigINS1_10OpaqueTypeILj8EEEjLi3ELi128ELi1ELi8EEEvPT_NS1_25CatArrInputTensorMetadataIS5_T0_XT2_EXT3_EEENS1_16TensorSizeStrideIS8_Lj4EEEiS8_ --------------------------
	.section	.nv.constant0._ZN2at6native40_GLOBAL__N__2351210d_8_Shape_cu_49f7391c35CatArrayBatchedCopy_alignedK_contigINS1_10OpaqueTypeILj8EEEjLi3ELi128ELi1ELi8EEEvPT_NS1_25CatArrInputTensorMetadataIS5_T0_XT2_EXT3_EEENS1_16TensorSizeStrideIS8_Lj4EEEiS8_,"a",@progbits
	.sectionflags	@""
	.align	4
.nv.constant0._ZN2at6native40_GLOBAL__N__2351210d_8_Shape_cu_49f7391c35CatArrayBatchedCopy_alignedK_contigINS1_10OpaqueTypeILj8EEEjLi3ELi128ELi1ELi8EEEvPT_NS1_25CatArrInputTensorMetadataIS5_T0_XT2_EXT3_EEENS1_16TensorSizeStrideIS8_Lj4EEEiS8_:
	.zero		3296


//--------------------- .nv.constant0._ZN2at6native40_GLOBAL__N__2351210d_8_Shape_cu_49f7391c35CatArrayBatchedCopy_alignedK_contigINS1_10OpaqueTypeILj8EEEjLi3ELi128ELi1ELi16EEEvPT_NS1_25CatArrInputTensorMetadataIS5_T0_XT2_EXT3_EEENS1_16TensorSizeStrideIS8_Lj4EEEiS8_ --------------------------
	.section	.nv.constant0._ZN2at6native40_GLOBAL__N__2351210d_8_Shape_cu_49f7391c35CatArrayBatchedCopy_alignedK_contigINS1_10OpaqueTypeILj8EEEjLi3ELi128ELi1ELi16EEEvPT_NS1_25CatArrInputTensorMetadataIS5_T0_XT2_EXT3_EEENS1_16TensorSizeStrideIS8_Lj4EEEiS8_,"a",@progbits
	.sectionflags	@""
	.align	4
.nv.constant0._ZN2at6native40_GLOBAL__N__2351210d_8_Shape_cu_49f7391c35CatArrayBatchedCopy_alignedK_contigINS1_10OpaqueTypeILj8EEEjLi3ELi128ELi1ELi16EEEvPT_NS1_25CatArrInputTensorMetadataIS5_T0_XT2_EXT3_EEENS1_16TensorSizeStrideIS8_Lj4EEEiS8_:
	.zero		3296


//--------------------- .nv.constant0._ZN2at6native40_GLOBAL__N__2351210d_8_Shape_cu_49f7391c30CatArrayBatchedCopy_vectorizedINS1_10OpaqueTypeILj8EEEjLi3ELi128ELi1ELi16ELi2EEEvPcNS1_25CatArrInputTensorMetadataIT_T0_XT2_EXT3_EEENS1_16TensorSizeStrideIS8_Lj4EEEiS8_ --------------------------
	.section	.nv.constant0._ZN2at6native40_GLOBAL__N__2351210d_8_Shape_cu_49f7391c30CatArrayBatchedCopy_vectorizedINS1_10OpaqueTypeILj8EEEjLi3ELi128ELi1ELi16ELi2EEEvPcNS1_25CatArrInputTensorMetadataIT_T0_XT2_EXT3_EEENS1_16TensorSizeStrideIS8_Lj4EEEiS8_,"a",@progbits
	.sectionflags	@""
	.align	4
.nv.constant0._ZN2at6native40_GLOBAL__N__2351210d_8_Shape_cu_49f7391c30CatArrayBatchedCopy_vectorizedINS1_10OpaqueTypeILj8EEEjLi3ELi128ELi1ELi16ELi2EEEvPcNS1_25CatArrInputTensorMetadataIT_T0_XT2_EXT3_EEENS1_16TensorSizeStrideIS8_Lj4EEEiS8_:
	.zero		3296


//--------------------- .nv.constant0._ZN2at6native40_GLOBAL__N__2351210d_8_Shape_cu_49f7391c19CatArrayBatchedCopyINS1_10OpaqueTypeILj8EEEjLi2ELi128ELi1EEEvPT_NS1_25CatArrInputTensorMetadataIS5_T0_XT2_EXT3_EEENS1_16TensorSizeStrideIS8_Lj4EEEiS8_ --------------------------
	.section	.nv.constant0._ZN2at6native40_GLOBAL__N__2351210d_8_Shape_cu_49f7391c19CatArrayBatchedCopyINS1_10OpaqueTypeILj8EEEjLi2ELi128ELi1EEEvPT_NS1_25CatArrInputTensorMetadataIS5_T0_XT2_EXT3_EEENS1_16TensorSizeStrideIS8_Lj4EEEiS8_,"a",@progbits
	.sectionflags	@""
	.align	4
.nv.constant0._ZN2at6native40_GLOBAL__N__2351210d_8_Shape_cu_49f7391c19CatArrayBatchedCopyINS1_10OpaqueTypeILj8EEEjLi2ELi128ELi1EEEvPT_NS1_25CatArrInputTensorMetadataIS5_T0_XT2_EXT3_EEENS1_16TensorSizeStrideIS8_Lj4EEEiS8_:
	.zero		3296


//--------------------- .nv.constant0._ZN2at6native40_GLOBAL__N__2351210d_8_Shape_cu_49f7391c26CatArrayBatchedCopy_contigINS1_10OpaqueTypeILj8EEEjLi2ELi128ELi1EEEvPT_NS1_25CatArrInputTensorMetadataIS5_T0_XT2_EXT3_EEENS1_16TensorSizeStrideIS8_Lj4EEEiS8_ --------------------------
	.section	.nv.constant0._ZN2at6native40_GLOBAL__N__2351210d_8_Shape_cu_49f7391c26CatArrayBatchedCopy_contigINS1_10OpaqueTypeILj8EEEjLi2ELi128ELi1EEEvPT_NS1_25CatArrInputTensorMetadataIS5_T0_XT2_EXT3_EEENS1_16TensorSizeStrideIS8_Lj4EEEiS8_,"a",@progbits
	.sectionflags	@""
	.align	4
.nv.constant0._ZN2at6native40_GLOBAL__N__2351210d_8_Shape_cu_49f7391c26CatArrayBatchedCopy_contigINS1_10OpaqueTypeILj8EEEjLi2ELi128ELi1EEEvPT_NS1_25CatArrInputTensorMetadataIS5_T0_XT2_EXT3_EEENS1_16TensorSizeStrideIS8_Lj4EEEiS8_:
	.zero		3296


//--------------------- .nv.constant0._ZN2at6native40_GLOBAL__N__2351210d_8_Shape_cu_49f7391c35CatArrayBatchedCopy_alignedK_contigINS1_10OpaqueTypeILj8EEEjLi2ELi128ELi1ELi8EEEvPT_NS1_25CatArrInputTensorMetadataIS5_T0_XT2_EXT3_EEENS1_16TensorSizeStrideIS8_Lj4EEEiS8_ --------------------------
	.section	.nv.constant0._ZN2at6native40_GLOBAL__N__2351210d_8_Shape_cu_49f7391c35CatArrayBatchedCopy_alignedK_contigINS1_10OpaqueTypeILj8EEEjLi2ELi128ELi1ELi8EEEvPT_NS1_25CatArrInputTensorMetadataIS5_T0_XT2_EXT3_EEENS1_16TensorSizeStrideIS8_Lj4EEEiS8_,"a",@progbits
	.sectionflags	@""
	.align	4
.nv.constant0._ZN2at6native40_GLOBAL__N__2351210d_8_Shape_cu_49f7391c35CatArrayBatchedCopy_alignedK_contigINS1_10OpaqueTypeILj8EEEjLi2ELi128ELi1ELi8EEEvPT_NS1_25CatArrInputTensorMetadataIS5_T0_XT2_EXT3_EEENS1_16TensorSizeStrideIS8_Lj4EEEiS8_:
	.zero		3296


//--------------------- .nv.constant0._ZN2at6native40_GLOBAL__N__2351210d_8_Shape_cu_49f7391c35CatArrayBatchedCopy_alignedK_contigINS1_10OpaqueTypeILj8EEEjLi2ELi128ELi1ELi16EEEvPT_NS1_25CatArrInputTensorMetadataIS5_T0_XT2_EXT3_EEENS1_16TensorSizeStrideIS8_Lj4EEEiS8_ --------------------------
	.section	.nv.constant0._ZN2at6native40_GLOBAL__N__2351210d_8_Shape_cu_49f7391c35CatArrayBatchedCopy_alignedK_contigINS1_10OpaqueTypeILj8EEEjLi2ELi128ELi1ELi16EEEvPT_NS1_25CatArrInputTensorMetadataIS5_T0_XT2_EXT3_EEENS1_16TensorSizeStrideIS8_Lj4EEEiS8_,"a",@progbits
	.sectionflags	@""
	.align	4
.nv.constant0._ZN2at6native40_GLOBAL__N__2351210d_8_Shape_cu_49f7391c35CatArrayBatchedCopy_alignedK_contigINS1_10OpaqueTypeILj8EEEjLi2ELi128ELi1ELi16EEEvPT_NS1_25CatArrInputTensorMetadataIS5_T0_XT2_EXT3_EEENS1_16TensorSizeStrideIS8_Lj4EEEiS8_:
	.zero		3296


//--------------------- .nv.constant0._ZN2at6native40_GLOBAL__N__2351210d_8_Shape_cu_49f7391c30CatArrayBatchedCopy_vectorizedINS1_10OpaqueTypeILj8EEEjLi2ELi128ELi1ELi16ELi2EEEvPcNS1_25CatArrInputTensorMetadataIT_T0_XT2_EXT3_EEENS1_16TensorSizeStrideIS8_Lj4EEEiS8_ --------------------------
	.section	.nv.constant0._ZN2at6native40_GLOBAL__N__2351210d_8_Shape_cu_49f7391c30CatArrayBatchedCopy_vectorizedINS1_10OpaqueTypeILj8EEEjLi2ELi128ELi1ELi16ELi2EEEvPcNS1_25CatArrInputTensorMetadataIT_T0_XT2_EXT3_EEENS1_16TensorSizeStrideIS8_Lj4EEEiS8_,"a",@progbits
	.sectionflags	@""
	.align	4
.nv.constant0._ZN2at6native40_GLOBAL__N__2351210d_8_Shape_cu_49f7391c30CatArrayBatchedCopy_vectorizedINS1_10OpaqueTypeILj8EEEjLi2ELi128ELi1ELi16ELi2EEEvPcNS1_25CatArrInputTensorMetadataIT_T0_XT2_EXT3_EEENS1_16TensorSizeStrideIS8_Lj4EEEiS8_:
	.zero		3296


//--------------------- .nv.constant0._ZN2at6native40_GLOBAL__N__2351210d_8_Shape_cu_49f7391c19CatArrayBatchedCopyINS1_10OpaqueTypeILj8EEEjLi1ELi128ELi1EEEvPT_NS1_25CatArrInputTensorMetadataIS5_T0_XT2_EXT3_EEENS1_16TensorSizeStrideIS8_Lj4EEEiS8_ --------------------------
	.section	.nv.constant0._ZN2at6native40_GLOBAL__N__2351210d_8_Shape_cu_49f7391c19CatArrayBatchedCopyINS1_10OpaqueTypeILj8EEEjLi1ELi128ELi1EEEvPT_NS1_25CatArrInputTensorMetadataIS5_T0_XT2_EXT3_EEENS1_16TensorSizeStrideIS8_Lj4EEEiS8_,"a",@progbits
	.sectionflags	@""
	.align	4
.nv.constant0._ZN2at6native40_GLOBAL__N__2351210d_8_Shape_cu_49f7391c19CatArrayBatchedCopyINS1_10OpaqueTypeILj8EEEjLi1ELi128ELi1EEEvPT_NS1_25CatArrInputTensorMetadataIS5_T0_XT2_EXT3_EEENS1_16TensorSizeStrideIS8_Lj4EEEiS8_:
	.zero		3296


//--------------------- .nv.constant0._ZN2at6native40_GLOBAL__N__2351210d_8_Shape_cu_49f7391c26CatArrayBatchedCopy_contigINS1_10OpaqueTypeILj8EEEjLi1ELi128ELi1EEEvPT_NS1_25CatArrInputTensorMetadataIS5_T0_XT2_EXT3_EEENS1_16TensorSizeStrideIS8_Lj4EEEiS8_ --------------------------
	.section	.nv.constant0._ZN2at6native40_GLOBAL__N__2351210d_8_Shape_cu_49f7391c26CatArrayBatchedCopy_contigINS1_10OpaqueTypeILj8EEEjLi1ELi128ELi1EEEvPT_NS1_25CatArrInputTensorMetadataIS5_T0_XT2_EXT3_EEENS1_16TensorSizeStrideIS8_Lj4EEEiS8_,"a",@progbits
	.sectionflags	@""
	.align	4
.nv.constant0._ZN2at6native40_GLOBAL__N__2351210d_8_Shape_cu_49f7391c26CatArrayBatchedCopy_contigINS1_10OpaqueTypeILj8EEEjLi1ELi128ELi1EEEvPT_NS1_25CatArrInputTensorMetadataIS5_T0_XT2_EXT3_EEENS1_16TensorSizeStrideIS8_Lj4EEEiS8_:
	.zero		3296


//--------------------- .nv.constant0._ZN2at6native40_GLOBAL__N__2351210d_8_Shape_cu_49f7391c35CatArrayBatchedCopy_alignedK_contigINS1_10OpaqueTypeILj8EEEjLi1ELi128ELi1ELi8EEEvPT_NS1_25CatArrInputTensorMetadataIS5_T0_XT2_EXT3_EEENS1_16TensorSizeStrideIS8_Lj4EEEiS8_ --------------------------
	.section	.nv.constant0._ZN2at6native40_GLOBAL__N__2351210d_8_Shape_cu_49f7391c35CatArrayBatchedCopy_alignedK_contigINS1_10OpaqueTypeILj8EEEjLi1ELi128ELi1ELi8EEEvPT_NS1_25CatArrInputTensorMetadataIS5_T0_XT2_EXT3_EEENS1_16TensorSizeStrideIS8_Lj4EEEiS8_,"a",@progbits
	.sectionflags	@""
	.align	4
.nv.constant0._ZN2at6native40_GLOBAL__N__2351210d_8_Shape_cu_49f7391c35CatArrayBatchedCopy_alignedK_contigINS1_10OpaqueTypeILj8EEEjLi1ELi128ELi1ELi8EEEvPT_NS1_25CatArrInputTensorMetadataIS5_T0_XT2_EXT3_EEENS1_16TensorSizeStrideIS8_Lj4EEEiS8_:
	.zero		3296


//--------------------- .nv.constant0._ZN2at6native40_GLOBAL__N__2351210d_8_Shape_cu_49f7391c35CatArrayBatchedCopy_alignedK_contigINS1_10OpaqueTypeILj8EEEjLi1ELi128ELi1ELi16EEEvPT_NS1_25CatArrInputTensorMetadataIS5_T0_XT2_EXT3_EEENS1_16TensorSizeStrideIS8_Lj4EEEiS8_ --------------------------
	.section	.nv.constant0._ZN2at6native40_GLOBAL__N__2351210d_8_Shape_cu_49f7391c35CatArrayBatchedCopy_alignedK_contigINS1_10OpaqueTypeILj8EEEjLi1ELi128ELi1ELi16EEEvPT_NS1_25CatArrInputTensorMetadataIS5_T0_XT2_EXT3_EEENS1_16TensorSizeStrideIS8_Lj4EEEiS8_,"a",@progbits
	.sectionflags	@""
	.align	4
.nv.constant0._ZN2at6native40_GLOBAL__N__2351210d_8_Shape_cu_49f7391c35CatArrayBatchedCopy_alignedK_contigINS1_10OpaqueTypeILj8EEEjLi1ELi128ELi1ELi16EEEvPT_NS1_25CatArrInputTensorMetadataIS5_T0_XT2_EXT3_EEENS1_16TensorSizeStrideIS8_Lj4EEEiS8_:
	.zero		3296


//--------------------- .nv.constant0._ZN2at6native40_GLOBAL__N__2351210d_8_Shape_cu_49f7391c30CatArrayBatchedCopy_vectorizedINS1_10OpaqueTypeILj8EEEjLi1ELi128ELi1ELi16ELi2EEEvPcNS1_25CatArrInputTensorMetadataIT_T0_XT2_EXT3_EEENS1_16TensorSizeStrideIS8_Lj4EEEiS8_ --------------------------
	.section	.nv.constant0._ZN2at6native40_GLOBAL__N__2351210d_8_Shape_cu_49f7391c30CatArrayBatchedCopy_vectorizedINS1_10OpaqueTypeILj8EEEjLi1ELi128ELi1ELi16ELi2EEEvPcNS1_25CatArrInputTensorMetadataIT_T0_XT2_EXT3_EEENS1_16TensorSizeStrideIS8_Lj4EEEiS8_,"a",@progbits
	.sectionflags	@""
	.align	4
.nv.constant0._ZN2at6native40_GLOBAL__N__2351210d_8_Shape_cu_49f7391c30CatArrayBatchedCopy_vectorizedINS1_10OpaqueTypeILj8EEEjLi1ELi128ELi1ELi16ELi2EEEvPcNS1_25CatArrInputTensorMetadataIT_T0_XT2_EXT3_EEENS1_16TensorSizeStrideIS8_Lj4EEEiS8_:
	.zero		3296


//--------------------- .nv.constant0._ZN2at6native40_GLOBAL__N__2351210d_8_Shape_cu_49f7391c19CatArrayBatchedCopyINS1_10OpaqueTypeILj4EEEjLi4ELi128ELi1EEEvPT_NS1_25CatArrInputTensorMetadataIS5_T0_XT2_EXT3_EEENS1_16TensorSizeStrideIS8_Lj4EEEiS8_ --------------------------
	.section	.nv.constant0._ZN2at6native40_GLOBAL__N__2351210d_8_Shape_cu_49f7391c19CatArrayBatchedCopyINS1_10OpaqueTypeILj4EEEjLi4ELi128ELi1EEEvPT_NS1_25CatArrInputTensorMetadataIS5_T0_XT2_EXT3_EEENS1_16TensorSizeStrideIS8_Lj4EEEiS8_,"a",@progbits
	.sectionflags	@""
	.align	4
.nv.constant0._ZN2at6native40_GLOBAL__N__2351210d_8_Shape_cu_49f7391c19CatArrayBatchedCopyINS1_10OpaqueTypeILj4EEEjLi4ELi128ELi1EEEvPT_NS1_25CatArrInputTensorMetadataIS5_T0_XT2_EXT3_EEENS1_16TensorSizeStrideIS8_Lj4EEEiS8_:
	.zero		3296


//--------------------- .nv.constant0._ZN2at6native40_GLOBAL__N__2351210d_8_Shape_cu_49f7391c26CatArrayBatchedCopy_contigINS1_10OpaqueTypeILj4EEEjLi4ELi128ELi1EEEvPT_NS1_25CatArrInputTensorMetadataIS5_T0_XT2_EXT3_EEENS1_16TensorSizeStrideIS8_Lj4EEEiS8_ --------------------------
	.section	.nv.constant0._ZN2at6native40_GLOBAL__N__2351210d_8_Shape_cu_49f7391c26CatArrayBatchedCopy_contigINS1_10OpaqueTypeILj4EEEjLi4ELi128ELi1EEEvPT_NS1_25CatArrInputTensorMetadataIS5_T0_XT2_EXT3_EEENS1_16TensorSizeStrideIS8_Lj4EEEiS8_,"a",@progbits
	.sectionflags	@""
	.align	4
.nv.constant0._ZN2at6native40_GLOBAL__N__2351210d_8_Shape_cu_49f7391c26CatArrayBatchedCopy_contigINS1_10OpaqueTypeILj4EEEjLi4ELi128ELi1EEEvPT_NS1_25CatArrInputTensorMetadataIS5_T0_XT2_EXT3_EEENS1_16TensorSizeStrideIS8_Lj4EEEiS8_:
	.zero		3296


//--------------------- .nv.constant0._ZN2at6native40_GLOBAL__N__2351210d_8_Shape_cu_49f7391c35CatArrayBatchedCopy_alignedK_contigINS1_10OpaqueTypeILj4EEEjLi4ELi128ELi1ELi8EEEvPT_NS1_25CatArrInputTensorMetadataIS5_T0_XT2_EXT3_EEENS1_16TensorSizeStrideIS8_Lj4EEEiS8_ --------------------------
	.section	.nv.constant0._ZN2at6native40_GLOBAL__N__2351210d_8_Shape_cu_49f7391c35CatArrayBatchedCopy_alignedK_contigINS1_10OpaqueTypeILj4EEEjLi4ELi128ELi1ELi8EEEvPT_NS1_25CatArrInputTensorMetadataIS5_T0_XT2_EXT3_EEENS1_16TensorSizeStrideIS8_Lj4EEEiS8_,"a",@progbits
	.sectionflags	@""
	.align	4
.nv.constant0._ZN2at6native40_GLOBAL__N__2351210d_8_Shape_cu_49f7391c35CatArrayBatchedCopy_alignedK_contigINS1_10OpaqueTypeILj4EEEjLi4ELi128ELi1ELi8EEEvPT_NS1_25CatArrInputTensorMetadataIS5_T0_XT2_EXT3_EEENS1_16TensorSizeStrideIS8_Lj4EEEiS8_:
	.zero		3296


//--------------------- .nv.constant0._ZN2at6native40_GLOBAL__N__2351210d_8_Shape_cu_49f7391c35CatArrayBatchedCopy_alignedK_contigINS1_10OpaqueTypeILj4EEEjLi4ELi128ELi1ELi16EEEvPT_NS1_25CatArrInputTensorMetadataIS5_T0_XT2_EXT3_EEENS1_16TensorSizeStrideIS8_Lj4EEEiS8_ --------------------------
	.section	.nv.constant0._ZN2at6native40_GLOBAL__N__2351210d_8_Shape_cu_49f7391c35CatArrayBatchedCopy_alignedK_contigINS1_10OpaqueTypeILj4EEEjLi4ELi128ELi1ELi16EEEvPT_NS1_25CatArrInputTensorMetadataIS5_T0_XT2_EXT3_EEENS1_16TensorSizeStrideIS8_Lj4EEEiS8_,"a",@progbits
	.sectionflags	@""
	.align	4
.nv.constant0._ZN2at6native40_GLOBAL__N__2351210d_8_Shape_cu_49f7391c35CatArrayBatchedCopy_alignedK_contigINS1_10OpaqueTypeILj4EEEjLi4ELi128ELi1ELi16EEEvPT_NS1_25CatArrInputTensorMetadataIS5_T0_XT2_EXT3_EEENS1_16TensorSizeStrideIS8_Lj4EEEiS8_:
	.zero		3296


//--------------------- .nv.constant0._ZN2at6native40_GLOBAL__N__2351210d_8_Shape_cu_49f7391c30CatArrayBatchedCopy_vectorizedINS1_10OpaqueTypeILj4EEEjLi4ELi128ELi1ELi16ELi4EEEvPcNS1_25CatArrInputTensorMetadataIT_T0_XT2_EXT3_EEENS1_16TensorSizeStrideIS8_Lj4EEEiS8_ --------------------------
	.section	.nv.constant0._ZN2at6native40_GLOBAL__N__2351210d_8_Shape_cu_49f7391c30CatArrayBatchedCopy_vectorizedINS1_10OpaqueTypeILj4EEEjLi4ELi128ELi1ELi16ELi4EEEvPcNS1_25CatArrInputTensorMetadataIT_T0_XT2_EXT3_EEENS1_16TensorSizeStrideIS8_Lj4EEEiS8_,"a",@progbits
	.sectionflags	@""
	.align	4
.nv.constant0._ZN2at6native40_GLOBAL__N__2351210d_8_Shape_cu_49f7391c30CatArrayBatchedCopy_vectorizedINS1_10OpaqueTypeILj4EEEjLi4ELi128ELi1ELi16ELi4EEEvPcNS1_25CatArrInputTensorMetadataIT_T0_XT2_EXT3_EEENS1_16TensorSizeStrideIS8_Lj4EEEiS8_:
	.zero		3296


//--------------------- .nv.constant0._ZN2at6native40_GLOBAL__N__2351210d_8_Shape_cu_49f7391c19CatArrayBatchedCopyINS1_10OpaqueTypeILj4EEEjLi3ELi128ELi1EEEvPT_NS1_25CatArrInputTensorMetadataIS5_T0_XT2_EXT3_EEENS1_16TensorSizeStrideIS8_Lj4EEEiS8_ --------------------------
	.section	.nv.constant0._ZN2at6native40_GLOBAL__N__2351210d_8_Shape_cu_49f7391c19CatArrayBatchedCopyINS1_10OpaqueTypeILj4EEEjLi3ELi128ELi1EEEvPT_NS1_25CatArrInputTensorMetadataIS5_T0_XT2_EXT3_EEENS1_16TensorSizeStrideIS8_Lj4EEEiS8_,"a",@progbits
	.sectionflags	@""
	.align	4
.nv.constant0._ZN2at6native40_GLOBAL__N__2351210d_8_Shape_cu_49f7391c19CatArrayBatchedCopyINS1_10OpaqueTypeILj4EEEjLi3ELi128ELi1EEEvPT_NS1_25CatArrInputTensorMetadataIS5_T0_XT2_EXT3_EEENS1_16TensorSizeStrideIS8_Lj4EEEiS8_:
	.zero		3296


//--------------------- .nv.constant0._ZN2at6native40_GLOBAL__N__2351210d_8_Shape_cu_49f7391c26CatArrayBatchedCopy_contigINS1_10OpaqueTypeILj4EEEjLi3ELi128ELi1EEEvPT_NS1_25CatArrInputTensorMetadataIS5_T0_XT2_EXT3_EEENS1_16TensorSizeStrideIS8_Lj4EEEiS8_ --------------------------
	.section	.nv.constant0._ZN2at6native40_GLOBAL__N__2351210d_8_Shape_cu_49f7391c26CatArrayBatchedCopy_contigINS1_10OpaqueTypeILj4EEEjLi3ELi128ELi1EEEvPT_NS1_25CatArrInputTensorMetadataIS5_T0_XT2_EXT3_EEENS1_16TensorSizeStrideIS8_Lj4EEEiS8_,"a",@progbits
	.sectionflags	@""
	.align	4
.nv.constant0._ZN2at6native40_GLOBAL__N__2351210d_8_Shape_cu_49f7391c26CatArrayBatchedCopy_contigINS1_10OpaqueTypeILj4EEEjLi3ELi128ELi1EEEvPT_NS1_25CatArrInputTensorMetadataIS5_T0_XT2_EXT3_EEENS1_16TensorSizeStrideIS8_Lj4EEEiS8_:
	.zero		3296


//--------------------- .nv.constant0._ZN2at6native40_GLOBAL__N__2351210d_8_Shape_cu_49f7391c35CatArrayBatchedCopy_alignedK_contigINS1_10OpaqueTypeILj4EEEjLi3ELi128ELi1ELi8EEEvPT_NS1_25CatArrInputTensorMetadataIS5_T0_XT2_EXT3_EEENS1_16TensorSizeStrideIS8_Lj4EEEiS8_ --------------------------
	.section	.nv.constant0._ZN2at6native40_GLOBAL__N__2351210d_8_Shape_cu_49f7391c35CatArrayBatchedCopy_alignedK_contigINS1_10OpaqueTypeILj4EEEjLi3ELi128ELi1ELi8EEEvPT_NS1_25CatArrInputTensorMetadataIS5_T0_XT2_EXT3_EEENS1_16TensorSizeStrideIS8_Lj4EEEiS8_,"a",@progbits
	.sectionflags	@""
	.align	4
.nv.constant0._ZN2at6native40_GLOBAL__N__2351210d_8_Shape_cu_49f7391c35CatArrayBatchedCopy_alignedK_contigINS1_10OpaqueTypeILj4EEEjLi3ELi128ELi1ELi8EEEvPT_NS1_25CatArrInputTensorMetadataIS5_T0_XT2_EXT3_EEENS1_16TensorSizeStrideIS8_Lj4EEEiS8_:
	.zero		3296


//--------------------- .nv.constant0._ZN2at6native40_GLOBAL__N__2351210d_8_Shape_cu_49f7391c35CatArrayBatchedCopy_alignedK_contigINS1_10OpaqueTypeILj4EEEjLi3ELi128ELi1ELi16EEEvPT_NS1_25CatArrInputTensorMetadataIS5_T0_XT2_EXT3_EEENS1_16TensorSizeStrideIS8_Lj4EEEiS8_ --------------------------
	.section	.nv.constant0._ZN2at6native40_GLOBAL__N__2351210d_8_Shape_cu_49f7391c35CatArrayBatchedCopy_alignedK_contigINS1_10OpaqueTypeILj4EEEjLi3ELi128ELi1ELi16EEEvPT_NS1_25CatArrInputTensorMetadataIS5_T0_XT2_EXT3_EEENS1_16TensorSizeStrideIS8_Lj4EEEiS8_,"a",@progbits
	.sectionflags	@""
	.align	4
.nv.constant0._ZN2at6native40_GLOBAL__N__2351210d_8_Shape_cu_49f7391c35CatArrayBatchedCopy_alignedK_contigINS1_10OpaqueTypeILj4EEEjLi3ELi128ELi1ELi16EEEvPT_NS1_25CatArrInputTensorMetadataIS5_T0_XT2_EXT3_EEENS1_16TensorSizeStrideIS8_Lj4EEEiS8_:
	.zero		3296


//--------------------- .nv.constant0._ZN2at6native40_GLOBAL__N__2351210d_8_Shape_cu_49f7391c30CatArrayBatchedCopy_vectorizedINS1_10OpaqueTypeILj4EEEjLi3ELi128ELi1ELi16ELi4EEEvPcNS1_25CatArrInputTensorMetadataIT_T0_XT2_EXT3_EEENS1_16TensorSizeStrideIS8_Lj4EEEiS8_ --------------------------
	.section	.nv.constant0._ZN2at6native40_GLOBAL__N__2351210d_8_Shape_cu_49f7391c30CatArrayBatchedCopy_vectorizedINS1_10OpaqueTypeILj4EEEjLi3ELi128ELi1ELi16ELi4EEEvPcNS1_25CatArrInputTensorMetadataIT_T0_XT2_EXT3_EEENS1_16TensorSizeStrideIS8_Lj4EEEiS8_,"a",@progbits
	.sectionflags	@""
	.align	4
.nv.constant0._ZN2at6native40_GLOBAL__N__2351210d_8_Shape_cu_49f7391c30CatArrayBatchedCopy_vectorizedINS1_10OpaqueTypeILj4EEEjLi3ELi128ELi1ELi16ELi4EEEvPcNS1_25CatArrInputTensorMetadataIT_T0_XT2_EXT3_EEENS1_16TensorSizeStrideIS8_Lj4EEEiS8_:
	.zero		3296


//--------------------- .nv.constant0._ZN2at6native40_GLOBAL__N__2351210d_8_Shape_cu_49f7391c19CatArrayBatchedCopyINS1_10OpaqueTypeILj4EEEjLi2ELi128ELi1EEEvPT_NS1_25CatArrInputTensorMetadataIS5_T0_XT2_EXT3_EEENS1_16TensorSizeStrideIS8_Lj4EEEiS8_ --------------------------
	.section	.nv.constant0._ZN2at6native40_GLOBAL__N__2351210d_8_Shape_cu_49f7391c19CatArrayBatchedCopyINS1_10OpaqueTypeILj4EEEjLi2ELi128ELi1EEEvPT_NS1_25CatArrInputTensorMetadataIS5_T0_XT2_EXT3_EEENS1_16TensorSizeStrideIS8_Lj4EEEiS8_,"a",@progbits
	.sectionflags	@""
	.align	4
.nv.constant0._ZN2at6native40_GLOBAL__N__2351210d_8_Shape_cu_49f7391c19CatArrayBatchedCopyINS1_10OpaqueTypeILj4EEEjLi2ELi128ELi1EEEvPT_NS1_25CatArrInputTensorMetadataIS5_T0_XT2_EXT3_EEENS1_16TensorSizeStrideIS8_Lj4EEEiS8_:
	.zero		3296


//--------------------- .nv.constant0._ZN2at6native40_GLOBAL__N__2351210d_8_Shape_cu_49f7391c26CatArrayBatchedCopy_contigINS1_10OpaqueTypeILj4EEEjLi2ELi128ELi1EEEvPT_NS1_25CatArrInputTensorMetadataIS5_T0_XT2_EXT3_EEENS1_16TensorSizeStrideIS8_Lj4EEEiS8_ --------------------------
	.section	.nv.constant0._ZN2at6native40_GLOBAL__N__2351210d_8_Shape_cu_49f7391c26CatArrayBatchedCopy_contigINS1_10OpaqueTypeILj4EEEjLi2ELi128ELi1EEEvPT_NS1_25CatArrInputTensorMetadataIS5_T0_XT2_EXT3_EEENS1_16TensorSizeStrideIS8_Lj4EEEiS8_,"a",@progbits
	.sectionflags	@""
	.align	4
.nv.constant0._ZN2at6native40_GLOBAL__N__2351210d_8_Shape_cu_49f7391c26CatArrayBatchedCopy_contigINS1_10OpaqueTypeILj4EEEjLi2ELi128ELi1EEEvPT_NS1_25CatArrInputTensorMetadataIS5_T0_XT2_EXT3_EEENS1_16TensorSizeStrideIS8_Lj4EEEiS8_:
	.zero		3296


//--------------------- .nv.constant0._ZN2at6native40_GLOBAL__N__2351210d_8_Shape_cu_49f7391c35CatArrayBatchedCopy_alignedK_contigINS1_10OpaqueTypeILj4EEEjLi2ELi128ELi1ELi8EEEvPT_NS1_25CatArrInputTensorMetadataIS5_T0_XT2_EXT3_EEENS1_16TensorSizeStrideIS8_Lj4EEEiS8_ --------------------------
	.section	.nv.constant0._ZN2at6native40_GLOBAL__N__2351210d_8_Shape_cu_49f7391c35CatArrayBatchedCopy_alignedK_contigINS1_10OpaqueTypeILj4EEEjLi2ELi128ELi1ELi8EEEvPT_NS1_25CatArrInputTensorMetadataIS5_T0_XT2_EXT3_EEENS1_16TensorSizeStrideIS8_Lj4EEEiS8_,"a",@progbits
	.sectionflags	@""
	.align	4
.nv.constant0._ZN2at6native40_GLOBAL__N__2351210d_8_Shape_cu_49f7391c35CatArrayBatchedCopy_alignedK_contigINS1_10OpaqueTypeILj4EEEjLi2ELi128ELi1ELi8EEEvPT_NS1_25CatArrInputTensorMetadataIS5_T0_XT2_EXT3_EEENS1_16TensorSizeStrideIS8_Lj4EEEiS8_:
	.zero		3296


//--------------------- .nv.constant0._ZN2at6native40_GLOBAL__N__2351210d_8_Shape_cu_49f7391c35CatArrayBatchedCopy_alignedK_contigINS1_10OpaqueTypeILj4EEEjLi2ELi128ELi1ELi16EEEvPT_NS1_25CatArrInputTensorMetadataIS5_T0_XT2_EXT3_EEENS1_16TensorSizeStrideIS8_Lj4EEEiS8_ --------------------------
	.section	.nv.constant0._ZN2at6native40_GLOBAL__N__2351210d_8_Shape_cu_49f7391c35CatArrayBatchedCopy_alignedK_contigINS1_10OpaqueTypeILj4EEEjLi2ELi128ELi1ELi16EEEvPT_NS1_25CatArrInputTensorMetadataIS5_T0_XT2_EXT3_EEENS1_16TensorSizeStrideIS8_Lj4EEEiS8_,"a",@progbits
	.sectionflags	@""
	.align	4
.nv.constant0._ZN2at6native40_GLOBAL__N__2351210d_8_Shape_cu_49f7391c35CatArrayBatchedCopy_alignedK_contigINS1_10OpaqueTypeILj4EEEjLi2ELi128ELi1ELi16EEEvPT_NS1_25CatArrInputTensorMetadataIS5_T0_XT2_EXT3_EEENS1_16TensorSizeStrideIS8_Lj4EEEiS8_:
	.zero		3296


//--------------------- .nv.constant0._ZN2at6native40_GLOBAL__N__2351210d_8_Shape_cu_49f7391c30CatArrayBatchedCopy_vectorizedINS1_10OpaqueTypeILj4EEEjLi2ELi128ELi1ELi16ELi4EEEvPcNS1_25CatArrInputTensorMetadataIT_T0_XT2_EXT3_EEENS1_16TensorSizeStrideIS8_Lj4EEEiS8_ --------------------------
	.section	.nv.constant0._ZN2at6native40_GLOBAL__N__2351210d_8_Shape_cu_49f7391c30CatArrayBatchedCopy_vectorizedINS1_10OpaqueTypeILj4EEEjLi2ELi128ELi1ELi16ELi4EEEvPcNS1_25CatArrInputTensorMetadataIT_T0_XT2_EXT3_EEENS1_16TensorSizeStrideIS8_Lj4EEEiS8_,"a",@progbits
	.sectionflags	@""
	.align	4
.nv.constant0._ZN2at6native40_GLOBAL__N__2351210d_8_Shape_cu_49f7391c30CatArrayBatchedCopy_vectorizedINS1_10OpaqueTypeILj4EEEjLi2ELi128ELi1ELi16ELi4EEEvPcNS1_25CatArrInputTensorMetadataIT_T0_XT2_EXT3_EEENS1_16TensorSizeStrideIS8_Lj4EEEiS8_:
	.zero		3296


//--------------------- .nv.constant0._ZN2at6native40_GLOBAL__N__2351210d_8_Shape_cu_49f7391c19CatArrayBatchedCopyINS1_10OpaqueTypeILj4EEEjLi1ELi128ELi1EEEvPT_NS1_25CatArrInputTensorMetadataIS5_T0_XT2_EXT3_EEENS1_16TensorSizeStrideIS8_Lj4EEEiS8_ --------------------------
	.section	.nv.constant0._ZN2at6native40_GLOBAL__N__2351210d_8_Shape_cu_49f7391c19CatArrayBatchedCopyINS1_10OpaqueTypeILj4EEEjLi1ELi128ELi1EEEvPT_NS1_25CatArrInputTensorMetadataIS5_T0_XT2_EXT3_EEENS1_16TensorSizeStrideIS8_Lj4EEEiS8_,"a",@progbits
	.sectionflags	@""
	.align	4
.nv.constant0._ZN2at6native40_GLOBAL__N__2351210d_8_Shape_cu_49f7391c19CatArrayBatchedCopyINS1_10OpaqueTypeILj4EEEjLi1ELi128ELi1EEEvPT_NS1_25CatArrInputTensorMetadataIS5_T0_XT2_EXT3_EEENS1_16TensorSizeStrideIS8_Lj4EEEiS8_:
	.zero		3296


//--------------------- .nv.constant0._ZN2at6native40_GLOBAL__N__2351210d_8_Shape_cu_49f7391c26CatArrayBatchedCopy_contigINS1_10OpaqueTypeILj4EEEjLi1ELi128ELi1EEEvPT_NS1_25CatArrInputTensorMetadataIS5_T0_XT2_EXT3_EEENS1_16TensorSizeStrideIS8_Lj4EEEiS8_ --------------------------
	.section	.nv.constant0._ZN2at6native40_GLOBAL__N__2351210d_8_Shape_cu_49f7391c26CatArrayBatchedCopy_contigINS1_10OpaqueTypeILj4EEEjLi1ELi128ELi1EEEvPT_NS1_25CatArrInputTensorMetadataIS5_T0_XT2_EXT3_EEENS1_16TensorSizeStrideIS8_Lj4EEEiS8_,"a",@progbits
	.sectionflags	@""
	.align	4
.nv.constant0._ZN2at6native40_GLOBAL__N__2351210d_8_Shape_cu_49f7391c26CatArrayBatchedCopy_contigINS1_10OpaqueTypeILj4EEEjLi1ELi128ELi1EEEvPT_NS1_25CatArrInputTensorMetadataIS5_T0_XT2_EXT3_EEENS1_16TensorSizeStrideIS8_Lj4EEEiS8_:
	.zero		3296


//--------------------- .nv.constant0._ZN2at6native40_GLOBAL__N__2351210d_8_Shape_cu_49f7391c35CatArrayBatchedCopy_alignedK_contigINS1_10OpaqueTypeILj4EEEjLi1ELi128ELi1ELi8EEEvPT_NS1_25CatArrInputTensorMetadataIS5_T0_XT2_EXT3_EEENS1_16TensorSizeStrideIS8_Lj4EEEiS8_ --------------------------
	.section	.nv.constant0._ZN2at6native40_GLOBAL__N__2351210d_8_Shape_cu_49f7391c35CatArrayBatchedCopy_alignedK_contigINS1_10OpaqueTypeILj4EEEjLi1ELi128ELi1ELi8EEEvPT_NS1_25CatArrInputTensorMetadataIS5_T0_XT2_EXT3_EEENS1_16TensorSizeStrideIS8_Lj4EEEiS8_,"a",@progbits
	.sectionflags	@""
	.align	4
.nv.constant0._ZN2at6native40_GLOBAL__N__2351210d_8_Shape_cu_49f7391c35CatArrayBatchedCopy_alignedK_contigINS1_10OpaqueTypeILj4EEEjLi1ELi128ELi1ELi8EEEvPT_NS1_25CatArrInputTensorMetadataIS5_T0_XT2_EXT3_EEENS1_16TensorSizeStrideIS8_Lj4EEEiS8_:
	.zero		3296


//--------------------- .nv.constant0._ZN2at6native40_GLOBAL__N__2351210d_8_Shape_cu_49f7391c35CatArrayBatchedCopy_alignedK_contigINS1_10OpaqueTypeILj4EEEjLi1ELi128ELi1ELi16EEEvPT_NS1_25CatArrInputTensorMetadataIS5_T0_XT2_EXT3_EEENS1_16TensorSizeStrideIS8_Lj4EEEiS8_ --------------------------
	.section	.nv.constant0._ZN2at6native40_GLOBAL__N__2351210d_8_Shape_cu_49f7391c35CatArrayBatchedCopy_alignedK_contigINS1_10OpaqueTypeILj4EEEjLi1ELi128ELi1ELi16EEEvPT_NS1_25CatArrInputTensorMetadataIS5_T0_XT2_EXT3_EEENS1_16TensorSizeStrideIS8_Lj4EEEiS8_,"a",@progbits
	.sectionflags	@""
	.align	4
.nv.constant0._ZN2at6native40_GLOBAL__N__2351210d_8_Shape_cu_49f7391c35CatArrayBatchedCopy_alignedK_contigINS1_10OpaqueTypeILj4EEEjLi1ELi128ELi1ELi16EEEvPT_NS1_25CatArrInputTensorMetadataIS5_T0_XT2_EXT3_EEENS1_16TensorSizeStrideIS8_Lj4EEEiS8_:
	.zero		3296


//--------------------- .nv.constant0._ZN2at6native40_GLOBAL__N__2351210d_8_Shape_cu_49f7391c30CatArrayBatchedCopy_vectorizedINS1_10OpaqueTypeILj4EEEjLi1ELi128ELi1ELi16ELi4EEEvPcNS1_25CatArrInputTensorMetadataIT_T0_XT2_EXT3_EEENS1_16TensorSizeStrideIS8_Lj4EEEiS8_ --------------------------
	.section	.nv.constant0._ZN2at6native40_GLOBAL__N__2351210d_8_Shape_cu_49f7391c30CatArrayBatchedCopy_vectorizedINS1_10OpaqueTypeILj4EEEjLi1ELi128ELi1ELi16ELi4EEEvPcNS1_25CatArrInputTensorMetadataIT_T0_XT2_EXT3_EEENS1_16TensorSizeStrideIS8_Lj4EEEiS8_,"a",@progbits
	.sectionflags	@""
	.align	4
.nv.constant0._ZN2at6native40_GLOBAL__N__2351210d_8_Shape_cu_49f7391c30CatArrayBatchedCopy_vectorizedINS1_10OpaqueTypeILj4EEEjLi1ELi128ELi1ELi16ELi4EEEvPcNS1_25CatArrInputTensorMetadataIT_T0_XT2_EXT3_EEENS1_16TensorSizeStrideIS8_Lj4EEEiS8_:
	.zero		3296


//--------------------- .nv.constant0._ZN2at6native40_GLOBAL__N__2351210d_8_Shape_cu_49f7391c19CatArrayBatchedCopyINS1_10OpaqueTypeILj2EEEjLi4ELi128ELi1EEEvPT_NS1_25CatArrInputTensorMetadataIS5_T0_XT2_EXT3_EEENS1_16TensorSizeStrideIS8_Lj4EEEiS8_ --------------------------
	.section	.nv.constant0._ZN2at6native40_GLOBAL__N__2351210d_8_Shape_cu_49f7391c19CatArrayBatchedCopyINS1_10OpaqueTypeILj2EEEjLi4ELi128ELi1EEEvPT_NS1_25CatArrInputTensorMetadataIS5_T0_XT2_EXT3_EEENS1_16TensorSizeStrideIS8_Lj4EEEiS8_,"a",@progbits
	.sectionflags	@""
	.align	4
.nv.constant0._ZN2at6native40_GLOBAL__N__2351210d_8_Shape_cu_49f7391c19CatArrayBatchedCopyINS1_10OpaqueTypeILj2EEEjLi4ELi128ELi1EEEvPT_NS1_25CatArrInputTensorMetadataIS5_T0_XT2_EXT3_EEENS1_16TensorSizeStrideIS8_Lj4EEEiS8_:
	.zero		3296


//--------------------- .nv.constant0._ZN2at6native40_GLOBAL__N__2351210d_8_Shape_cu_49f7391c26CatArrayBatchedCopy_contigINS1_10OpaqueTypeILj2EEEjLi4ELi128ELi1EEEvPT_NS1_25CatArrInputTensorMetadataIS5_T0_XT2_EXT3_EEENS1_16TensorSizeStrideIS8_Lj4EEEiS8_ --------------------------
	.section	.nv.constant0._ZN2at6native40_GLOBAL__N__2351210d_8_Shape_cu_49f7391c26CatArrayBatchedCopy_contigINS1_10OpaqueTypeILj2EEEjLi4ELi128ELi1EEEvPT_NS1_25CatArrInputTensorMetadataIS5_T0_XT2_EXT3_EEENS1_16TensorSizeStrideIS8_Lj4EEEiS8_,"a",@progbits
	.sectionflags	@""
	.align	4
.nv.constant0._ZN2at6native40_GLOBAL__N__2351210d_8_Shape_cu_49f7391c26CatArrayBatchedCopy_contigINS1_10OpaqueTypeILj2EEEjLi4ELi128ELi1EEEvPT_NS1_25CatArrInputTensorMetadataIS5_T0_XT2_EXT3_EEENS1_16TensorSizeStrideIS8_Lj4EEEiS8_:
	.zero		3296


//--------------------- .nv.constant0._ZN2at6native40_GLOBAL__N__2351210d_8_Shape_cu_49f7391c35CatArrayBatchedCopy_alignedK_contigINS1_10OpaqueTypeILj2EEEjLi4ELi128ELi1ELi8EEEvPT_NS1_25CatArrInputTensorMetadataIS5_T0_XT2_EXT3_EEENS1_16TensorSizeStrideIS8_Lj4EEEiS8_ --------------------------
	.section	.nv.constant0._ZN2at6native40_GLOBAL__N__2351210d_8_Shape_cu_49f7391c35CatArrayBatchedCopy_alignedK_contigINS1_10OpaqueTypeILj2EEEjLi4ELi128ELi1ELi8EEEvPT_NS1_25CatArrInputTensorMetadataIS5_T0_XT2_EXT3_EEENS1_16TensorSizeStrideIS8_Lj4EEEiS8_,"a",@progbits
	.sectionflags	@""
	.align	4
.nv.constant0._ZN2at6native40_GLOBAL__N__2351210d_8_Shape_cu_49f7391c35CatArrayBatchedCopy_alignedK_contigINS1_10OpaqueTypeILj2EEEjLi4ELi128ELi1ELi8EEEvPT_NS1_25CatArrInputTensorMetadataIS5_T0_XT2_EXT3_EEENS1_16TensorSizeStrideIS8_Lj4EEEiS8_:
	.zero		3296


//--------------------- .nv.constant0._ZN2at6native40_GLOBAL__N__2351210d_8_Shape_cu_49f7391c35CatArrayBatchedCopy_alignedK_contigINS1_10OpaqueTypeILj2EEEjLi4ELi128ELi1ELi16EEEvPT_NS1_25CatArrInputTensorMetadataIS5_T0_XT2_EXT3_EEENS1_16TensorSizeStrideIS8_Lj4EEEiS8_ --------------------------
	.section	.nv.constant0._ZN2at6native40_GLOBAL__N__2351210d_8_Shape_cu_49f7391c35CatArrayBatchedCopy_alignedK_contigINS1_10OpaqueTypeILj2EEEjLi4ELi128ELi1ELi16EEEvPT_NS1_25CatArrInputTensorMetadataIS5_T0_XT2_EXT3_EEENS1_16TensorSizeStrideIS8_Lj4EEEiS8_,"a",@progbits
	.sectionflags	@""
	.align	4
.nv.constant0._ZN2at6native40_GLOBAL__N__2351210d_8_Shape_cu_49f7391c35CatArrayBatchedCopy_alignedK_contigINS1_10OpaqueTypeILj2EEEjLi4ELi128ELi1ELi16EEEvPT_NS1_25CatArrInputTensorMetadataIS5_T0_XT2_EXT3_EEENS1_16TensorSizeStrideIS8_Lj4EEEiS8_:
	.zero		3296


//--------------------- .nv.constant0._ZN2at6native40_GLOBAL__N__2351210d_8_Shape_cu_49f7391c30CatArrayBatchedCopy_vectorizedINS1_10OpaqueTypeILj2EEEjLi4ELi128ELi1ELi16ELi8EEEvPcNS1_25CatArrInputTensorMetadataIT_T0_XT2_EXT3_EEENS1_16TensorSizeStrideIS8_Lj4EEEiS8_ --------------------------
	.section	.nv.constant0._ZN2at6native40_GLOBAL__N__2351210d_8_Shape_cu_49f7391c30CatArrayBatchedCopy_vectorizedINS1_10OpaqueTypeILj2EEEjLi4ELi128ELi1ELi16ELi8EEEvPcNS1_25CatArrInputTensorMetadataIT_T0_XT2_EXT3_EEENS1_16TensorSizeStrideIS8_Lj4EEEiS8_,"a",@progbits
	.sectionflags	@""
	.align	4
.nv.constant0._ZN2at6native40_GLOBAL__N__2351210d_8_Shape_cu_49f7391c30CatArrayBatchedCopy_vectorizedINS1_10OpaqueTypeILj2EEEjLi4ELi128ELi1ELi16ELi8EEEvPcNS1_25CatArrInputTensorMetadataIT_T0_XT2_EXT3_EEENS1_16TensorSizeStrideIS8_Lj4EEEiS8_:
	.zero		3296


//--------------------- .nv.constant0._ZN2at6native40_GLOBAL__N__2351210d_8_Shape_cu_49f7391c19CatArrayBatchedCopyINS1_10OpaqueTypeILj2EEEjLi3ELi128ELi1EEEvPT_NS1_25CatArrInputTensorMetadataIS5_T0_XT2_EXT3_EEENS1_16TensorSizeStrideIS8_Lj4EEEiS8_ --------------------------
	.section	.nv.constant0._ZN2at6native40_GLOBAL__N__2351210d_8_Shape_cu_49f7391c19CatArrayBatchedCopyINS1_10OpaqueTypeILj2EEEjLi3ELi128ELi1EEEvPT_NS1_25CatArrInputTensorMetadataIS5_T0_XT2_EXT3_EEENS1_16TensorSizeStrideIS8_Lj4EEEiS8_,"a",@progbits
	.sectionflags	@""
	.align	4
.nv.constant0._ZN2at6native40_GLOBAL__N__2351210d_8_Shape_cu_49f7391c19CatArrayBatchedCopyINS1_10OpaqueTypeILj2EEEjLi3ELi128ELi1EEEvPT_NS1_25CatArrInputTensorMetadataIS5_T0_XT2_EXT3_EEENS1_16TensorSizeStrideIS8_Lj4EEEiS8_:
	.zero		3296


//--------------------- .nv.constant0._ZN2at6native40_GLOBAL__N__2351210d_8_Shape_cu_49f7391c26CatArrayBatchedCopy_contigINS1_10OpaqueTypeILj2EEEjLi3ELi128ELi1EEEvPT_NS1_25CatArrInputTensorMetadataIS5_T0_XT2_EXT3_EEENS1_16TensorSizeStrideIS8_Lj4EEEiS8_ --------------------------
	.section	.nv.constant0._ZN2at6native40_GLOBAL__N__2351210d_8_Shape_cu_49f7391c26CatArrayBatchedCopy_contigINS1_10OpaqueTypeILj2EEEjLi3ELi128ELi1EEEvPT_NS1_25CatArrInputTensorMetadataIS5_T0_XT2_EXT3_EEENS1_16TensorSizeStrideIS8_Lj4EEEiS8_,"a",@progbits
	.sectionflags	@""
	.align	4
.nv.constant0._ZN2at6native40_GLOBAL__N__2351210d_8_Shape_cu_49f7391c26CatArrayBatchedCopy_contigINS1_10OpaqueTypeILj2EEEjLi3ELi128ELi1EEEvPT_NS1_25CatArrInputTensorMetadataIS5_T0_XT2_EXT3_EEENS1_16TensorSizeStrideIS8_Lj4EEEiS8_:
	.zero		3296


//--------------------- .nv.constant0._ZN2at6native40_GLOBAL__N__2351210d_8_Shape_cu_49f7391c35CatArrayBatchedCopy_alignedK_contigINS1_10OpaqueTypeILj2EEEjLi3ELi128ELi1ELi8EEEvPT_NS1_25CatArrInputTensorMetadataIS5_T0_XT2_EXT3_EEENS1_16TensorSizeStrideIS8_Lj4EEEiS8_ --------------------------
	.section	.nv.constant0._ZN2at6native40_GLOBAL__N__2351210d_8_Shape_cu_49f7391c35CatArrayBatchedCopy_alignedK_contigINS1_10OpaqueTypeILj2EEEjLi3ELi128ELi1ELi8EEEvPT_NS1_25CatArrInputTensorMetadataIS5_T0_XT2_EXT3_EEENS1_16TensorSizeStrideIS8_Lj4EEEiS8_,"a",@progbits
	.sectionflags	@""
	.align	4
.nv.constant0._ZN2at6native40_GLOBAL__N__2351210d_8_Shape_cu_49f7391c35CatArrayBatchedCopy_alignedK_contigINS1_10OpaqueTypeILj2EEEjLi3ELi128ELi1ELi8EEEvPT_NS1_25CatArrInputTensorMetadataIS5_T0_XT2_EXT3_EEENS1_16TensorSizeStrideIS8_Lj4EEEiS8_:
	.zero		3296


//--------------------- .nv.constant0._ZN2at6native40_GLOBAL__N__2351210d_8_Shape_cu_49f7391c35CatArrayBatchedCopy_alignedK_contigINS1_10OpaqueTypeILj2EEEjLi3ELi128ELi1ELi16EEEvPT_NS1_25CatArrInputTensorMetadataIS5_T0_XT2_EXT3_EEENS1_16TensorSizeStrideIS8_Lj4EEEiS8_ --------------------------
	.section	.nv.constant0._ZN2at6native40_GLOBAL__N__2351210d_8_Shape_cu_49f7391c35CatArrayBatchedCopy_alignedK_contigINS1_10OpaqueTypeILj2EEEjLi3ELi128ELi1ELi16EEEvPT_NS1_25CatArrInputTensorMetadataIS5_T0_XT2_EXT3_EEENS1_16TensorSizeStrideIS8_Lj4EEEiS8_,"a",@progbits
	.sectionflags	@""
	.align	4
.nv.constant0._ZN2at6native40_GLOBAL__N__2351210d_8_Shape_cu_49f7391c35CatArrayBatchedCopy_alignedK_contigINS1_10OpaqueTypeILj2EEEjLi3ELi128ELi1ELi16EEEvPT_NS1_25CatArrInputTensorMetadataIS5_T0_XT2_EXT3_EEENS1_16TensorSizeStrideIS8_Lj4EEEiS8_:
	.zero		3296


//--------------------- .nv.constant0._ZN2at6native40_GLOBAL__N__2351210d_8_Shape_cu_49f7391c30CatArrayBatchedCopy_vectorizedINS1_10OpaqueTypeILj2EEEjLi3ELi128ELi1ELi16ELi8EEEvPcNS1_25CatArrInputTensorMetadataIT_T0_XT2_EXT3_EEENS1_16TensorSizeStrideIS8_Lj4EEEiS8_ --------------------------
	.section	.nv.constant0._ZN2at6native40_GLOBAL__N__2351210d_8_Shape_cu_49f7391c30CatArrayBatchedCopy_vectorizedINS1_10OpaqueTypeILj2EEEjLi3ELi128ELi1ELi16ELi8EEEvPcNS1_25CatArrInputTensorMetadataIT_T0_XT2_EXT3_EEENS1_16TensorSizeStrideIS8_Lj4EEEiS8_,"a",@progbits
	.sectionflags	@""
	.align	4
.nv.constant0._ZN2at6native40_GLOBAL__N__2351210d_8_Shape_cu_49f7391c30CatArrayBatchedCopy_vectorizedINS1_10OpaqueTypeILj2EEEjLi3ELi128ELi1ELi16ELi8EEEvPcNS1_25CatArrInputTensorMetadataIT_T0_XT2_EXT3_EEENS1_16TensorSizeStrideIS8_Lj4EEEiS8_:
	.zero		3296


//--------------------- .nv.constant0._ZN2at6native40_GLOBAL__N__2351210d_8_Shape_cu_49f7391c19CatArrayBatchedCopyINS1_10OpaqueTypeILj2EEEjLi2ELi128ELi1EEEvPT_NS1_25CatArrInputTensorMetadataIS5_T0_XT2_EXT3_EEENS1_16TensorSizeStrideIS8_Lj4EEEiS8_ --------------------------
	.section	.nv.constant0._ZN2at6native40_GLOBAL__N__2351210d_8_Shape_cu_49f7391c19CatArrayBatchedCopyINS1_10OpaqueTypeILj2EEEjLi2ELi128ELi1EEEvPT_NS1_25CatArrInputTensorMetadataIS5_T0_XT2_EXT3_EEENS1_16TensorSizeStrideIS8_Lj4EEEiS8_,"a",@progbits
	.sectionflags	@""
	.align	4
.nv.constant0._ZN2at6native40_GLOBAL__N__2351210d_8_Shape_cu_49f7391c19CatArrayBatchedCopyINS1_10OpaqueTypeILj2EEEjLi2ELi128ELi1EEEvPT_NS1_25CatArrInputTensorMetadataIS5_T0_XT2_EXT3_EEENS1_16TensorSizeStrideIS8_Lj4EEEiS8_:
	.zero		3296


//--------------------- .nv.constant0._ZN2at6native40_GLOBAL__N__2351210d_8_Shape_cu_49f7391c26CatArrayBatchedCopy_contigINS1_10OpaqueTypeILj2EEEjLi2ELi128ELi1EEEvPT_NS1_25CatArrInputTensorMetadataIS5_T0_XT2_EXT3_EEENS1_16TensorSizeStrideIS8_Lj4EEEiS8_ --------------------------
	.section	.nv.constant0._ZN2at6native40_GLOBAL__N__2351210d_8_Shape_cu_49f7391c26CatArrayBatchedCopy_contigINS1_10OpaqueTypeILj2EEEjLi2ELi128ELi1EEEvPT_NS1_25CatArrInputTensorMetadataIS5_T0_XT2_EXT3_EEENS1_16TensorSizeStrideIS8_Lj4EEEiS8_,"a",@progbits
	.sectionflags	@""
	.align	4
.nv.constant0._ZN2at6native40_GLOBAL__N__2351210d_8_Shape_cu_49f7391c26CatArrayBatchedCopy_contigINS1_10OpaqueTypeILj2EEEjLi2ELi128ELi1EEEvPT_NS1_25CatArrInputTensorMetadataIS5_T0_XT2_EXT3_EEENS1_16TensorSizeStrideIS8_Lj4EEEiS8_:
	.zero		3296


//--------------------- .nv.constant0._ZN2at6native40_GLOBAL__N__2351210d_8_Shape_cu_49f7391c35CatArrayBatchedCopy_alignedK_contigINS1_10OpaqueTypeILj2EEEjLi2ELi128ELi1ELi8EEEvPT_NS1_25CatArrInputTensorMetadataIS5_T0_XT2_EXT3_EEENS1_16TensorSizeStrideIS8_Lj4EEEiS8_ --------------------------
	.section	.nv.constant0._ZN2at6native40_GLOBAL__N__2351210d_8_Shape_cu_49f7391c35CatArrayBatchedCopy_alignedK_contigINS1_10OpaqueTypeILj2EEEjLi2ELi128ELi1ELi8EEEvPT_NS1_25CatArrInputTensorMetadataIS5_T0_XT2_EXT3_EEENS1_16TensorSizeStrideIS8_Lj4EEEiS8_,"a",@progbits
	.sectionflags	@""
	.align	4
.nv.constant0._ZN2at6native40_GLOBAL__N__2351210d_8_Shape_cu_49f7391c35CatArrayBatchedCopy_alignedK_contigINS1_10OpaqueTypeILj2EEEjLi2ELi128ELi1ELi8EEEvPT_NS1_25CatArrInputTensorMetadataIS5_T0_XT2_EXT3_EEENS1_16TensorSizeStrideIS8_Lj4EEEiS8_:
	.zero		3296


//--------------------- .nv.constant0._ZN2at6native40_GLOBAL__N__2351210d_8_Shape_cu_49f7391c35CatArrayBatchedCopy_alignedK_contigINS1_10OpaqueTypeILj2EEEjLi2ELi128ELi1ELi16EEEvPT_NS1_25CatArrInputTensorMetadataIS5_T0_XT2_EXT3_EEENS1_16TensorSizeStrideIS8_Lj4EEEiS8_ --------------------------
	.section	.nv.constant0._ZN2at6native40_GLOBAL__N__2351210d_8_Shape_cu_49f7391c35CatArrayBatchedCopy_alignedK_contigINS1_10OpaqueTypeILj2EEEjLi2ELi128ELi1ELi16EEEvPT_NS1_25CatArrInputTensorMetadataIS5_T0_XT2_EXT3_EEENS1_16TensorSizeStrideIS8_Lj4EEEiS8_,"a",@progbits
	.sectionflags	@""
	.align	4
.nv.constant0._ZN2at6native40_GLOBAL__N__2351210d_8_Shape_cu_49f7391c35CatArrayBatchedCopy_alignedK_contigINS1_10OpaqueTypeILj2EEEjLi2ELi128ELi1ELi16EEEvPT_NS1_25CatArrInputTensorMetadataIS5_T0_XT2_EXT3_EEENS1_16TensorSizeStrideIS8_Lj4EEEiS8_:
	.zero		3296


//--------------------- .nv.constant0._ZN2at6native40_GLOBAL__N__2351210d_8_Shape_cu_49f7391c30CatArrayBatchedCopy_vectorizedINS1_10OpaqueTypeILj2EEEjLi2ELi128ELi1ELi16ELi8EEEvPcNS1_25CatArrInputTensorMetadataIT_T0_XT2_EXT3_EEENS1_16TensorSizeStrideIS8_Lj4EEEiS8_ --------------------------
	.section	.nv.constant0._ZN2at6native40_GLOBAL__N__2351210d_8_Shape_cu_49f7391c30CatArrayBatchedCopy_vectorizedINS1_10OpaqueTypeILj2EEEjLi2ELi128ELi1ELi16ELi8EEEvPcNS1_25CatArrInputTensorMetadataIT_T0_XT2_EXT3_EEENS1_16TensorSizeStrideIS8_Lj4EEEiS8_,"a",@progbits
	.sectionflags	@""
	.align	4
.nv.constant0._ZN2at6native40_GLOBAL__N__2351210d_8_Shape_cu_49f7391c30CatArrayBatchedCopy_vectorizedINS1_10OpaqueTypeILj2EEEjLi2ELi128ELi1ELi16ELi8EEEvPcNS1_25CatArrInputTensorMetadataIT_T0_XT2_EXT3_EEENS1_16TensorSizeStrideIS8_Lj4EEEiS8_:
	.zero		3296


//--------------------- .nv.constant0._ZN2at6native40_GLOBAL__N__2351210d_8_Shape_cu_49f7391c19CatArrayBatchedCopyINS1_10OpaqueTypeILj2EEEjLi1ELi128ELi1EEEvPT_NS1_25CatArrInputTensorMetadataIS5_T0_XT2_EXT3_EEENS1_16TensorSizeStrideIS8_Lj4EEEiS8_ --------------------------
	.section	.nv.constant0._ZN2at6native40_GLOBAL__N__2351210d_8_Shape_cu_49f7391c19CatArrayBatchedCopyINS1_10OpaqueTypeILj2EEEjLi1ELi128ELi1EEEvPT_NS1_25CatArrInputTensorMetadataIS5_T0_XT2_EXT3_EEENS1_16TensorSizeStrideIS8_Lj4EEEiS8_,"a",@progbits
	.sectionflags	@""
	.align	4
.nv.constant0._ZN2at6native40_GLOBAL__N__2351210d_8_Shape_cu_49f7391c19CatArrayBatchedCopyINS1_10OpaqueTypeILj2EEEjLi1ELi128ELi1EEEvPT_NS1_25CatArrInputTensorMetadataIS5_T0_XT2_EXT3_EEENS1_16TensorSizeStrideIS8_Lj4EEEiS8_:
	.zero		3296


//--------------------- .nv.constant0._ZN2at6native40_GLOBAL__N__2351210d_8_Shape_cu_49f7391c26CatArrayBatchedCopy_contigINS1_10OpaqueTypeILj2EEEjLi1ELi128ELi1EEEvPT_NS1_25CatArrInputTensorMetadataIS5_T0_XT2_EXT3_EEENS1_16TensorSizeStrideIS8_Lj4EEEiS8_ --------------------------
	.section	.nv.constant0._ZN2at6native40_GLOBAL__N__2351210d_8_Shape_cu_49f7391c26CatArrayBatchedCopy_contigINS1_10OpaqueTypeILj2EEEjLi1ELi128ELi1EEEvPT_NS1_25CatArrInputTensorMetadataIS5_T0_XT2_EXT3_EEENS1_16TensorSizeStrideIS8_Lj4EEEiS8_,"a",@progbits
	.sectionflags	@""
	.align	4
.nv.constant0._ZN2at6native40_GLOBAL__N__2351210d_8_Shape_cu_49f7391c26CatArrayBatchedCopy_contigINS1_10OpaqueTypeILj2EEEjLi1ELi128ELi1EEEvPT_NS1_25CatArrInputTensorMetadataIS5_T0_XT2_EXT3_EEENS1_16TensorSizeStrideIS8_Lj4EEEiS8_:
	.zero		3296


//--------------------- .nv.constant0._ZN2at6native40_GLOBAL__N__2351210d_8_Shape_cu_49f7391c35CatArrayBatchedCopy_alignedK_contigINS1_10OpaqueTypeILj2EEEjLi1ELi128ELi1ELi8EEEvPT_NS1_25CatArrInputTensorMetadataIS5_T0_XT2_EXT3_EEENS1_16TensorSizeStrideIS8_Lj4EEEiS8_ --------------------------
	.section	.nv.constant0._ZN2at6native40_GLOBAL__N__2351210d_8_Shape_cu_49f7391c35CatArrayBatchedCopy_alignedK_contigINS1_10OpaqueTypeILj2EEEjLi1ELi128ELi1ELi8EEEvPT_NS1_25CatArrInputTensorMetadataIS5_T0_XT2_EXT3_EEENS1_16TensorSizeStrideIS8_Lj4EEEiS8_,"a",@progbits
	.sectionflags	@""
	.align	4
.nv.constant0._ZN2at6native40_GLOBAL__N__2351210d_8_Shape_cu_49f7391c35CatArrayBatchedCopy_alignedK_contigINS1_10OpaqueTypeILj2EEEjLi1ELi128ELi1ELi8EEEvPT_NS1_25CatArrInputTensorMetadataIS5_T0_XT2_EXT3_EEENS1_16TensorSizeStrideIS8_Lj4EEEiS8_:
	.zero		3296


//--------------------- .nv.constant0._ZN2at6native40_GLOBAL__N__2351210d_8_Shape_cu_49f7391c35CatArrayBatchedCopy_alignedK_contigINS1_10OpaqueTypeILj2EEEjLi1ELi128ELi1ELi16EEEvPT_NS1_25CatArrInputTensorMetadataIS5_T0_XT2_EXT3_EEENS1_16TensorSizeStrideIS8_Lj4EEEiS8_ --------------------------
	.section	.nv.constant0._ZN2at6native40_GLOBAL__N__2351210d_8_Shape_cu_49f7391c35CatArrayBatchedCopy_alignedK_contigINS1_10OpaqueTypeILj2EEEjLi1ELi128ELi1ELi16EEEvPT_NS1_25CatArrInputTensorMetadataIS5_T0_XT2_EXT3_EEENS1_16TensorSizeStrideIS8_Lj4EEEiS8_,"a",@progbits
	.sectionflags	@""
	.align	4
.nv.constant0._ZN2at6native40_GLOBAL__N__2351210d_8_Shape_cu_49f7391c35CatArrayBatchedCopy_alignedK_contigINS1_10OpaqueTypeILj2EEEjLi1ELi128ELi1ELi16EEEvPT_NS1_25CatArrInputTensorMetadataIS5_T0_XT2_EXT3_EEENS1_16TensorSizeStrideIS8_Lj4EEEiS8_:
	.zero		3296


//--------------------- .nv.constant0._ZN2at6native40_GLOBAL__N__2351210d_8_Shape_cu_49f7391c30CatArrayBatchedCopy_vectorizedINS1_10OpaqueTypeILj2EEEjLi1ELi128ELi1ELi16ELi8EEEvPcNS1_25CatArrInputTensorMetadataIT_T0_XT2_EXT3_EEENS1_16TensorSizeStrideIS8_Lj4EEEiS8_ --------------------------
	.section	.nv.constant0._ZN2at6native40_GLOBAL__N__2351210d_8_Shape_cu_49f7391c30CatArrayBatchedCopy_vectorizedINS1_10OpaqueTypeILj2EEEjLi1ELi128ELi1ELi16ELi8EEEvPcNS1_25CatArrInputTensorMetadataIT_T0_XT2_EXT3_EEENS1_16TensorSizeStrideIS8_Lj4EEEiS8_,"a",@progbits
	.sectionflags	@""
	.align	4
.nv.constant0._ZN2at6native40_GLOBAL__N__2351210d_8_Shape_cu_49f7391c30CatArrayBatchedCopy_vectorizedINS1_10OpaqueTypeILj2EEEjLi1ELi128ELi1ELi16ELi8EEEvPcNS1_25CatArrInputTensorMetadataIT_T0_XT2_EXT3_EEENS1_16TensorSizeStrideIS8_Lj4EEEiS8_:
	.zero		3296


//--------------------- .nv.constant0._ZN2at6native40_GLOBAL__N__2351210d_8_Shape_cu_49f7391c19CatArrayBatchedCopyINS1_10OpaqueTypeILj1EEEjLi4ELi128ELi1EEEvPT_NS1_25CatArrInputTensorMetadataIS5_T0_XT2_EXT3_EEENS1_16TensorSizeStrideIS8_Lj4EEEiS8_ --------------------------
	.section	.nv.constant0._ZN2at6native40_GLOBAL__N__2351210d_8_Shape_cu_49f7391c19CatArrayBatchedCopyINS1_10OpaqueTypeILj1EEEjLi4ELi128ELi1EEEvPT_NS1_25CatArrInputTensorMetadataIS5_T0_XT2_EXT3_EEENS1_16TensorSizeStrideIS8_Lj4EEEiS8_,"a",@progbits
	.sectionflags	@""
	.align	4
.nv.constant0._ZN2at6native40_GLOBAL__N__2351210d_8_Shape_cu_49f7391c19CatArrayBatchedCopyINS1_10OpaqueTypeILj1EEEjLi4ELi128ELi1EEEvPT_NS1_25CatArrInputTensorMetadataIS5_T0_XT2_EXT3_EEENS1_16TensorSizeStrideIS8_Lj4EEEiS8_:
	.zero		3296


//--------------------- .nv.constant0._ZN2at6native40_GLOBAL__N__2351210d_8_Shape_cu_49f7391c26CatArrayBatchedCopy_contigINS1_10OpaqueTypeILj1EEEjLi4ELi128ELi1EEEvPT_NS1_25CatArrInputTensorMetadataIS5_T0_XT2_EXT3_EEENS1_16TensorSizeStrideIS8_Lj4EEEiS8_ --------------------------
	.section	.nv.constant0._ZN2at6native40_GLOBAL__N__2351210d_8_Shape_cu_49f7391c26CatArrayBatchedCopy_contigINS1_10OpaqueTypeILj1EEEjLi4ELi128ELi1EEEvPT_NS1_25CatArrInputTensorMetadataIS5_T0_XT2_EXT3_EEENS1_16TensorSizeStrideIS8_Lj4EEEiS8_,"a",@progbits
	.sectionflags	@""
	.align	4
.nv.constant0._ZN2at6native40_GLOBAL__N__2351210d_8_Shape_cu_49f7391c26CatArrayBatchedCopy_contigINS1_10OpaqueTypeILj1EEEjLi4ELi128ELi1EEEvPT_NS1_25CatArrInputTensorMetadataIS5_T0_XT2_EXT3_EEENS1_16TensorSizeStrideIS8_Lj4EEEiS8_:
	.zero		3296


//--------------------- .nv.constant0._ZN2at6native40_GLOBAL__N__2351210d_8_Shape_cu_49f7391c35CatArrayBatchedCopy_alignedK_contigINS1_10OpaqueTypeILj1EEEjLi4ELi128ELi1ELi8EEEvPT_NS1_25CatArrInputTensorMetadataIS5_T0_XT2_EXT3_EEENS1_16TensorSizeStrideIS8_Lj4EEEiS8_ --------------------------
	.section	.nv.constant0._ZN2at6native40_GLOBAL__N__2351210d_8_Shape_cu_49f7391c35CatArrayBatchedCopy_alignedK_contigINS1_10OpaqueTypeILj1EEEjLi4ELi128ELi1ELi8EEEvPT_NS1_25CatArrInputTensorMetadataIS5_T0_XT2_EXT3_EEENS1_16TensorSizeStrideIS8_Lj4EEEiS8_,"a",@progbits
	.sectionflags	@""
	.align	4
.nv.constant0._ZN2at6native40_GLOBAL__N__2351210d_8_Shape_cu_49f7391c35CatArrayBatchedCopy_alignedK_contigINS1_10OpaqueTypeILj1EEEjLi4ELi128ELi1ELi8EEEvPT_NS1_25CatArrInputTensorMetadataIS5_T0_XT2_EXT3_EEENS1_16TensorSizeStrideIS8_Lj4EEEiS8_:
	.zero		3296


//--------------------- .nv.constant0._ZN2at6native40_GLOBAL__N__2351210d_8_Shape_cu_49f7391c35CatArrayBatchedCopy_alignedK_contigINS1_10OpaqueTypeILj1EEEjLi4ELi128ELi1ELi16EEEvPT_NS1_25CatArrInputTensorMetadataIS5_T0_XT2_EXT3_EEENS1_16TensorSizeStrideIS8_Lj4EEEiS8_ --------------------------
	.section	.nv.constant0._ZN2at6native40_GLOBAL__N__2351210d_8_Shape_cu_49f7391c35CatArrayBatchedCopy_alignedK_contigINS1_10OpaqueTypeILj1EEEjLi4ELi128ELi1ELi16EEEvPT_NS1_25CatArrInputTensorMetadataIS5_T0_XT2_EXT3_EEENS1_16TensorSizeStrideIS8_Lj4EEEiS8_,"a",@progbits
	.sectionflags	@""
	.align	4
.nv.constant0._ZN2at6native40_GLOBAL__N__2351210d_8_Shape_cu_49f7391c35CatArrayBatchedCopy_alignedK_contigINS1_10OpaqueTypeILj1EEEjLi4ELi128ELi1ELi16EEEvPT_NS1_25CatArrInputTensorMetadataIS5_T0_XT2_EXT3_EEENS1_16TensorSizeStrideIS8_Lj4EEEiS8_:
	.zero		3296


//--------------------- .nv.constant0._ZN2at6native40_GLOBAL__N__2351210d_8_Shape_cu_49f7391c30CatArrayBatchedCopy_vectorizedINS1_10OpaqueTypeILj1EEEjLi4ELi128ELi1ELi16ELi16EEEvPcNS1_25CatArrInputTensorMetadataIT_T0_XT2_EXT3_EEENS1_16TensorSizeStrideIS8_Lj4EEEiS8_ --------------------------
	.section	.nv.constant0._ZN2at6native40_GLOBAL__N__2351210d_8_Shape_cu_49f7391c30CatArrayBatchedCopy_vectorizedINS1_10OpaqueTypeILj1EEEjLi4ELi128ELi1ELi16ELi16EEEvPcNS1_25CatArrInputTensorMetadataIT_T0_XT2_EXT3_EEENS1_16TensorSizeStrideIS8_Lj4EEEiS8_,"a",@progbits
	.sectionflags	@""
	.align	4
.nv.constant0._ZN2at6native40_GLOBAL__N__2351210d_8_Shape_cu_49f7391c30CatArrayBatchedCopy_vectorizedINS1_10OpaqueTypeILj1EEEjLi4ELi128ELi1ELi16ELi16EEEvPcNS1_25CatArrInputTensorMetadataIT_T0_XT2_EXT3_EEENS1_16TensorSizeStrideIS8_Lj4EEEiS8_:
	.zero		3296


//--------------------- .nv.constant0._ZN2at6native40_GLOBAL__N__2351210d_8_Shape_cu_49f7391c19CatArrayBatchedCopyINS1_10OpaqueTypeILj1EEEjLi3ELi128ELi1EEEvPT_NS1_25CatArrInputTensorMetadataIS5_T0_XT2_EXT3_EEENS1_16TensorSizeStrideIS8_Lj4EEEiS8_ --------------------------
	.section	.nv.constant0._ZN2at6native40_GLOBAL__N__2351210d_8_Shape_cu_49f7391c19CatArrayBatchedCopyINS1_10OpaqueTypeILj1EEEjLi3ELi128ELi1EEEvPT_NS1_25CatArrInputTensorMetadataIS5_T0_XT2_EXT3_EEENS1_16TensorSizeStrideIS8_Lj4EEEiS8_,"a",@progbits
	.sectionflags	@""
	.align	4
.nv.constant0._ZN2at6native40_GLOBAL__N__2351210d_8_Shape_cu_49f7391c19CatArrayBatchedCopyINS1_10OpaqueTypeILj1EEEjLi3ELi128ELi1EEEvPT_NS1_25CatArrInputTensorMetadataIS5_T0_XT2_EXT3_EEENS1_16TensorSizeStrideIS8_Lj4EEEiS8_:
	.zero		3296


//--------------------- .nv.constant0._ZN2at6native40_GLOBAL__N__2351210d_8_Shape_cu_49f7391c26CatArrayBatchedCopy_contigINS1_10OpaqueTypeILj1EEEjLi3ELi128ELi1EEEvPT_NS1_25CatArrInputTensorMetadataIS5_T0_XT2_EXT3_EEENS1_16TensorSizeStrideIS8_Lj4EEEiS8_ --------------------------
	.section	.nv.constant0._ZN2at6native40_GLOBAL__N__2351210d_8_Shape_cu_49f7391c26CatArrayBatchedCopy_contigINS1_10OpaqueTypeILj1EEEjLi3ELi128ELi1EEEvPT_NS1_25CatArrInputTensorMetadataIS5_T0_XT2_EXT3_EEENS1_16TensorSizeStrideIS8_Lj4EEEiS8_,"a",@progbits
	.sectionflags	@""
	.align	4
.nv.constant0._ZN2at6native40_GLOBAL__N__2351210d_8_Shape_cu_49f7391c26CatArrayBatchedCopy_contigINS1_10OpaqueTypeILj1EEEjLi3ELi128ELi1EEEvPT_NS1_25CatArrInputTensorMetadataIS5_T0_XT2_EXT3_EEENS1_16TensorSizeStrideIS8_Lj4EEEiS8_:
	.zero		3296


//--------------------- .nv.constant0._ZN2at6native40_GLOBAL__N__2351210d_8_Shape_cu_49f7391c35CatArrayBatchedCopy_alignedK_contigINS1_10OpaqueTypeILj1EEEjLi3ELi128ELi1ELi8EEEvPT_NS1_25CatArrInputTensorMetadataIS5_T0_XT2_EXT3_EEENS1_16TensorSizeStrideIS8_Lj4EEEiS8_ --------------------------
	.section	.nv.constant0._ZN2at6native40_GLOBAL__N__2351210d_8_Shape_cu_49f7391c35CatArrayBatchedCopy_alignedK_contigINS1_10OpaqueTypeILj1EEEjLi3ELi128ELi1ELi8EEEvPT_NS1_25CatArrInputTensorMetadataIS5_T0_XT2_EXT3_EEENS1_16TensorSizeStrideIS8_Lj4EEEiS8_,"a",@progbits
	.sectionflags	@""
	.align	4
.nv.constant0._ZN2at6native40_GLOBAL__N__2351210d_8_Shape_cu_49f7391c35CatArrayBatchedCopy_alignedK_contigINS1_10OpaqueTypeILj1EEEjLi3ELi128ELi1ELi8EEEvPT_NS1_25CatArrInputTensorMetadataIS5_T0_XT2_EXT3_EEENS1_16TensorSizeStrideIS8_Lj4EEEiS8_:
	.zero		3296


//--------------------- .nv.constant0._ZN2at6native40_GLOBAL__N__2351210d_8_Shape_cu_49f7391c35CatArrayBatchedCopy_alignedK_contigINS1_10OpaqueTypeILj1EEEjLi3ELi128ELi1ELi16EEEvPT_NS1_25CatArrInputTensorMetadataIS5_T0_XT2_EXT3_EEENS1_16TensorSizeStrideIS8_Lj4EEEiS8_ --------------------------
	.section	.nv.constant0._ZN2at6native40_GLOBAL__N__2351210d_8_Shape_cu_49f7391c35CatArrayBatchedCopy_alignedK_contigINS1_10OpaqueTypeILj1EEEjLi3ELi128ELi1ELi16EEEvPT_NS1_25CatArrInputTensorMetadataIS5_T0_XT2_EXT3_EEENS1_16TensorSizeStrideIS8_Lj4EEEiS8_,"a",@progbits
	.sectionflags	@""
	.align	4
.nv.constant0._ZN2at6native40_GLOBAL__N__2351210d_8_Shape_cu_49f7391c35CatArrayBatchedCopy_alignedK_contigINS1_10OpaqueTypeILj1EEEjLi3ELi128ELi1ELi16EEEvPT_NS1_25CatArrInputTensorMetadataIS5_T0_XT2_EXT3_EEENS1_16TensorSizeStrideIS8_Lj4EEEiS8_:
	.zero		3296


//--------------------- .nv.constant0._ZN2at6native40_GLOBAL__N__2351210d_8_Shape_cu_49f7391c30CatArrayBatchedCopy_vectorizedINS1_10OpaqueTypeILj1EEEjLi3ELi128ELi1ELi16ELi16EEEvPcNS1_25CatArrInputTensorMetadataIT_T0_XT2_EXT3_EEENS1_16TensorSizeStrideIS8_Lj4EEEiS8_ --------------------------
	.section	.nv.constant0._ZN2at6native40_GLOBAL__N__2351210d_8_Shape_cu_49f7391c30CatArrayBatchedCopy_vectorizedINS1_10OpaqueTypeILj1EEEjLi3ELi128ELi1ELi16ELi16EEEvPcNS1_25CatArrInputTensorMetadataIT_T0_XT2_EXT3_EEENS1_16TensorSizeStrideIS8_Lj4EEEiS8_,"a",@progbits
	.sectionflags	@""
	.align	4
.nv.constant0._ZN2at6native40_GLOBAL__N__2351210d_8_Shape_cu_49f7391c30CatArrayBatchedCopy_vectorizedINS1_10OpaqueTypeILj1EEEjLi3ELi128ELi1ELi16ELi16EEEvPcNS1_25CatArrInputTensorMetadataIT_T0_XT2_EXT3_EEENS1_16TensorSizeStrideIS8_Lj4EEEiS8_:
	.zero		3296


//--------------------- .nv.constant0._ZN2at6native40_GLOBAL__N__2351210d_8_Shape_cu_49f7391c19CatArrayBatchedCopyINS1_10OpaqueTypeILj1EEEjLi2ELi128ELi1EEEvPT_NS1_25CatArrInputTensorMetadataIS5_T0_XT2_EXT3_EEENS1_16TensorSizeStrideIS8_Lj4EEEiS8_ --------------------------
	.section	.nv.constant0._ZN2at6native40_GLOBAL__N__2351210d_8_Shape_cu_49f7391c19CatArrayBatchedCopyINS1_10OpaqueTypeILj1EEEjLi2ELi128ELi1EEEvPT_NS1_25CatArrInputTensorMetadataIS5_T0_XT2_EXT3_EEENS1_16TensorSizeStrideIS8_Lj4EEEiS8_,"a",@progbits
	.sectionflags	@""
	.align	4
.nv.constant0._ZN2at6native40_GLOBAL__N__2351210d_8_Shape_cu_49f7391c19CatArrayBatchedCopyINS1_10OpaqueTypeILj1EEEjLi2ELi128ELi1EEEvPT_NS1_25CatArrInputTensorMetadataIS5_T0_XT2_EXT3_EEENS1_16TensorSizeStrideIS8_Lj4EEEiS8_:
	.zero		3296


//--------------------- .nv.constant0._ZN2at6native40_GLOBAL__N__2351210d_8_Shape_cu_49f7391c26CatArrayBatchedCopy_contigINS1_10OpaqueTypeILj1EEEjLi2ELi128ELi1EEEvPT_NS1_25CatArrInputTensorMetadataIS5_T0_XT2_EXT3_EEENS1_16TensorSizeStrideIS8_Lj4EEEiS8_ --------------------------
	.section	.nv.constant0._ZN2at6native40_GLOBAL__N__2351210d_8_Shape_cu_49f7391c26CatArrayBatchedCopy_contigINS1_10OpaqueTypeILj1EEEjLi2ELi128ELi1EEEvPT_NS1_25CatArrInputTensorMetadataIS5_T0_XT2_EXT3_EEENS1_16TensorSizeStrideIS8_Lj4EEEiS8_,"a",@progbits
	.sectionflags	@""
	.align	4
.nv.constant0._ZN2at6native40_GLOBAL__N__2351210d_8_Shape_cu_49f7391c26CatArrayBatchedCopy_contigINS1_10OpaqueTypeILj1EEEjLi2ELi128ELi1EEEvPT_NS1_25CatArrInputTensorMetadataIS5_T0_XT2_EXT3_EEENS1_16TensorSizeStrideIS8_Lj4EEEiS8_:
	.zero		3296


//--------------------- .nv.constant0._ZN2at6native40_GLOBAL__N__2351210d_8_Shape_cu_49f7391c35CatArrayBatchedCopy_alignedK_contigINS1_10OpaqueTypeILj1EEEjLi2ELi128ELi1ELi8EEEvPT_NS1_25CatArrInputTensorMetadataIS5_T0_XT2_EXT3_EEENS1_16TensorSizeStrideIS8_Lj4EEEiS8_ --------------------------
	.section	.nv.constant0._ZN2at6native40_GLOBAL__N__2351210d_8_Shape_cu_49f7391c35CatArrayBatchedCopy_alignedK_contigINS1_10OpaqueTypeILj1EEEjLi2ELi128ELi1ELi8EEEvPT_NS1_25CatArrInputTensorMetadataIS5_T0_XT2_EXT3_EEENS1_16TensorSizeStrideIS8_Lj4EEEiS8_,"a",@progbits
	.sectionflags	@""
	.align	4
.nv.constant0._ZN2at6native40_GLOBAL__N__2351210d_8_Shape_cu_49f7391c35CatArrayBatchedCopy_alignedK_contigINS1_10OpaqueTypeILj1EEEjLi2ELi128ELi1ELi8EEEvPT_NS1_25CatArrInputTensorMetadataIS5_T0_XT2_EXT3_EEENS1_16TensorSizeStrideIS8_Lj4EEEiS8_:
	.zero		3296


//--------------------- .nv.constant0._ZN2at6native40_GLOBAL__N__2351210d_8_Shape_cu_49f7391c35CatArrayBatchedCopy_alignedK_contigINS1_10OpaqueTypeILj1EEEjLi2ELi128ELi1ELi16EEEvPT_NS1_25CatArrInputTensorMetadataIS5_T0_XT2_EXT3_EEENS1_16TensorSizeStrideIS8_Lj4EEEiS8_ --------------------------
	.section	.nv.constant0._ZN2at6native40_GLOBAL__N__2351210d_8_Shape_cu_49f7391c35CatArrayBatchedCopy_alignedK_contigINS1_10OpaqueTypeILj1EEEjLi2ELi128ELi1ELi16EEEvPT_NS1_25CatArrInputTensorMetadataIS5_T0_XT2_EXT3_EEENS1_16TensorSizeStrideIS8_Lj4EEEiS8_,"a",@progbits
	.sectionflags	@""
	.align	4
.nv.constant0._ZN2at6native40_GLOBAL__N__2351210d_8_Shape_cu_49f7391c35CatArrayBatchedCopy_alignedK_contigINS1_10OpaqueTypeILj1EEEjLi2ELi128ELi1ELi16EEEvPT_NS1_25CatArrInputTensorMetadataIS5_T0_XT2_EXT3_EEENS1_16TensorSizeStrideIS8_Lj4EEEiS8_:
	.zero		3296


//--------------------- .nv.constant0._ZN2at6native40_GLOBAL__N__2351210d_8_Shape_cu_49f7391c30CatArrayBatchedCopy_vectorizedINS1_10OpaqueTypeILj1EEEjLi2ELi128ELi1ELi16ELi16EEEvPcNS1_25CatArrInputTensorMetadataIT_T0_XT2_EXT3_EEENS1_16TensorSizeStrideIS8_Lj4EEEiS8_ --------------------------
	.section	.nv.constant0._ZN2at6native40_GLOBAL__N__2351210d_8_Shape_cu_49f7391c30CatArrayBatchedCopy_vectorizedINS1_10OpaqueTypeILj1EEEjLi2ELi128ELi1ELi16ELi16EEEvPcNS1_25CatArrInputTensorMetadataIT_T0_XT2_EXT3_EEENS1_16TensorSizeStrideIS8_Lj4EEEiS8_,"a",@progbits
	.sectionflags	@""
	.align	4
.nv.constant0._ZN2at6native40_GLOBAL__N__2351210d_8_Shape_cu_49f7391c30CatArrayBatchedCopy_vectorizedINS1_10OpaqueTypeILj1EEEjLi2ELi128ELi1ELi16ELi16EEEvPcNS1_25CatArrInputTensorMetadataIT_T0_XT2_EXT3_EEENS1_16TensorSizeStrideIS8_Lj4EEEiS8_:
	.zero		3296


//--------------------- .nv.constant0._ZN2at6native40_GLOBAL__N__2351210d_8_Shape_cu_49f7391c19CatArrayBatchedCopyINS1_10OpaqueTypeILj1EEEjLi1ELi128ELi1EEEvPT_NS1_25CatArrInputTensorMetadataIS5_T0_XT2_EXT3_EEENS1_16TensorSizeStrideIS8_Lj4EEEiS8_ --------------------------
	.section	.nv.constant0._ZN2at6native40_GLOBAL__N__2351210d_8_Shape_cu_49f7391c19CatArrayBatchedCopyINS1_10OpaqueTypeILj1EEEjLi1ELi128ELi1EEEvPT_NS1_25CatArrInputTensorMetadataIS5_T0_XT2_EXT3_EEENS1_16TensorSizeStrideIS8_Lj4EEEiS8_,"a",@progbits
	.sectionflags	@""
	.align	4
.nv.constant0._ZN2at6native40_GLOBAL__N__2351210d_8_Shape_cu_49f7391c19CatArrayBatchedCopyINS1_10OpaqueTypeILj1EEEjLi1ELi128ELi1EEEvPT_NS1_25CatArrInputTensorMetadataIS5_T0_XT2_EXT3_EEENS1_16TensorSizeStrideIS8_Lj4EEEiS8_:
	.zero		3296


//--------------------- .nv.constant0._ZN2at6native40_GLOBAL__N__2351210d_8_Shape_cu_49f7391c26CatArrayBatchedCopy_contigINS1_10OpaqueTypeILj1EEEjLi1ELi128ELi1EEEvPT_NS1_25CatArrInputTensorMetadataIS5_T0_XT2_EXT3_EEENS1_16TensorSizeStrideIS8_Lj4EEEiS8_ --------------------------
	.section	.nv.constant0._ZN2at6native40_GLOBAL__N__2351210d_8_Shape_cu_49f7391c26CatArrayBatchedCopy_contigINS1_10OpaqueTypeILj1EEEjLi1ELi128ELi1EEEvPT_NS1_25CatArrInputTensorMetadataIS5_T0_XT2_EXT3_EEENS1_16TensorSizeStrideIS8_Lj4EEEiS8_,"a",@progbits
	.sectionflags	@""
	.align	4
.nv.constant0._ZN2at6native40_GLOBAL__N__2351210d_8_Shape_cu_49f7391c26CatArrayBatchedCopy_contigINS1_10OpaqueTypeILj1EEEjLi1ELi128ELi1EEEvPT_NS1_25CatArrInputTensorMetadataIS5_T0_XT2_EXT3_EEENS1_16TensorSizeStrideIS8_Lj4EEEiS8_:
	.zero		3296


//--------------------- .nv.constant0._ZN2at6native40_GLOBAL__N__2351210d_8_Shape_cu_49f7391c35CatArrayBatchedCopy_alignedK_contigINS1_10OpaqueTypeILj1EEEjLi1ELi128ELi1ELi8EEEvPT_NS1_25CatArrInputTensorMetadataIS5_T0_XT2_EXT3_EEENS1_16TensorSizeStrideIS8_Lj4EEEiS8_ --------------------------
	.section	.nv.constant0._ZN2at6native40_GLOBAL__N__2351210d_8_Shape_cu_49f7391c35CatArrayBatchedCopy_alignedK_contigINS1_10OpaqueTypeILj1EEEjLi1ELi128ELi1ELi8EEEvPT_NS1_25CatArrInputTensorMetadataIS5_T0_XT2_EXT3_EEENS1_16TensorSizeStrideIS8_Lj4EEEiS8_,"a",@progbits
	.sectionflags	@""
	.align	4
.nv.constant0._ZN2at6native40_GLOBAL__N__2351210d_8_Shape_cu_49f7391c35CatArrayBatchedCopy_alignedK_contigINS1_10OpaqueTypeILj1EEEjLi1ELi128ELi1ELi8EEEvPT_NS1_25CatArrInputTensorMetadataIS5_T0_XT2_EXT3_EEENS1_16TensorSizeStrideIS8_Lj4EEEiS8_:
	.zero		3296


//--------------------- .nv.constant0._ZN2at6native40_GLOBAL__N__2351210d_8_Shape_cu_49f7391c35CatArrayBatchedCopy_alignedK_contigINS1_10OpaqueTypeILj1EEEjLi1ELi128ELi1ELi16EEEvPT_NS1_25CatArrInputTensorMetadataIS5_T0_XT2_EXT3_EEENS1_16TensorSizeStrideIS8_Lj4EEEiS8_ --------------------------
	.section	.nv.constant0._ZN2at6native40_GLOBAL__N__2351210d_8_Shape_cu_49f7391c35CatArrayBatchedCopy_alignedK_contigINS1_10OpaqueTypeILj1EEEjLi1ELi128ELi1ELi16EEEvPT_NS1_25CatArrInputTensorMetadataIS5_T0_XT2_EXT3_EEENS1_16TensorSizeStrideIS8_Lj4EEEiS8_,"a",@progbits
	.sectionflags	@""
	.align	4
.nv.constant0._ZN2at6native40_GLOBAL__N__2351210d_8_Shape_cu_49f7391c35CatArrayBatchedCopy_alignedK_contigINS1_10OpaqueTypeILj1EEEjLi1ELi128ELi1ELi16EEEvPT_NS1_25CatArrInputTensorMetadataIS5_T0_XT2_EXT3_EEENS1_16TensorSizeStrideIS8_Lj4EEEiS8_:
	.zero		3296


//--------------------- .nv.constant0._ZN2at6native40_GLOBAL__N__2351210d_8_Shape_cu_49f7391c30CatArrayBatchedCopy_vectorizedINS1_10OpaqueTypeILj1EEEjLi1ELi128ELi1ELi16ELi16EEEvPcNS1_25CatArrInputTensorMetadataIT_T0_XT2_EXT3_EEENS1_16TensorSizeStrideIS8_Lj4EEEiS8_ --------------------------
	.section	.nv.constant0._ZN2at6native40_GLOBAL__N__2351210d_8_Shape_cu_49f7391c30CatArrayBatchedCopy_vectorizedINS1_10OpaqueTypeILj1EEEjLi1ELi128ELi1ELi16ELi16EEEvPcNS1_25CatArrInputTensorMetadataIT_T0_XT2_EXT3_EEENS1_16TensorSizeStrideIS8_Lj4EEEiS8_,"a",@progbits
	.sectionflags	@""
	.align	4
.nv.constant0._ZN2at6native40_GLOBAL__N__2351210d_8_Shape_cu_49f7391c30CatArrayBatchedCopy_vectorizedINS1_10OpaqueTypeILj1EEEjLi1ELi128ELi1ELi16ELi16EEEvPcNS1_25CatArrInputTensorMetadataIT_T0_XT2_EXT3_EEENS1_16TensorSizeStrideIS8_Lj4EEEiS8_:
	.zero		3296


//--------------------- SYMBOLS --------------------------

	.type		.nv.reservedSmem.offset0,@object
	.size		.nv.reservedSmem.offset0,0x4
